//
// Generated by NVIDIA NVVM Compiler
//
// Compiler Build ID: CL-36424714
// Cuda compilation tools, release 13.0, V13.0.88
// Based on NVVM 20.0.0
//

.version 9.0
.target sm_100
.address_size 64

	// .globl	_Z10joinGroupsPjS_j
.extern .func  (.param .b32 func_retval0) vprintf
(
	.param .b64 vprintf_param_0,
	.param .b64 vprintf_param_1
)
;
// _ZZN3cub18CUB_300001_SM_10006detail4scan16DeviceScanKernelINS2_10policy_hubIjjjjN4cuda3std3__44plusIvEEE10Policy1000EN6thrust24THRUST_300001_SM_1000_NS6detail15normal_iteratorINSD_10device_ptrIjEEEESI_NS0_13ScanTileStateIjLb1EEES9_NS1_10InputValueIjPjEEjjLb0EjEEvT0_T1_T2_iT3_T4_T5_E12temp_storage has been demoted
// _ZZN3cub18CUB_300001_SM_10006detail4scan16DeviceScanKernelINS2_10policy_hubIjjjmN4cuda3std3__44plusIvEEE10Policy1000EN6thrust24THRUST_300001_SM_1000_NS6detail15normal_iteratorINSD_10device_ptrIjEEEESI_NS0_13ScanTileStateIjLb1EEES9_NS1_10InputValueIjPjEEmjLb0EjEEvT0_T1_T2_iT3_T4_T5_E12temp_storage has been demoted
// _ZZN3cub18CUB_300001_SM_10006detail4scan16DeviceScanKernelINS2_10policy_hubIjjjjN4cuda3std3__44plusIvEEE10Policy1000EN6thrust24THRUST_300001_SM_1000_NS6detail15normal_iteratorINSD_10device_ptrIjEEEESI_NS0_13ScanTileStateIjLb1EEES9_NS0_8NullTypeEjjLb0ESL_EEvT0_T1_T2_iT3_T4_T5_E12temp_storage has been demoted
// _ZZN3cub18CUB_300001_SM_10006detail4scan16DeviceScanKernelINS2_10policy_hubIjjjmN4cuda3std3__44plusIvEEE10Policy1000EN6thrust24THRUST_300001_SM_1000_NS6detail15normal_iteratorINSD_10device_ptrIjEEEESI_NS0_13ScanTileStateIjLb1EEES9_NS0_8NullTypeEmjLb0ESL_EEvT0_T1_T2_iT3_T4_T5_E12temp_storage has been demoted
// _ZZN3cub18CUB_300001_SM_10006detail4scan16DeviceScanKernelINS2_10policy_hubIjjjjN4cuda3__47maximumIjEEE10Policy1000EN6thrust24THRUST_300001_SM_1000_NS6detail15normal_iteratorINSC_10device_ptrIjEEEESH_NS0_13ScanTileStateIjLb1EEES8_NS0_8NullTypeEjjLb0ESK_EEvT0_T1_T2_iT3_T4_T5_E12temp_storage has been demoted
// _ZZN3cub18CUB_300001_SM_10006detail4scan16DeviceScanKernelINS2_10policy_hubIjjjmN4cuda3__47maximumIjEEE10Policy1000EN6thrust24THRUST_300001_SM_1000_NS6detail15normal_iteratorINSC_10device_ptrIjEEEESH_NS0_13ScanTileStateIjLb1EEES8_NS0_8NullTypeEmjLb0ESK_EEvT0_T1_T2_iT3_T4_T5_E12temp_storage has been demoted
.global .align 1 .b8 _ZN34_INTERNAL_58f3bccb_4_k_cu_200a8e4d4cuda3std3__45__cpo5beginE[1];
.global .align 1 .b8 _ZN34_INTERNAL_58f3bccb_4_k_cu_200a8e4d4cuda3std3__45__cpo3endE[1];
.global .align 1 .b8 _ZN34_INTERNAL_58f3bccb_4_k_cu_200a8e4d4cuda3std3__45__cpo6cbeginE[1];
.global .align 1 .b8 _ZN34_INTERNAL_58f3bccb_4_k_cu_200a8e4d4cuda3std3__45__cpo4cendE[1];
.global .align 1 .b8 _ZN34_INTERNAL_58f3bccb_4_k_cu_200a8e4d4cuda3std3__45__cpo6rbeginE[1];
.global .align 1 .b8 _ZN34_INTERNAL_58f3bccb_4_k_cu_200a8e4d4cuda3std3__45__cpo4rendE[1];
.global .align 1 .b8 _ZN34_INTERNAL_58f3bccb_4_k_cu_200a8e4d4cuda3std3__45__cpo7crbeginE[1];
.global .align 1 .b8 _ZN34_INTERNAL_58f3bccb_4_k_cu_200a8e4d4cuda3std3__45__cpo5crendE[1];
.global .align 1 .b8 _ZN34_INTERNAL_58f3bccb_4_k_cu_200a8e4d4cuda3std3__436_GLOBAL__N__58f3bccb_4_k_cu_200a8e4d6ignoreE[1];
.global .align 1 .b8 _ZN34_INTERNAL_58f3bccb_4_k_cu_200a8e4d4cuda3std3__419piecewise_constructE[1];
.global .align 1 .b8 _ZN34_INTERNAL_58f3bccb_4_k_cu_200a8e4d4cuda3std3__48in_placeE[1];
.global .align 1 .b8 _ZN34_INTERNAL_58f3bccb_4_k_cu_200a8e4d4cuda3std3__420unreachable_sentinelE[1];
.global .align 1 .b8 _ZN34_INTERNAL_58f3bccb_4_k_cu_200a8e4d4cuda3std3__47nulloptE[1];
.global .align 1 .b8 _ZN34_INTERNAL_58f3bccb_4_k_cu_200a8e4d4cuda3std3__48unexpectE[1];
.global .align 1 .b8 _ZN34_INTERNAL_58f3bccb_4_k_cu_200a8e4d4cuda3std6ranges3__45__cpo4swapE[1];
.global .align 1 .b8 _ZN34_INTERNAL_58f3bccb_4_k_cu_200a8e4d4cuda3std6ranges3__45__cpo9iter_moveE[1];
.global .align 1 .b8 _ZN34_INTERNAL_58f3bccb_4_k_cu_200a8e4d4cuda3std6ranges3__45__cpo5beginE[1];
.global .align 1 .b8 _ZN34_INTERNAL_58f3bccb_4_k_cu_200a8e4d4cuda3std6ranges3__45__cpo3endE[1];
.global .align 1 .b8 _ZN34_INTERNAL_58f3bccb_4_k_cu_200a8e4d4cuda3std6ranges3__45__cpo6cbeginE[1];
.global .align 1 .b8 _ZN34_INTERNAL_58f3bccb_4_k_cu_200a8e4d4cuda3std6ranges3__45__cpo4cendE[1];
.global .align 1 .b8 _ZN34_INTERNAL_58f3bccb_4_k_cu_200a8e4d4cuda3std6ranges3__45__cpo7advanceE[1];
.global .align 1 .b8 _ZN34_INTERNAL_58f3bccb_4_k_cu_200a8e4d4cuda3std6ranges3__45__cpo9iter_swapE[1];
.global .align 1 .b8 _ZN34_INTERNAL_58f3bccb_4_k_cu_200a8e4d4cuda3std6ranges3__45__cpo4nextE[1];
.global .align 1 .b8 _ZN34_INTERNAL_58f3bccb_4_k_cu_200a8e4d4cuda3std6ranges3__45__cpo4prevE[1];
.global .align 1 .b8 _ZN34_INTERNAL_58f3bccb_4_k_cu_200a8e4d4cuda3std6ranges3__45__cpo4dataE[1];
.global .align 1 .b8 _ZN34_INTERNAL_58f3bccb_4_k_cu_200a8e4d4cuda3std6ranges3__45__cpo5cdataE[1];
.global .align 1 .b8 _ZN34_INTERNAL_58f3bccb_4_k_cu_200a8e4d4cuda3std6ranges3__45__cpo4sizeE[1];
.global .align 1 .b8 _ZN34_INTERNAL_58f3bccb_4_k_cu_200a8e4d4cuda3std6ranges3__45__cpo5ssizeE[1];
.global .align 1 .b8 _ZN34_INTERNAL_58f3bccb_4_k_cu_200a8e4d4cuda3std6ranges3__45__cpo8distanceE[1];
.global .align 1 .b8 _ZN34_INTERNAL_58f3bccb_4_k_cu_200a8e4d6thrust24THRUST_300001_SM_1000_NS8cuda_cub3parE[1];
.global .align 1 .b8 _ZN34_INTERNAL_58f3bccb_4_k_cu_200a8e4d6thrust24THRUST_300001_SM_1000_NS8cuda_cub10par_nosyncE[1];
.global .align 1 .b8 _ZN34_INTERNAL_58f3bccb_4_k_cu_200a8e4d6thrust24THRUST_300001_SM_1000_NS6system6detail10sequential3seqE[1];
.global .align 1 .b8 _ZN34_INTERNAL_58f3bccb_4_k_cu_200a8e4d6thrust24THRUST_300001_SM_1000_NS6system3cpp3parE[1];
.global .align 1 .b8 _ZN34_INTERNAL_58f3bccb_4_k_cu_200a8e4d6thrust24THRUST_300001_SM_1000_NS12placeholders2_1E[1];
.global .align 1 .b8 _ZN34_INTERNAL_58f3bccb_4_k_cu_200a8e4d6thrust24THRUST_300001_SM_1000_NS12placeholders2_2E[1];
.global .align 1 .b8 _ZN34_INTERNAL_58f3bccb_4_k_cu_200a8e4d6thrust24THRUST_300001_SM_1000_NS12placeholders2_3E[1];
.global .align 1 .b8 _ZN34_INTERNAL_58f3bccb_4_k_cu_200a8e4d6thrust24THRUST_300001_SM_1000_NS12placeholders2_4E[1];
.global .align 1 .b8 _ZN34_INTERNAL_58f3bccb_4_k_cu_200a8e4d6thrust24THRUST_300001_SM_1000_NS12placeholders2_5E[1];
.global .align 1 .b8 _ZN34_INTERNAL_58f3bccb_4_k_cu_200a8e4d6thrust24THRUST_300001_SM_1000_NS12placeholders2_6E[1];
.global .align 1 .b8 _ZN34_INTERNAL_58f3bccb_4_k_cu_200a8e4d6thrust24THRUST_300001_SM_1000_NS12placeholders2_7E[1];
.global .align 1 .b8 _ZN34_INTERNAL_58f3bccb_4_k_cu_200a8e4d6thrust24THRUST_300001_SM_1000_NS12placeholders2_8E[1];
.global .align 1 .b8 _ZN34_INTERNAL_58f3bccb_4_k_cu_200a8e4d6thrust24THRUST_300001_SM_1000_NS12placeholders2_9E[1];
.global .align 1 .b8 _ZN34_INTERNAL_58f3bccb_4_k_cu_200a8e4d6thrust24THRUST_300001_SM_1000_NS12placeholders3_10E[1];
.global .align 1 .b8 _ZN34_INTERNAL_58f3bccb_4_k_cu_200a8e4d6thrust24THRUST_300001_SM_1000_NS3seqE[1];
.global .align 1 .b8 _ZN34_INTERNAL_58f3bccb_4_k_cu_200a8e4d6thrust24THRUST_300001_SM_1000_NS6deviceE[1];
.extern .shared .align 16 .b8 tab[];
.global .align 1 .b8 $str[7] = {37, 100, 32, 37, 100, 10};
.extern .shared .align 16 .b8 _ZN6thrust24THRUST_300001_SM_1000_NS8cuda_cub4core6detail5shmemE[];

.visible .entry _Z10joinGroupsPjS_j(
	.param .u64 .ptr .align 1 _Z10joinGroupsPjS_j_param_0,
	.param .u64 .ptr .align 1 _Z10joinGroupsPjS_j_param_1,
	.param .u32 _Z10joinGroupsPjS_j_param_2
)
{
	.reg .pred 	%p<9>;
	.reg .b32 	%r<24>;
	.reg .b64 	%rd<13>;

	ld.param.u64 	%rd3, [_Z10joinGroupsPjS_j_param_0];
	ld.param.u64 	%rd4, [_Z10joinGroupsPjS_j_param_1];
	ld.param.u32 	%r10, [_Z10joinGroupsPjS_j_param_2];
	cvta.to.global.u64 	%rd1, %rd4;
	cvta.to.global.u64 	%rd2, %rd3;
	mov.u32 	%r11, %ctaid.x;
	mov.u32 	%r12, %ntid.x;
	mov.u32 	%r1, %tid.x;
	mad.lo.s32 	%r2, %r11, %r12, %r1;
	setp.ge.u32 	%p1, %r2, %r10;
	shl.b32 	%r13, %r1, 2;
	mov.u32 	%r14, tab;
	add.s32 	%r3, %r14, %r13;
	@%p1 bra 	$L__BB0_2;
	mul.wide.s32 	%rd5, %r2, 4;
	add.s64 	%rd6, %rd2, %rd5;
	ld.global.u32 	%r15, [%rd6];
	st.shared.u32 	[%r3], %r15;
$L__BB0_2:
	setp.ge.u32 	%p2, %r2, %r10;
	bar.sync 	0;
	@%p2 bra 	$L__BB0_10;
	setp.ne.s32 	%p3, %r1, 0;
	@%p3 bra 	$L__BB0_6;
	setp.lt.s32 	%p5, %r2, 1;
	@%p5 bra 	$L__BB0_10;
	add.s32 	%r16, %r2, -1;
	mul.wide.u32 	%rd7, %r16, 4;
	add.s64 	%rd8, %rd2, %rd7;
	ld.global.u32 	%r23, [%rd8];
	ld.shared.u32 	%r22, [tab];
	bra.uni 	$L__BB0_7;
$L__BB0_6:
	ld.shared.u32 	%r23, [%r3+-4];
	ld.shared.u32 	%r22, [%r3];
	setp.lt.s32 	%p4, %r2, 1;
	@%p4 bra 	$L__BB0_10;
$L__BB0_7:
	xor.b32  	%r17, %r23, %r22;
	popc.b32 	%r18, %r17;
	setp.ne.s32 	%p6, %r18, 2;
	max.u32 	%r19, %r23, %r22;
	setp.ge.u32 	%p7, %r19, %r17;
	or.pred  	%p8, %p6, %p7;
	@%p8 bra 	$L__BB0_9;
	mul.wide.u32 	%rd11, %r2, 4;
	add.s64 	%rd12, %rd1, %rd11;
	mov.b32 	%r21, 0;
	st.global.u32 	[%rd12], %r21;
	bra.uni 	$L__BB0_10;
$L__BB0_9:
	mul.wide.u32 	%rd9, %r2, 4;
	add.s64 	%rd10, %rd1, %rd9;
	mov.b32 	%r20, 1;
	st.global.u32 	[%rd10], %r20;
$L__BB0_10:
	ret;

}
	// .globl	_Z16countCombinationPjjS_
.visible .entry _Z16countCombinationPjjS_(
	.param .u64 .ptr .align 1 _Z16countCombinationPjjS__param_0,
	.param .u32 _Z16countCombinationPjjS__param_1,
	.param .u64 .ptr .align 1 _Z16countCombinationPjjS__param_2
)
{
	.reg .pred 	%p<2>;
	.reg .b32 	%r<10>;
	.reg .b64 	%rd<8>;

	ld.param.u64 	%rd1, [_Z16countCombinationPjjS__param_0];
	ld.param.u32 	%r2, [_Z16countCombinationPjjS__param_1];
	ld.param.u64 	%rd2, [_Z16countCombinationPjjS__param_2];
	mov.u32 	%r3, %ntid.x;
	mov.u32 	%r4, %ctaid.x;
	mov.u32 	%r5, %tid.x;
	mad.lo.s32 	%r1, %r3, %r4, %r5;
	setp.ge.u32 	%p1, %r1, %r2;
	@%p1 bra 	$L__BB1_2;
	cvta.to.global.u64 	%rd3, %rd1;
	cvta.to.global.u64 	%rd4, %rd2;
	mul.wide.s32 	%rd5, %r1, 4;
	add.s64 	%rd6, %rd3, %rd5;
	ld.global.u32 	%r6, [%rd6];
	add.s32 	%r7, %r6, -1;
	mul.lo.s32 	%r8, %r7, %r6;
	shr.u32 	%r9, %r8, 1;
	add.s64 	%rd7, %rd4, %rd5;
	st.global.u32 	[%rd7], %r9;
$L__BB1_2:
	ret;

}
	// .globl	_Z6initGIPjS_S_S_j
.visible .entry _Z6initGIPjS_S_S_j(
	.param .u64 .ptr .align 1 _Z6initGIPjS_S_S_j_param_0,
	.param .u64 .ptr .align 1 _Z6initGIPjS_S_S_j_param_1,
	.param .u64 .ptr .align 1 _Z6initGIPjS_S_S_j_param_2,
	.param .u64 .ptr .align 1 _Z6initGIPjS_S_S_j_param_3,
	.param .u32 _Z6initGIPjS_S_S_j_param_4
)
{
	.local .align 8 .b8 	__local_depot2[16];
	.reg .b64 	%SP;
	.reg .b64 	%SPL;
	.reg .pred 	%p<4>;
	.reg .b32 	%r<13>;
	.reg .b64 	%rd<21>;

	mov.u64 	%SPL, __local_depot2;
	cvta.local.u64 	%SP, %SPL;
	ld.param.u64 	%rd2, [_Z6initGIPjS_S_S_j_param_0];
	ld.param.u64 	%rd3, [_Z6initGIPjS_S_S_j_param_1];
	ld.param.u64 	%rd4, [_Z6initGIPjS_S_S_j_param_2];
	ld.param.u64 	%rd5, [_Z6initGIPjS_S_S_j_param_3];
	ld.param.u32 	%r3, [_Z6initGIPjS_S_S_j_param_4];
	mov.u32 	%r4, %ntid.x;
	mov.u32 	%r5, %ctaid.x;
	mov.u32 	%r6, %tid.x;
	mad.lo.s32 	%r1, %r4, %r5, %r6;
	setp.ge.u32 	%p1, %r1, %r3;
	@%p1 bra 	$L__BB2_5;
	cvta.to.global.u64 	%rd6, %rd2;
	add.u64 	%rd7, %SP, 0;
	add.u64 	%rd8, %SPL, 0;
	mul.wide.s32 	%rd9, %r1, 4;
	add.s64 	%rd1, %rd6, %rd9;
	ld.global.u32 	%r7, [%rd1];
	st.local.v2.u32 	[%rd8], {%r1, %r7};
	st.local.u32 	[%rd8+8], %r3;
	mov.u64 	%rd10, $str;
	cvta.global.u64 	%rd11, %rd10;
	{ // callseq 0, 0
	.param .b64 param0;
	st.param.b64 	[param0], %rd11;
	.param .b64 param1;
	st.param.b64 	[param1], %rd7;
	.param .b32 retval0;
	call.uni (retval0), 
	vprintf, 
	(
	param0, 
	param1
	);
	ld.param.b32 	%r8, [retval0];
	} // callseq 0
	ld.global.u32 	%r2, [%rd1];
	setp.gt.u32 	%p2, %r2, 30;
	@%p2 bra 	$L__BB2_3;
	cvta.to.global.u64 	%rd12, %rd4;
	mul.wide.u32 	%rd13, %r2, 4;
	add.s64 	%rd14, %rd12, %rd13;
	atom.global.add.u32 	%r10, [%rd14], 1;
$L__BB2_3:
	cvta.to.global.u64 	%rd15, %rd3;
	add.s64 	%rd17, %rd15, %rd9;
	ld.global.u32 	%r11, [%rd17];
	setp.eq.s32 	%p3, %r11, 0;
	@%p3 bra 	$L__BB2_5;
	ld.global.u32 	%r12, [%rd1];
	cvta.to.global.u64 	%rd18, %rd5;
	mul.wide.u32 	%rd19, %r12, 4;
	add.s64 	%rd20, %rd18, %rd19;
	st.global.u32 	[%rd20], %r12;
$L__BB2_5:
	ret;

}
	// .globl	_Z7finalGIPjS_j
.visible .entry _Z7finalGIPjS_j(
	.param .u64 .ptr .align 1 _Z7finalGIPjS_j_param_0,
	.param .u64 .ptr .align 1 _Z7finalGIPjS_j_param_1,
	.param .u32 _Z7finalGIPjS_j_param_2
)
{
	.reg .pred 	%p<2>;
	.reg .b32 	%r<10>;
	.reg .b64 	%rd<8>;

	ld.param.u64 	%rd1, [_Z7finalGIPjS_j_param_0];
	ld.param.u64 	%rd2, [_Z7finalGIPjS_j_param_1];
	ld.param.u32 	%r2, [_Z7finalGIPjS_j_param_2];
	mov.u32 	%r3, %ntid.x;
	mov.u32 	%r4, %ctaid.x;
	mov.u32 	%r5, %tid.x;
	mad.lo.s32 	%r1, %r3, %r4, %r5;
	setp.ge.u32 	%p1, %r1, %r2;
	@%p1 bra 	$L__BB3_2;
	cvta.to.global.u64 	%rd3, %rd1;
	cvta.to.global.u64 	%rd4, %rd2;
	mul.wide.s32 	%rd5, %r1, 4;
	add.s64 	%rd6, %rd3, %rd5;
	ld.global.u32 	%r6, [%rd6];
	add.s32 	%r7, %r6, -1;
	st.global.u32 	[%rd6], %r7;
	add.s64 	%rd7, %rd4, %rd5;
	ld.global.u32 	%r8, [%rd7];
	sub.s32 	%r9, %r1, %r8;
	st.global.u32 	[%rd7], %r9;
$L__BB3_2:
	ret;

}
	// .globl	_Z15joinCombinationPjS_S_S_S_S_iS_iS_i
.visible .entry _Z15joinCombinationPjS_S_S_S_S_iS_iS_i(
	.param .u64 .ptr .align 1 _Z15joinCombinationPjS_S_S_S_S_iS_iS_i_param_0,
	.param .u64 .ptr .align 1 _Z15joinCombinationPjS_S_S_S_S_iS_iS_i_param_1,
	.param .u64 .ptr .align 1 _Z15joinCombinationPjS_S_S_S_S_iS_iS_i_param_2,
	.param .u64 .ptr .align 1 _Z15joinCombinationPjS_S_S_S_S_iS_iS_i_param_3,
	.param .u64 .ptr .align 1 _Z15joinCombinationPjS_S_S_S_S_iS_iS_i_param_4,
	.param .u64 .ptr .align 1 _Z15joinCombinationPjS_S_S_S_S_iS_iS_i_param_5,
	.param .u32 _Z15joinCombinationPjS_S_S_S_S_iS_iS_i_param_6,
	.param .u64 .ptr .align 1 _Z15joinCombinationPjS_S_S_S_S_iS_iS_i_param_7,
	.param .u32 _Z15joinCombinationPjS_S_S_S_S_iS_iS_i_param_8,
	.param .u64 .ptr .align 1 _Z15joinCombinationPjS_S_S_S_S_iS_iS_i_param_9,
	.param .u32 _Z15joinCombinationPjS_S_S_S_S_iS_iS_i_param_10
)
{
	.reg .pred 	%p<4>;
	.reg .b32 	%r<36>;
	.reg .b64 	%rd<31>;

	ld.param.u64 	%rd1, [_Z15joinCombinationPjS_S_S_S_S_iS_iS_i_param_0];
	ld.param.u64 	%rd2, [_Z15joinCombinationPjS_S_S_S_S_iS_iS_i_param_1];
	ld.param.u64 	%rd3, [_Z15joinCombinationPjS_S_S_S_S_iS_iS_i_param_2];
	ld.param.u64 	%rd4, [_Z15joinCombinationPjS_S_S_S_S_iS_iS_i_param_3];
	ld.param.u64 	%rd5, [_Z15joinCombinationPjS_S_S_S_S_iS_iS_i_param_4];
	ld.param.u64 	%rd6, [_Z15joinCombinationPjS_S_S_S_S_iS_iS_i_param_5];
	ld.param.u32 	%r15, [_Z15joinCombinationPjS_S_S_S_S_iS_iS_i_param_6];
	ld.param.u64 	%rd7, [_Z15joinCombinationPjS_S_S_S_S_iS_iS_i_param_7];
	ld.param.u64 	%rd8, [_Z15joinCombinationPjS_S_S_S_S_iS_iS_i_param_9];
	mov.u32 	%r16, %ntid.x;
	mov.u32 	%r17, %ctaid.x;
	mov.u32 	%r18, %tid.x;
	mad.lo.s32 	%r1, %r16, %r17, %r18;
	setp.ge.s32 	%p1, %r1, %r15;
	@%p1 bra 	$L__BB4_5;
	cvta.to.global.u64 	%rd9, %rd1;
	cvta.to.global.u64 	%rd10, %rd2;
	cvta.to.global.u64 	%rd11, %rd3;
	cvta.to.global.u64 	%rd12, %rd8;
	mul.wide.s32 	%rd13, %r1, 4;
	add.s64 	%rd14, %rd9, %rd13;
	ld.global.u32 	%r20, [%rd14];
	add.s64 	%rd15, %rd10, %rd13;
	ld.global.u32 	%r34, [%rd15];
	mul.wide.s32 	%rd16, %r20, 4;
	add.s64 	%rd17, %rd11, %rd16;
	ld.global.u32 	%r3, [%rd17];
	add.s64 	%rd18, %rd12, %rd16;
	ld.global.u32 	%r4, [%rd18];
	add.s32 	%r32, %r4, -1;
	setp.lt.s32 	%p2, %r34, %r32;
	mov.b32 	%r35, 0;
	@%p2 bra 	$L__BB4_4;
	add.s32 	%r6, %r4, -2;
	mov.b32 	%r31, 0;
$L__BB4_3:
	sub.s32 	%r34, %r34, %r32;
	add.s32 	%r35, %r31, 1;
	sub.s32 	%r32, %r6, %r31;
	setp.ge.s32 	%p3, %r34, %r32;
	mov.u32 	%r31, %r35;
	@%p3 bra 	$L__BB4_3;
$L__BB4_4:
	cvta.to.global.u64 	%rd19, %rd7;
	add.s32 	%r22, %r35, %r3;
	mul.wide.s32 	%rd20, %r22, 4;
	add.s64 	%rd21, %rd19, %rd20;
	ld.global.u32 	%r23, [%rd21];
	cvta.to.global.u64 	%rd22, %rd4;
	add.s64 	%rd24, %rd22, %rd13;
	st.global.u32 	[%rd24], %r23;
	add.s32 	%r24, %r34, %r35;
	min.s32 	%r25, %r34, 0;
	sub.s32 	%r26, %r24, %r25;
	add.s32 	%r27, %r26, %r3;
	add.s32 	%r28, %r27, 1;
	mul.wide.s32 	%rd25, %r28, 4;
	add.s64 	%rd26, %rd19, %rd25;
	ld.global.u32 	%r29, [%rd26];
	cvta.to.global.u64 	%rd27, %rd5;
	add.s64 	%rd28, %rd27, %rd13;
	st.global.u32 	[%rd28], %r29;
	or.b32  	%r30, %r29, %r23;
	cvta.to.global.u64 	%rd29, %rd6;
	add.s64 	%rd30, %rd29, %rd13;
	st.global.u32 	[%rd30], %r30;
$L__BB4_5:
	ret;

}
	// .globl	_Z12checkSubCombPjiiS_S_iPi
.visible .entry _Z12checkSubCombPjiiS_S_iPi(
	.param .u64 .ptr .align 1 _Z12checkSubCombPjiiS_S_iPi_param_0,
	.param .u32 _Z12checkSubCombPjiiS_S_iPi_param_1,
	.param .u32 _Z12checkSubCombPjiiS_S_iPi_param_2,
	.param .u64 .ptr .align 1 _Z12checkSubCombPjiiS_S_iPi_param_3,
	.param .u64 .ptr .align 1 _Z12checkSubCombPjiiS_S_iPi_param_4,
	.param .u32 _Z12checkSubCombPjiiS_S_iPi_param_5,
	.param .u64 .ptr .align 1 _Z12checkSubCombPjiiS_S_iPi_param_6
)
{
	.reg .pred 	%p<8>;
	.reg .b32 	%r<39>;
	.reg .b64 	%rd<17>;

	ld.param.u64 	%rd2, [_Z12checkSubCombPjiiS_S_iPi_param_0];
	ld.param.u32 	%r18, [_Z12checkSubCombPjiiS_S_iPi_param_1];
	ld.param.u32 	%r16, [_Z12checkSubCombPjiiS_S_iPi_param_2];
	ld.param.u64 	%rd3, [_Z12checkSubCombPjiiS_S_iPi_param_3];
	ld.param.u64 	%rd4, [_Z12checkSubCombPjiiS_S_iPi_param_4];
	ld.param.u32 	%r17, [_Z12checkSubCombPjiiS_S_iPi_param_5];
	ld.param.u64 	%rd5, [_Z12checkSubCombPjiiS_S_iPi_param_6];
	mov.u32 	%r19, %ntid.x;
	mov.u32 	%r20, %ctaid.x;
	mov.u32 	%r21, %tid.x;
	mad.lo.s32 	%r1, %r19, %r20, %r21;
	setp.ge.s32 	%p1, %r1, %r18;
	@%p1 bra 	$L__BB5_9;
	cvta.to.global.u64 	%rd6, %rd2;
	div.s32 	%r2, %r1, %r16;
	mul.lo.s32 	%r23, %r2, %r16;
	sub.s32 	%r24, %r1, %r23;
	mul.wide.s32 	%rd7, %r2, 4;
	add.s64 	%rd8, %rd6, %rd7;
	ld.global.u32 	%r3, [%rd8];
	and.b32  	%r25, %r3, 1;
	sub.s32 	%r34, %r24, %r25;
	setp.lt.s32 	%p2, %r34, 0;
	mov.b32 	%r37, 0;
	@%p2 bra 	$L__BB5_4;
	mov.b32 	%r37, 0;
	mov.u32 	%r36, %r3;
$L__BB5_3:
	shr.u32 	%r36, %r36, 1;
	add.s32 	%r37, %r37, 1;
	and.b32  	%r27, %r36, 1;
	sub.s32 	%r34, %r34, %r27;
	setp.gt.s32 	%p3, %r34, -1;
	@%p3 bra 	$L__BB5_3;
$L__BB5_4:
	mov.b32 	%r29, 1;
	shl.b32 	%r30, %r29, %r37;
	xor.b32  	%r12, %r30, %r3;
	cvta.to.global.u64 	%rd1, %rd4;
	mov.b32 	%r38, 0;
$L__BB5_5:
	add.s32 	%r31, %r38, %r12;
	rem.u32 	%r32, %r31, %r17;
	mul.wide.s32 	%rd9, %r32, 4;
	add.s64 	%rd10, %rd1, %rd9;
	ld.global.u32 	%r14, [%rd10];
	setp.ne.s32 	%p4, %r14, 0;
	setp.ne.s32 	%p5, %r14, %r12;
	add.s32 	%r38, %r38, 1;
	and.pred  	%p6, %p4, %p5;
	@%p6 bra 	$L__BB5_5;
	setp.eq.s32 	%p7, %r14, 0;
	@%p7 bra 	$L__BB5_8;
	cvta.to.global.u64 	%rd11, %rd3;
	mul.wide.s32 	%rd12, %r1, 4;
	add.s64 	%rd13, %rd11, %rd12;
	st.global.u32 	[%rd13], %r12;
	bra.uni 	$L__BB5_9;
$L__BB5_8:
	cvta.to.global.u64 	%rd14, %rd5;
	add.s64 	%rd16, %rd14, %rd7;
	mov.b32 	%r33, 1;
	st.global.u32 	[%rd16], %r33;
$L__BB5_9:
	ret;

}
	// .globl	_Z11insertInputPjS_ii
.visible .entry _Z11insertInputPjS_ii(
	.param .u64 .ptr .align 1 _Z11insertInputPjS_ii_param_0,
	.param .u64 .ptr .align 1 _Z11insertInputPjS_ii_param_1,
	.param .u32 _Z11insertInputPjS_ii_param_2,
	.param .u32 _Z11insertInputPjS_ii_param_3
)
{
	.reg .pred 	%p<5>;
	.reg .b32 	%r<16>;
	.reg .b64 	%rd<9>;

	ld.param.u64 	%rd2, [_Z11insertInputPjS_ii_param_0];
	ld.param.u64 	%rd3, [_Z11insertInputPjS_ii_param_1];
	ld.param.u32 	%r6, [_Z11insertInputPjS_ii_param_2];
	ld.param.u32 	%r5, [_Z11insertInputPjS_ii_param_3];
	mov.u32 	%r7, %ntid.x;
	mov.u32 	%r8, %ctaid.x;
	mov.u32 	%r9, %tid.x;
	mad.lo.s32 	%r1, %r7, %r8, %r9;
	setp.ge.s32 	%p1, %r1, %r6;
	@%p1 bra 	$L__BB6_3;
	cvta.to.global.u64 	%rd4, %rd2;
	mul.wide.s32 	%rd5, %r1, 4;
	add.s64 	%rd6, %rd4, %rd5;
	ld.global.u32 	%r2, [%rd6];
	cvta.to.global.u64 	%rd1, %rd3;
	mov.b32 	%r15, 0;
$L__BB6_2:
	add.s32 	%r11, %r15, %r2;
	rem.u32 	%r12, %r11, %r5;
	mul.wide.s32 	%rd7, %r12, 4;
	add.s64 	%rd8, %rd1, %rd7;
	atom.relaxed.global.cas.b32 	%r13, [%rd8], 0, %r2;
	setp.ne.s32 	%p2, %r13, 0;
	setp.ne.s32 	%p3, %r13, %r2;
	add.s32 	%r15, %r15, 1;
	and.pred  	%p4, %p2, %p3;
	@%p4 bra 	$L__BB6_2;
$L__BB6_3:
	ret;

}
	// .globl	_ZN6thrust24THRUST_300001_SM_1000_NS8cuda_cub4core6detail13_kernel_agentINS1_15__reduce_by_key9InitAgentIN3cub18CUB_300001_SM_100024ReduceByKeyScanTileStateIiiLb1EEEiPiEEJSA_iSB_EEEvDpT0_
.visible .entry _ZN6thrust24THRUST_300001_SM_1000_NS8cuda_cub4core6detail13_kernel_agentINS1_15__reduce_by_key9InitAgentIN3cub18CUB_300001_SM_100024ReduceByKeyScanTileStateIiiLb1EEEiPiEEJSA_iSB_EEEvDpT0_(
	.param .align 8 .b8 _ZN6thrust24THRUST_300001_SM_1000_NS8cuda_cub4core6detail13_kernel_agentINS1_15__reduce_by_key9InitAgentIN3cub18CUB_300001_SM_100024ReduceByKeyScanTileStateIiiLb1EEEiPiEEJSA_iSB_EEEvDpT0__param_0[8],
	.param .u32 _ZN6thrust24THRUST_300001_SM_1000_NS8cuda_cub4core6detail13_kernel_agentINS1_15__reduce_by_key9InitAgentIN3cub18CUB_300001_SM_100024ReduceByKeyScanTileStateIiiLb1EEEiPiEEJSA_iSB_EEEvDpT0__param_1,
	.param .u64 .ptr .align 1 _ZN6thrust24THRUST_300001_SM_1000_NS8cuda_cub4core6detail13_kernel_agentINS1_15__reduce_by_key9InitAgentIN3cub18CUB_300001_SM_100024ReduceByKeyScanTileStateIiiLb1EEEiPiEEJSA_iSB_EEEvDpT0__param_2
)
.maxntid 128
{
	.reg .pred 	%p<6>;
	.reg .b32 	%r<9>;
	.reg .b64 	%rd<12>;

	ld.param.u64 	%rd3, [_ZN6thrust24THRUST_300001_SM_1000_NS8cuda_cub4core6detail13_kernel_agentINS1_15__reduce_by_key9InitAgentIN3cub18CUB_300001_SM_100024ReduceByKeyScanTileStateIiiLb1EEEiPiEEJSA_iSB_EEEvDpT0__param_0];
	ld.param.u32 	%r4, [_ZN6thrust24THRUST_300001_SM_1000_NS8cuda_cub4core6detail13_kernel_agentINS1_15__reduce_by_key9InitAgentIN3cub18CUB_300001_SM_100024ReduceByKeyScanTileStateIiiLb1EEEiPiEEJSA_iSB_EEEvDpT0__param_1];
	ld.param.u64 	%rd2, [_ZN6thrust24THRUST_300001_SM_1000_NS8cuda_cub4core6detail13_kernel_agentINS1_15__reduce_by_key9InitAgentIN3cub18CUB_300001_SM_100024ReduceByKeyScanTileStateIiiLb1EEEiPiEEJSA_iSB_EEEvDpT0__param_2];
	cvta.to.global.u64 	%rd1, %rd3;
	mov.u32 	%r1, %ctaid.x;
	mov.u32 	%r5, %ntid.x;
	mov.u32 	%r2, %tid.x;
	mad.lo.s32 	%r3, %r1, %r5, %r2;
	setp.ge.s32 	%p1, %r3, %r4;
	@%p1 bra 	$L__BB7_2;
	mul.wide.s32 	%rd4, %r3, 16;
	add.s64 	%rd5, %rd1, %rd4;
	mov.b64 	%rd6, 99;
	mov.b64 	%rd7, 0;
	st.global.v2.u64 	[%rd5+512], {%rd7, %rd6};
$L__BB7_2:
	setp.ne.s32 	%p2, %r1, 0;
	setp.gt.u32 	%p3, %r2, 31;
	or.pred  	%p4, %p2, %p3;
	@%p4 bra 	$L__BB7_4;
	mul.wide.u32 	%rd8, %r2, 16;
	add.s64 	%rd9, %rd1, %rd8;
	mov.b64 	%rd10, 0;
	st.global.v2.u64 	[%rd9], {%rd10, %rd10};
$L__BB7_4:
	or.b32  	%r7, %r1, %r2;
	setp.ne.s32 	%p5, %r7, 0;
	@%p5 bra 	$L__BB7_6;
	cvta.to.global.u64 	%rd11, %rd2;
	mov.b32 	%r8, 0;
	st.global.u32 	[%rd11], %r8;
$L__BB7_6:
	ret;

}
	// .globl	_ZN6thrust24THRUST_300001_SM_1000_NS8cuda_cub4core6detail13_kernel_agentINS1_15__reduce_by_key16ReduceByKeyAgentINS0_6detail15normal_iteratorINS0_10device_ptrIjEEEENS0_17constant_iteratorIiNS0_11use_defaultESD_EESB_SB_N4cuda3std3__48equal_toIjEENSH_4plusIjEEPiiEEJSB_SE_SB_SB_SM_N3cub18CUB_300001_SM_100024ReduceByKeyScanTileStateIiiLb1EEESJ_SL_iiEEEvDpT0_
.visible .entry _ZN6thrust24THRUST_300001_SM_1000_NS8cuda_cub4core6detail13_kernel_agentINS1_15__reduce_by_key16ReduceByKeyAgentINS0_6detail15normal_iteratorINS0_10device_ptrIjEEEENS0_17constant_iteratorIiNS0_11use_defaultESD_EESB_SB_N4cuda3std3__48equal_toIjEENSH_4plusIjEEPiiEEJSB_SE_SB_SB_SM_N3cub18CUB_300001_SM_100024ReduceByKeyScanTileStateIiiLb1EEESJ_SL_iiEEEvDpT0_(
	.param .align 8 .b8 _ZN6thrust24THRUST_300001_SM_1000_NS8cuda_cub4core6detail13_kernel_agentINS1_15__reduce_by_key16ReduceByKeyAgentINS0_6detail15normal_iteratorINS0_10device_ptrIjEEEENS0_17constant_iteratorIiNS0_11use_defaultESD_EESB_SB_N4cuda3std3__48equal_toIjEENSH_4plusIjEEPiiEEJSB_SE_SB_SB_SM_N3cub18CUB_300001_SM_100024ReduceByKeyScanTileStateIiiLb1EEESJ_SL_iiEEEvDpT0__param_0[8],
	.param .align 8 .b8 _ZN6thrust24THRUST_300001_SM_1000_NS8cuda_cub4core6detail13_kernel_agentINS1_15__reduce_by_key16ReduceByKeyAgentINS0_6detail15normal_iteratorINS0_10device_ptrIjEEEENS0_17constant_iteratorIiNS0_11use_defaultESD_EESB_SB_N4cuda3std3__48equal_toIjEENSH_4plusIjEEPiiEEJSB_SE_SB_SB_SM_N3cub18CUB_300001_SM_100024ReduceByKeyScanTileStateIiiLb1EEESJ_SL_iiEEEvDpT0__param_1[16],
	.param .align 8 .b8 _ZN6thrust24THRUST_300001_SM_1000_NS8cuda_cub4core6detail13_kernel_agentINS1_15__reduce_by_key16ReduceByKeyAgentINS0_6detail15normal_iteratorINS0_10device_ptrIjEEEENS0_17constant_iteratorIiNS0_11use_defaultESD_EESB_SB_N4cuda3std3__48equal_toIjEENSH_4plusIjEEPiiEEJSB_SE_SB_SB_SM_N3cub18CUB_300001_SM_100024ReduceByKeyScanTileStateIiiLb1EEESJ_SL_iiEEEvDpT0__param_2[8],
	.param .align 8 .b8 _ZN6thrust24THRUST_300001_SM_1000_NS8cuda_cub4core6detail13_kernel_agentINS1_15__reduce_by_key16ReduceByKeyAgentINS0_6detail15normal_iteratorINS0_10device_ptrIjEEEENS0_17constant_iteratorIiNS0_11use_defaultESD_EESB_SB_N4cuda3std3__48equal_toIjEENSH_4plusIjEEPiiEEJSB_SE_SB_SB_SM_N3cub18CUB_300001_SM_100024ReduceByKeyScanTileStateIiiLb1EEESJ_SL_iiEEEvDpT0__param_3[8],
	.param .u64 .ptr .align 1 _ZN6thrust24THRUST_300001_SM_1000_NS8cuda_cub4core6detail13_kernel_agentINS1_15__reduce_by_key16ReduceByKeyAgentINS0_6detail15normal_iteratorINS0_10device_ptrIjEEEENS0_17constant_iteratorIiNS0_11use_defaultESD_EESB_SB_N4cuda3std3__48equal_toIjEENSH_4plusIjEEPiiEEJSB_SE_SB_SB_SM_N3cub18CUB_300001_SM_100024ReduceByKeyScanTileStateIiiLb1EEESJ_SL_iiEEEvDpT0__param_4,
	.param .align 8 .b8 _ZN6thrust24THRUST_300001_SM_1000_NS8cuda_cub4core6detail13_kernel_agentINS1_15__reduce_by_key16ReduceByKeyAgentINS0_6detail15normal_iteratorINS0_10device_ptrIjEEEENS0_17constant_iteratorIiNS0_11use_defaultESD_EESB_SB_N4cuda3std3__48equal_toIjEENSH_4plusIjEEPiiEEJSB_SE_SB_SB_SM_N3cub18CUB_300001_SM_100024ReduceByKeyScanTileStateIiiLb1EEESJ_SL_iiEEEvDpT0__param_5[8],
	.param .align 1 .b8 _ZN6thrust24THRUST_300001_SM_1000_NS8cuda_cub4core6detail13_kernel_agentINS1_15__reduce_by_key16ReduceByKeyAgentINS0_6detail15normal_iteratorINS0_10device_ptrIjEEEENS0_17constant_iteratorIiNS0_11use_defaultESD_EESB_SB_N4cuda3std3__48equal_toIjEENSH_4plusIjEEPiiEEJSB_SE_SB_SB_SM_N3cub18CUB_300001_SM_100024ReduceByKeyScanTileStateIiiLb1EEESJ_SL_iiEEEvDpT0__param_6[1],
	.param .align 1 .b8 _ZN6thrust24THRUST_300001_SM_1000_NS8cuda_cub4core6detail13_kernel_agentINS1_15__reduce_by_key16ReduceByKeyAgentINS0_6detail15normal_iteratorINS0_10device_ptrIjEEEENS0_17constant_iteratorIiNS0_11use_defaultESD_EESB_SB_N4cuda3std3__48equal_toIjEENSH_4plusIjEEPiiEEJSB_SE_SB_SB_SM_N3cub18CUB_300001_SM_100024ReduceByKeyScanTileStateIiiLb1EEESJ_SL_iiEEEvDpT0__param_7[1],
	.param .u32 _ZN6thrust24THRUST_300001_SM_1000_NS8cuda_cub4core6detail13_kernel_agentINS1_15__reduce_by_key16ReduceByKeyAgentINS0_6detail15normal_iteratorINS0_10device_ptrIjEEEENS0_17constant_iteratorIiNS0_11use_defaultESD_EESB_SB_N4cuda3std3__48equal_toIjEENSH_4plusIjEEPiiEEJSB_SE_SB_SB_SM_N3cub18CUB_300001_SM_100024ReduceByKeyScanTileStateIiiLb1EEESJ_SL_iiEEEvDpT0__param_8,
	.param .u32 _ZN6thrust24THRUST_300001_SM_1000_NS8cuda_cub4core6detail13_kernel_agentINS1_15__reduce_by_key16ReduceByKeyAgentINS0_6detail15normal_iteratorINS0_10device_ptrIjEEEENS0_17constant_iteratorIiNS0_11use_defaultESD_EESB_SB_N4cuda3std3__48equal_toIjEENSH_4plusIjEEPiiEEJSB_SE_SB_SB_SM_N3cub18CUB_300001_SM_100024ReduceByKeyScanTileStateIiiLb1EEESJ_SL_iiEEEvDpT0__param_9
)
.maxntid 256
{
	.reg .pred 	%p<467>;
	.reg .b32 	%r<1878>;
	.reg .b64 	%rd<290>;

	ld.param.u64 	%rd1, [_ZN6thrust24THRUST_300001_SM_1000_NS8cuda_cub4core6detail13_kernel_agentINS1_15__reduce_by_key16ReduceByKeyAgentINS0_6detail15normal_iteratorINS0_10device_ptrIjEEEENS0_17constant_iteratorIiNS0_11use_defaultESD_EESB_SB_N4cuda3std3__48equal_toIjEENSH_4plusIjEEPiiEEJSB_SE_SB_SB_SM_N3cub18CUB_300001_SM_100024ReduceByKeyScanTileStateIiiLb1EEESJ_SL_iiEEEvDpT0__param_5];
	ld.param.u64 	%rd2, [_ZN6thrust24THRUST_300001_SM_1000_NS8cuda_cub4core6detail13_kernel_agentINS1_15__reduce_by_key16ReduceByKeyAgentINS0_6detail15normal_iteratorINS0_10device_ptrIjEEEENS0_17constant_iteratorIiNS0_11use_defaultESD_EESB_SB_N4cuda3std3__48equal_toIjEENSH_4plusIjEEPiiEEJSB_SE_SB_SB_SM_N3cub18CUB_300001_SM_100024ReduceByKeyScanTileStateIiiLb1EEESJ_SL_iiEEEvDpT0__param_0];
	ld.param.u32 	%r1, [_ZN6thrust24THRUST_300001_SM_1000_NS8cuda_cub4core6detail13_kernel_agentINS1_15__reduce_by_key16ReduceByKeyAgentINS0_6detail15normal_iteratorINS0_10device_ptrIjEEEENS0_17constant_iteratorIiNS0_11use_defaultESD_EESB_SB_N4cuda3std3__48equal_toIjEENSH_4plusIjEEPiiEEJSB_SE_SB_SB_SM_N3cub18CUB_300001_SM_100024ReduceByKeyScanTileStateIiiLb1EEESJ_SL_iiEEEvDpT0__param_1+8];
	ld.param.u64 	%rd53, [_ZN6thrust24THRUST_300001_SM_1000_NS8cuda_cub4core6detail13_kernel_agentINS1_15__reduce_by_key16ReduceByKeyAgentINS0_6detail15normal_iteratorINS0_10device_ptrIjEEEENS0_17constant_iteratorIiNS0_11use_defaultESD_EESB_SB_N4cuda3std3__48equal_toIjEENSH_4plusIjEEPiiEEJSB_SE_SB_SB_SM_N3cub18CUB_300001_SM_100024ReduceByKeyScanTileStateIiiLb1EEESJ_SL_iiEEEvDpT0__param_3];
	ld.param.u64 	%rd54, [_ZN6thrust24THRUST_300001_SM_1000_NS8cuda_cub4core6detail13_kernel_agentINS1_15__reduce_by_key16ReduceByKeyAgentINS0_6detail15normal_iteratorINS0_10device_ptrIjEEEENS0_17constant_iteratorIiNS0_11use_defaultESD_EESB_SB_N4cuda3std3__48equal_toIjEENSH_4plusIjEEPiiEEJSB_SE_SB_SB_SM_N3cub18CUB_300001_SM_100024ReduceByKeyScanTileStateIiiLb1EEESJ_SL_iiEEEvDpT0__param_2];
	ld.param.u32 	%r391, [_ZN6thrust24THRUST_300001_SM_1000_NS8cuda_cub4core6detail13_kernel_agentINS1_15__reduce_by_key16ReduceByKeyAgentINS0_6detail15normal_iteratorINS0_10device_ptrIjEEEENS0_17constant_iteratorIiNS0_11use_defaultESD_EESB_SB_N4cuda3std3__48equal_toIjEENSH_4plusIjEEPiiEEJSB_SE_SB_SB_SM_N3cub18CUB_300001_SM_100024ReduceByKeyScanTileStateIiiLb1EEESJ_SL_iiEEEvDpT0__param_8];
	cvta.to.global.u64 	%rd3, %rd54;
	cvta.to.global.u64 	%rd4, %rd53;
	mov.u32 	%r2, %ctaid.x;
	mul.lo.s32 	%r3, %r2, 2304;
	sub.s32 	%r4, %r391, %r3;
	setp.lt.s32 	%p12, %r4, 2305;
	@%p12 bra 	$L__BB8_124;
	setp.ne.s32 	%p280, %r2, 0;
	@%p280 bra 	$L__BB8_54;
	mov.u32 	%r1816, %tid.x;
	and.b32  	%r1564, %r1816, 31;
	and.b32  	%r1565, %r1816, 992;
	add.s32 	%r1566, %r3, %r1564;
	mad.lo.s32 	%r1567, %r1565, 9, %r1566;
	mul.wide.u32 	%rd244, %r1567, 4;
	add.s64 	%rd235, %rd2, %rd244;
	// begin inline asm
	ld.global.nc.u32 %r1552, [%rd235];
	// end inline asm
	add.s64 	%rd236, %rd235, 128;
	// begin inline asm
	ld.global.nc.u32 %r1553, [%rd236];
	// end inline asm
	add.s64 	%rd237, %rd235, 256;
	// begin inline asm
	ld.global.nc.u32 %r1554, [%rd237];
	// end inline asm
	add.s64 	%rd238, %rd235, 384;
	// begin inline asm
	ld.global.nc.u32 %r1555, [%rd238];
	// end inline asm
	add.s64 	%rd239, %rd235, 512;
	// begin inline asm
	ld.global.nc.u32 %r1556, [%rd239];
	// end inline asm
	add.s64 	%rd240, %rd235, 640;
	// begin inline asm
	ld.global.nc.u32 %r1557, [%rd240];
	// end inline asm
	add.s64 	%rd241, %rd235, 768;
	// begin inline asm
	ld.global.nc.u32 %r1558, [%rd241];
	// end inline asm
	add.s64 	%rd242, %rd235, 896;
	// begin inline asm
	ld.global.nc.u32 %r1559, [%rd242];
	// end inline asm
	add.s64 	%rd243, %rd235, 1024;
	// begin inline asm
	ld.global.nc.u32 %r1560, [%rd243];
	// end inline asm
	// begin inline asm
	mov.u32 %r1561, %laneid;
	// end inline asm
	shr.u32 	%r7, %r1816, 5;
	mad.lo.s32 	%r1568, %r7, 288, %r1561;
	shl.b32 	%r1569, %r1568, 2;
	mov.u32 	%r1570, _ZN6thrust24THRUST_300001_SM_1000_NS8cuda_cub4core6detail5shmemE;
	add.s32 	%r1571, %r1570, %r1569;
	st.shared.u32 	[%r1571], %r1552;
	st.shared.u32 	[%r1571+128], %r1553;
	st.shared.u32 	[%r1571+256], %r1554;
	st.shared.u32 	[%r1571+384], %r1555;
	st.shared.u32 	[%r1571+512], %r1556;
	st.shared.u32 	[%r1571+640], %r1557;
	st.shared.u32 	[%r1571+768], %r1558;
	st.shared.u32 	[%r1571+896], %r1559;
	st.shared.u32 	[%r1571+1024], %r1560;
	bar.warp.sync 	-1;
	shl.b32 	%r1572, %r1561, 5;
	add.s32 	%r1573, %r1571, %r1572;
	ld.shared.u32 	%r8, [%r1573];
	ld.shared.u32 	%r9, [%r1573+4];
	ld.shared.u32 	%r10, [%r1573+8];
	ld.shared.u32 	%r11, [%r1573+12];
	ld.shared.u32 	%r12, [%r1573+16];
	ld.shared.u32 	%r13, [%r1573+20];
	ld.shared.u32 	%r14, [%r1573+24];
	ld.shared.u32 	%r15, [%r1573+28];
	ld.shared.u32 	%r16, [%r1573+32];
	bar.sync 	0;
	st.shared.u32 	[%r1571], %r1;
	st.shared.u32 	[%r1571+128], %r1;
	st.shared.u32 	[%r1571+256], %r1;
	st.shared.u32 	[%r1571+384], %r1;
	st.shared.u32 	[%r1571+512], %r1;
	st.shared.u32 	[%r1571+640], %r1;
	st.shared.u32 	[%r1571+768], %r1;
	st.shared.u32 	[%r1571+896], %r1;
	st.shared.u32 	[%r1571+1024], %r1;
	bar.warp.sync 	-1;
	ld.shared.u32 	%r17, [%r1573];
	ld.shared.u32 	%r18, [%r1573+4];
	ld.shared.u32 	%r19, [%r1573+8];
	ld.shared.u32 	%r20, [%r1573+12];
	ld.shared.u32 	%r21, [%r1573+16];
	ld.shared.u32 	%r22, [%r1573+20];
	ld.shared.u32 	%r23, [%r1573+24];
	ld.shared.u32 	%r24, [%r1573+28];
	ld.shared.u32 	%r25, [%r1573+32];
	bar.sync 	0;
	shl.b32 	%r1574, %r1816, 2;
	add.s32 	%r1575, %r1570, %r1574;
	add.s32 	%r26, %r1575, 1148;
	st.shared.u32 	[%r1575+1148], %r16;
	bar.sync 	0;
	setp.eq.s32 	%p390, %r1816, 0;
	mov.b32 	%r1807, 0;
	@%p390 bra 	$L__BB8_4;
	ld.shared.u32 	%r1808, [%r26+-4];
	setp.ne.s32 	%p391, %r1808, %r8;
	selp.u32 	%r1807, 1, 0, %p391;
$L__BB8_4:
	setp.ne.s32 	%p392, %r8, %r9;
	selp.u32 	%r1636, 1, 0, %p392;
	setp.ne.s32 	%p393, %r9, %r10;
	selp.u32 	%r1637, 1, 0, %p393;
	setp.ne.s32 	%p394, %r10, %r11;
	selp.u32 	%r1638, 1, 0, %p394;
	setp.ne.s32 	%p395, %r11, %r12;
	selp.u32 	%r1639, 1, 0, %p395;
	setp.ne.s32 	%p396, %r12, %r13;
	selp.u32 	%r1640, 1, 0, %p396;
	setp.ne.s32 	%p397, %r13, %r14;
	selp.u32 	%r1641, 1, 0, %p397;
	setp.ne.s32 	%p398, %r14, %r15;
	selp.u32 	%r1642, 1, 0, %p398;
	setp.ne.s32 	%p399, %r15, %r16;
	selp.u32 	%r1643, 1, 0, %p399;
	add.s32 	%r1644, %r1807, %r1636;
	selp.b32 	%r1645, 0, %r17, %p392;
	add.s32 	%r1646, %r18, %r1645;
	add.s32 	%r1647, %r1644, %r1637;
	selp.b32 	%r1648, 0, %r1646, %p393;
	add.s32 	%r1649, %r19, %r1648;
	add.s32 	%r31, %r1647, %r1638;
	selp.b32 	%r1650, 0, %r1649, %p394;
	add.s32 	%r1651, %r20, %r1650;
	add.s32 	%r1652, %r31, %r1639;
	selp.b32 	%r1653, 0, %r1651, %p395;
	add.s32 	%r1654, %r21, %r1653;
	add.s32 	%r32, %r1652, %r1640;
	selp.b32 	%r1655, 0, %r1654, %p396;
	add.s32 	%r1656, %r22, %r1655;
	add.s32 	%r1657, %r32, %r1641;
	selp.b32 	%r1658, 0, %r1656, %p397;
	add.s32 	%r1659, %r23, %r1658;
	add.s32 	%r33, %r1657, %r1642;
	selp.b32 	%r1660, 0, %r1659, %p398;
	add.s32 	%r1661, %r24, %r1660;
	add.s32 	%r1577, %r33, %r1643;
	selp.b32 	%r1662, 0, %r1661, %p399;
	add.s32 	%r1582, %r25, %r1662;
	mov.b32 	%r1633, 1;
	mov.b32 	%r1634, 0;
	mov.b32 	%r1635, -1;
	// begin inline asm
	shfl.sync.up.b32 %r1576, %r1577, %r1633, %r1634, %r1635;
	// end inline asm
	// begin inline asm
	shfl.sync.up.b32 %r1581, %r1582, %r1633, %r1634, %r1635;
	// end inline asm
	setp.eq.s32 	%p400, %r1577, 0;
	selp.b32 	%r1663, %r1581, 0, %p400;
	setp.lt.s32 	%p401, %r1561, 1;
	selp.b32 	%r1664, 0, %r1663, %p401;
	add.s32 	%r1592, %r1664, %r1582;
	selp.b32 	%r1665, 0, %r1576, %p401;
	add.s32 	%r1587, %r1665, %r1577;
	mov.b32 	%r1593, 2;
	// begin inline asm
	shfl.sync.up.b32 %r1586, %r1587, %r1593, %r1634, %r1635;
	// end inline asm
	// begin inline asm
	shfl.sync.up.b32 %r1591, %r1592, %r1593, %r1634, %r1635;
	// end inline asm
	setp.eq.s32 	%p402, %r1587, 0;
	selp.b32 	%r1666, %r1591, 0, %p402;
	setp.lt.s32 	%p403, %r1561, 2;
	selp.b32 	%r1667, 0, %r1666, %p403;
	add.s32 	%r1602, %r1667, %r1592;
	selp.b32 	%r1668, 0, %r1586, %p403;
	add.s32 	%r1597, %r1668, %r1587;
	mov.b32 	%r1603, 4;
	// begin inline asm
	shfl.sync.up.b32 %r1596, %r1597, %r1603, %r1634, %r1635;
	// end inline asm
	// begin inline asm
	shfl.sync.up.b32 %r1601, %r1602, %r1603, %r1634, %r1635;
	// end inline asm
	setp.eq.s32 	%p404, %r1597, 0;
	selp.b32 	%r1669, %r1601, 0, %p404;
	setp.lt.s32 	%p405, %r1561, 4;
	selp.b32 	%r1670, 0, %r1669, %p405;
	add.s32 	%r1612, %r1670, %r1602;
	selp.b32 	%r1671, 0, %r1596, %p405;
	add.s32 	%r1607, %r1671, %r1597;
	mov.b32 	%r1613, 8;
	// begin inline asm
	shfl.sync.up.b32 %r1606, %r1607, %r1613, %r1634, %r1635;
	// end inline asm
	// begin inline asm
	shfl.sync.up.b32 %r1611, %r1612, %r1613, %r1634, %r1635;
	// end inline asm
	setp.eq.s32 	%p406, %r1607, 0;
	selp.b32 	%r1672, %r1611, 0, %p406;
	setp.lt.s32 	%p407, %r1561, 8;
	selp.b32 	%r1673, 0, %r1672, %p407;
	add.s32 	%r1622, %r1673, %r1612;
	selp.b32 	%r1674, 0, %r1606, %p407;
	add.s32 	%r1617, %r1674, %r1607;
	mov.b32 	%r1623, 16;
	// begin inline asm
	shfl.sync.up.b32 %r1616, %r1617, %r1623, %r1634, %r1635;
	// end inline asm
	// begin inline asm
	shfl.sync.up.b32 %r1621, %r1622, %r1623, %r1634, %r1635;
	// end inline asm
	setp.eq.s32 	%p408, %r1617, 0;
	selp.b32 	%r1675, %r1621, 0, %p408;
	setp.lt.s32 	%p409, %r1561, 16;
	selp.b32 	%r1676, 0, %r1675, %p409;
	add.s32 	%r1632, %r1676, %r1622;
	selp.b32 	%r1677, 0, %r1616, %p409;
	add.s32 	%r1627, %r1677, %r1617;
	// begin inline asm
	shfl.sync.up.b32 %r1811, %r1627, %r1633, %r1634, %r1635;
	// end inline asm
	// begin inline asm
	shfl.sync.up.b32 %r1809, %r1632, %r1633, %r1634, %r1635;
	// end inline asm
	setp.ne.s32 	%p410, %r1561, 31;
	@%p410 bra 	$L__BB8_6;
	shl.b32 	%r1678, %r7, 3;
	mov.u32 	%r1679, _ZN6thrust24THRUST_300001_SM_1000_NS8cuda_cub4core6detail5shmemE;
	add.s32 	%r1680, %r1679, %r1678;
	st.shared.v2.u32 	[%r1680], {%r1627, %r1632};
$L__BB8_6:
	bar.sync 	0;
	ld.shared.v4.u32 	{%r38, %r1681, %r39, %r1682}, [_ZN6thrust24THRUST_300001_SM_1000_NS8cuda_cub4core6detail5shmemE];
	setp.eq.s32 	%p411, %r39, 0;
	selp.b32 	%r1683, %r1681, 0, %p411;
	add.s32 	%r1684, %r1683, %r1682;
	setp.eq.s32 	%p412, %r7, 2;
	selp.b32 	%r1685, %r1684, %r1681, %p412;
	ld.shared.v4.u32 	{%r40, %r1686, %r41, %r1687}, [_ZN6thrust24THRUST_300001_SM_1000_NS8cuda_cub4core6detail5shmemE+16];
	setp.eq.s32 	%p413, %r40, 0;
	selp.b32 	%r1688, %r1684, 0, %p413;
	add.s32 	%r1689, %r1688, %r1686;
	setp.eq.s32 	%p414, %r7, 3;
	selp.b32 	%r1690, %r1689, %r1685, %p414;
	setp.eq.s32 	%p415, %r41, 0;
	selp.b32 	%r1691, %r1689, 0, %p415;
	add.s32 	%r1692, %r1691, %r1687;
	setp.eq.s32 	%p416, %r7, 4;
	selp.b32 	%r1693, %r1692, %r1690, %p416;
	ld.shared.v4.u32 	{%r42, %r1694, %r43, %r1695}, [_ZN6thrust24THRUST_300001_SM_1000_NS8cuda_cub4core6detail5shmemE+32];
	setp.eq.s32 	%p417, %r42, 0;
	selp.b32 	%r1696, %r1692, 0, %p417;
	add.s32 	%r1697, %r1696, %r1694;
	setp.eq.s32 	%p418, %r7, 5;
	selp.b32 	%r1698, %r1697, %r1693, %p418;
	setp.eq.s32 	%p419, %r43, 0;
	selp.b32 	%r1699, %r1697, 0, %p419;
	add.s32 	%r1700, %r1699, %r1695;
	setp.eq.s32 	%p420, %r7, 6;
	selp.b32 	%r1701, %r1700, %r1698, %p420;
	ld.shared.v4.u32 	{%r44, %r1702, %r45, %r1703}, [_ZN6thrust24THRUST_300001_SM_1000_NS8cuda_cub4core6detail5shmemE+48];
	setp.eq.s32 	%p421, %r44, 0;
	selp.b32 	%r1704, %r1700, 0, %p421;
	add.s32 	%r1705, %r1704, %r1702;
	setp.eq.s32 	%p422, %r7, 7;
	selp.b32 	%r46, %r1705, %r1701, %p422;
	setp.eq.s32 	%p423, %r45, 0;
	selp.b32 	%r1706, %r1705, 0, %p423;
	add.s32 	%r47, %r1706, %r1703;
	setp.lt.u32 	%p424, %r1816, 32;
	@%p424 bra 	$L__BB8_8;
	setp.eq.s32 	%p425, %r1811, 0;
	selp.b32 	%r1707, %r46, 0, %p425;
	add.s32 	%r1708, %r1707, %r1809;
	setp.eq.s32 	%p426, %r1561, 0;
	selp.b32 	%r1809, %r46, %r1708, %p426;
	selp.b32 	%r1709, 0, %r1811, %p426;
	shr.u32 	%r1710, %r1816, 5;
	setp.eq.s32 	%p427, %r1710, 7;
	add.s32 	%r1711, %r39, %r38;
	add.s32 	%r1712, %r40, %r1711;
	add.s32 	%r1713, %r41, %r1712;
	add.s32 	%r1714, %r42, %r1713;
	add.s32 	%r1715, %r43, %r1714;
	add.s32 	%r1716, %r44, %r1715;
	setp.eq.s32 	%p428, %r1710, 6;
	setp.eq.s32 	%p429, %r1710, 5;
	setp.eq.s32 	%p430, %r1710, 4;
	setp.eq.s32 	%p431, %r1710, 3;
	setp.eq.s32 	%p432, %r1710, 2;
	selp.b32 	%r1717, %r1711, %r38, %p432;
	selp.b32 	%r1718, %r1712, %r1717, %p431;
	selp.b32 	%r1719, %r1713, %r1718, %p430;
	selp.b32 	%r1720, %r1714, %r1719, %p429;
	selp.b32 	%r1721, %r1715, %r1720, %p428;
	selp.b32 	%r1722, %r1716, %r1721, %p427;
	add.s32 	%r1811, %r1722, %r1709;
$L__BB8_8:
	setp.ne.s32 	%p433, %r14, %r15;
	setp.ne.s32 	%p434, %r13, %r14;
	setp.ne.s32 	%p435, %r12, %r13;
	setp.ne.s32 	%p436, %r11, %r12;
	setp.ne.s32 	%p437, %r10, %r11;
	setp.ne.s32 	%p438, %r9, %r10;
	setp.ne.s32 	%p439, %r8, %r9;
	setp.ne.s32 	%p440, %r1816, 0;
	setp.eq.s32 	%p441, %r1816, 0;
	setp.eq.s32 	%p442, %r1807, 0;
	selp.b32 	%r1723, %r1809, 0, %p442;
	selp.b32 	%r1724, 0, %r1811, %p441;
	add.s32 	%r52, %r1807, %r1724;
	selp.b32 	%r1725, 0, %r1723, %p441;
	add.s32 	%r53, %r1725, %r17;
	selp.u32 	%r1726, 1, 0, %p439;
	add.s32 	%r54, %r52, %r1726;
	selp.b32 	%r1727, 0, %r53, %p439;
	add.s32 	%r55, %r18, %r1727;
	selp.u32 	%r1728, 1, 0, %p438;
	add.s32 	%r56, %r54, %r1728;
	selp.b32 	%r1729, 0, %r55, %p438;
	add.s32 	%r57, %r19, %r1729;
	add.s32 	%r58, %r31, %r1724;
	selp.b32 	%r1730, 0, %r57, %p437;
	add.s32 	%r59, %r20, %r1730;
	selp.u32 	%r1731, 1, 0, %p436;
	add.s32 	%r60, %r58, %r1731;
	selp.b32 	%r1732, 0, %r59, %p436;
	add.s32 	%r61, %r21, %r1732;
	add.s32 	%r62, %r32, %r1724;
	selp.b32 	%r1733, 0, %r61, %p435;
	add.s32 	%r63, %r22, %r1733;
	selp.u32 	%r1734, 1, 0, %p434;
	add.s32 	%r64, %r62, %r1734;
	selp.b32 	%r1735, 0, %r63, %p434;
	add.s32 	%r65, %r23, %r1735;
	add.s32 	%r66, %r33, %r1724;
	selp.b32 	%r1736, 0, %r65, %p433;
	add.s32 	%r67, %r24, %r1736;
	@%p440 bra 	$L__BB8_10;
	add.s32 	%r1738, %r39, %r38;
	add.s32 	%r1739, %r40, %r1738;
	add.s32 	%r1740, %r41, %r1739;
	add.s32 	%r1741, %r42, %r1740;
	add.s32 	%r1742, %r43, %r1741;
	add.s32 	%r1743, %r44, %r1742;
	add.s32 	%r1744, %r45, %r1743;
	mov.b64 	%rd246, {%r1744, %r47};
	add.s64 	%rd245, %rd1, 512;
	mov.b64 	%rd247, 101;
	// begin inline asm
	st.relaxed.gpu.v2.u64 [%rd245], {%rd246, %rd247};
	// end inline asm
	mov.b32 	%r1811, 0;
$L__BB8_10:
	add.s32 	%r1745, %r39, %r38;
	add.s32 	%r1746, %r40, %r1745;
	add.s32 	%r1747, %r41, %r1746;
	add.s32 	%r1748, %r42, %r1747;
	add.s32 	%r1749, %r43, %r1748;
	add.s32 	%r1750, %r44, %r1749;
	add.s32 	%r69, %r45, %r1750;
	setp.lt.s32 	%p443, %r69, 257;
	@%p443 bra 	$L__BB8_36;
	bar.sync 	0;
	@%p442 bra 	$L__BB8_13;
	shl.b32 	%r1751, %r1811, 3;
	mov.u32 	%r1752, _ZN6thrust24THRUST_300001_SM_1000_NS8cuda_cub4core6detail5shmemE;
	add.s32 	%r1753, %r1752, %r1751;
	st.shared.v2.u32 	[%r1753], {%r1808, %r1809};
$L__BB8_13:
	setp.eq.s32 	%p454, %r8, %r9;
	@%p454 bra 	$L__BB8_15;
	shl.b32 	%r1754, %r52, 3;
	mov.u32 	%r1755, _ZN6thrust24THRUST_300001_SM_1000_NS8cuda_cub4core6detail5shmemE;
	add.s32 	%r1756, %r1755, %r1754;
	st.shared.v2.u32 	[%r1756], {%r8, %r53};
$L__BB8_15:
	setp.eq.s32 	%p455, %r9, %r10;
	@%p455 bra 	$L__BB8_17;
	shl.b32 	%r1757, %r54, 3;
	mov.u32 	%r1758, _ZN6thrust24THRUST_300001_SM_1000_NS8cuda_cub4core6detail5shmemE;
	add.s32 	%r1759, %r1758, %r1757;
	st.shared.v2.u32 	[%r1759], {%r9, %r55};
$L__BB8_17:
	setp.eq.s32 	%p456, %r10, %r11;
	@%p456 bra 	$L__BB8_19;
	shl.b32 	%r1760, %r56, 3;
	mov.u32 	%r1761, _ZN6thrust24THRUST_300001_SM_1000_NS8cuda_cub4core6detail5shmemE;
	add.s32 	%r1762, %r1761, %r1760;
	st.shared.v2.u32 	[%r1762], {%r10, %r57};
$L__BB8_19:
	setp.eq.s32 	%p457, %r11, %r12;
	@%p457 bra 	$L__BB8_21;
	shl.b32 	%r1763, %r58, 3;
	mov.u32 	%r1764, _ZN6thrust24THRUST_300001_SM_1000_NS8cuda_cub4core6detail5shmemE;
	add.s32 	%r1765, %r1764, %r1763;
	st.shared.v2.u32 	[%r1765], {%r11, %r59};
$L__BB8_21:
	setp.eq.s32 	%p458, %r12, %r13;
	@%p458 bra 	$L__BB8_23;
	shl.b32 	%r1766, %r60, 3;
	mov.u32 	%r1767, _ZN6thrust24THRUST_300001_SM_1000_NS8cuda_cub4core6detail5shmemE;
	add.s32 	%r1768, %r1767, %r1766;
	st.shared.v2.u32 	[%r1768], {%r12, %r61};
$L__BB8_23:
	setp.eq.s32 	%p459, %r13, %r14;
	@%p459 bra 	$L__BB8_25;
	shl.b32 	%r1769, %r62, 3;
	mov.u32 	%r1770, _ZN6thrust24THRUST_300001_SM_1000_NS8cuda_cub4core6detail5shmemE;
	add.s32 	%r1771, %r1770, %r1769;
	st.shared.v2.u32 	[%r1771], {%r13, %r63};
$L__BB8_25:
	setp.eq.s32 	%p460, %r14, %r15;
	@%p460 bra 	$L__BB8_27;
	shl.b32 	%r1772, %r64, 3;
	mov.u32 	%r1773, _ZN6thrust24THRUST_300001_SM_1000_NS8cuda_cub4core6detail5shmemE;
	add.s32 	%r1774, %r1773, %r1772;
	st.shared.v2.u32 	[%r1774], {%r14, %r65};
$L__BB8_27:
	setp.eq.s32 	%p461, %r15, %r16;
	@%p461 bra 	$L__BB8_29;
	shl.b32 	%r1775, %r66, 3;
	mov.u32 	%r1776, _ZN6thrust24THRUST_300001_SM_1000_NS8cuda_cub4core6detail5shmemE;
	add.s32 	%r1777, %r1776, %r1775;
	st.shared.v2.u32 	[%r1777], {%r15, %r67};
$L__BB8_29:
	bar.sync 	0;
	setp.ge.u32 	%p462, %r1816, %r69;
	@%p462 bra 	$L__BB8_290;
	add.s32 	%r1778, %r39, %r40;
	add.s32 	%r1779, %r1778, %r41;
	add.s32 	%r1780, %r1779, %r42;
	add.s32 	%r1781, %r1780, %r43;
	add.s32 	%r1782, %r1781, %r44;
	add.s32 	%r1783, %r1782, %r45;
	add.s32 	%r1784, %r1783, %r38;
	not.b32 	%r1785, %r1816;
	add.s32 	%r70, %r1784, %r1785;
	and.b32  	%r1786, %r70, 768;
	setp.eq.s32 	%p463, %r1786, 768;
	@%p463 bra 	$L__BB8_33;
	shr.u32 	%r1787, %r70, 8;
	add.s32 	%r1788, %r1787, 1;
	and.b32  	%r1789, %r1788, 3;
	mul.wide.u32 	%rd275, %r1816, 4;
	add.s64 	%rd281, %rd4, %rd275;
	add.s64 	%rd280, %rd3, %rd275;
	shl.b32 	%r1790, %r1816, 3;
	mov.u32 	%r1791, _ZN6thrust24THRUST_300001_SM_1000_NS8cuda_cub4core6detail5shmemE;
	add.s32 	%r1813, %r1791, %r1790;
	neg.s32 	%r1812, %r1789;
	shl.b32 	%r1792, %r1788, 8;
	and.b32  	%r1793, %r1792, 768;
	add.s32 	%r1816, %r1816, %r1793;
$L__BB8_32:
	.pragma "nounroll";
	ld.shared.v2.u32 	{%r1794, %r1795}, [%r1813];
	st.global.u32 	[%rd280], %r1794;
	st.global.u32 	[%rd281], %r1795;
	add.s64 	%rd281, %rd281, 1024;
	add.s64 	%rd280, %rd280, 1024;
	add.s32 	%r1813, %r1813, 2048;
	add.s32 	%r1812, %r1812, 1;
	setp.ne.s32 	%p464, %r1812, 0;
	@%p464 bra 	$L__BB8_32;
$L__BB8_33:
	setp.lt.u32 	%p465, %r70, 768;
	@%p465 bra 	$L__BB8_290;
	mul.wide.u32 	%rd276, %r1816, 4;
	add.s64 	%rd277, %rd276, 2048;
	add.s64 	%rd283, %rd3, %rd277;
	add.s64 	%rd282, %rd4, %rd277;
	shl.b32 	%r1796, %r1816, 3;
	mov.u32 	%r1797, _ZN6thrust24THRUST_300001_SM_1000_NS8cuda_cub4core6detail5shmemE;
	add.s32 	%r1798, %r1796, %r1797;
	add.s32 	%r1815, %r1798, 4096;
$L__BB8_35:
	ld.shared.v2.u32 	{%r1799, %r1800}, [%r1815+-4096];
	st.global.u32 	[%rd283+-2048], %r1799;
	st.global.u32 	[%rd282+-2048], %r1800;
	ld.shared.v2.u32 	{%r1801, %r1802}, [%r1815+-2048];
	st.global.u32 	[%rd283+-1024], %r1801;
	st.global.u32 	[%rd282+-1024], %r1802;
	ld.shared.v2.u32 	{%r1803, %r1804}, [%r1815];
	st.global.u32 	[%rd283], %r1803;
	st.global.u32 	[%rd282], %r1804;
	ld.shared.v2.u32 	{%r1805, %r1806}, [%r1815+2048];
	st.global.u32 	[%rd283+1024], %r1805;
	st.global.u32 	[%rd282+1024], %r1806;
	add.s32 	%r1816, %r1816, 1024;
	add.s64 	%rd283, %rd283, 4096;
	add.s64 	%rd282, %rd282, 4096;
	add.s32 	%r1815, %r1815, 8192;
	setp.lt.s32 	%p466, %r1816, %r69;
	@%p466 bra 	$L__BB8_35;
	bra.uni 	$L__BB8_290;
$L__BB8_36:
	@%p442 bra 	$L__BB8_38;
	mul.wide.s32 	%rd248, %r1811, 4;
	add.s64 	%rd249, %rd3, %rd248;
	st.global.u32 	[%rd249], %r1808;
	add.s64 	%rd250, %rd4, %rd248;
	st.global.u32 	[%rd250], %r1809;
$L__BB8_38:
	setp.eq.s32 	%p445, %r8, %r9;
	@%p445 bra 	$L__BB8_40;
	mul.wide.s32 	%rd251, %r52, 4;
	add.s64 	%rd252, %rd3, %rd251;
	st.global.u32 	[%rd252], %r8;
	add.s64 	%rd253, %rd4, %rd251;
	st.global.u32 	[%rd253], %r53;
$L__BB8_40:
	setp.eq.s32 	%p446, %r9, %r10;
	@%p446 bra 	$L__BB8_42;
	mul.wide.s32 	%rd254, %r54, 4;
	add.s64 	%rd255, %rd3, %rd254;
	st.global.u32 	[%rd255], %r9;
	add.s64 	%rd256, %rd4, %rd254;
	st.global.u32 	[%rd256], %r55;
$L__BB8_42:
	setp.eq.s32 	%p447, %r10, %r11;
	@%p447 bra 	$L__BB8_44;
	mul.wide.s32 	%rd257, %r56, 4;
	add.s64 	%rd258, %rd3, %rd257;
	st.global.u32 	[%rd258], %r10;
	add.s64 	%rd259, %rd4, %rd257;
	st.global.u32 	[%rd259], %r57;
$L__BB8_44:
	setp.eq.s32 	%p448, %r11, %r12;
	@%p448 bra 	$L__BB8_46;
	mul.wide.s32 	%rd260, %r58, 4;
	add.s64 	%rd261, %rd3, %rd260;
	st.global.u32 	[%rd261], %r11;
	add.s64 	%rd262, %rd4, %rd260;
	st.global.u32 	[%rd262], %r59;
$L__BB8_46:
	setp.eq.s32 	%p449, %r12, %r13;
	@%p449 bra 	$L__BB8_48;
	mul.wide.s32 	%rd263, %r60, 4;
	add.s64 	%rd264, %rd3, %rd263;
	st.global.u32 	[%rd264], %r12;
	add.s64 	%rd265, %rd4, %rd263;
	st.global.u32 	[%rd265], %r61;
$L__BB8_48:
	setp.eq.s32 	%p450, %r13, %r14;
	@%p450 bra 	$L__BB8_50;
	mul.wide.s32 	%rd266, %r62, 4;
	add.s64 	%rd267, %rd3, %rd266;
	st.global.u32 	[%rd267], %r13;
	add.s64 	%rd268, %rd4, %rd266;
	st.global.u32 	[%rd268], %r63;
$L__BB8_50:
	setp.eq.s32 	%p451, %r14, %r15;
	@%p451 bra 	$L__BB8_52;
	mul.wide.s32 	%rd269, %r64, 4;
	add.s64 	%rd270, %rd3, %rd269;
	st.global.u32 	[%rd270], %r14;
	add.s64 	%rd271, %rd4, %rd269;
	st.global.u32 	[%rd271], %r65;
$L__BB8_52:
	setp.eq.s32 	%p452, %r15, %r16;
	@%p452 bra 	$L__BB8_290;
	mul.wide.s32 	%rd272, %r66, 4;
	add.s64 	%rd273, %rd3, %rd272;
	st.global.u32 	[%rd273], %r15;
	add.s64 	%rd274, %rd4, %rd272;
	st.global.u32 	[%rd274], %r67;
	bra.uni 	$L__BB8_290;
$L__BB8_54:
	mov.u32 	%r1832, %tid.x;
	and.b32  	%r1139, %r1832, 31;
	and.b32  	%r1140, %r1832, 992;
	add.s32 	%r1141, %r3, %r1139;
	mad.lo.s32 	%r1142, %r1140, 9, %r1141;
	mul.wide.u32 	%rd180, %r1142, 4;
	add.s64 	%rd171, %rd2, %rd180;
	// begin inline asm
	ld.global.nc.u32 %r1128, [%rd171];
	// end inline asm
	add.s64 	%rd172, %rd171, 128;
	// begin inline asm
	ld.global.nc.u32 %r1129, [%rd172];
	// end inline asm
	add.s64 	%rd173, %rd171, 256;
	// begin inline asm
	ld.global.nc.u32 %r1130, [%rd173];
	// end inline asm
	add.s64 	%rd174, %rd171, 384;
	// begin inline asm
	ld.global.nc.u32 %r1131, [%rd174];
	// end inline asm
	add.s64 	%rd175, %rd171, 512;
	// begin inline asm
	ld.global.nc.u32 %r1132, [%rd175];
	// end inline asm
	add.s64 	%rd176, %rd171, 640;
	// begin inline asm
	ld.global.nc.u32 %r1133, [%rd176];
	// end inline asm
	add.s64 	%rd177, %rd171, 768;
	// begin inline asm
	ld.global.nc.u32 %r1134, [%rd177];
	// end inline asm
	add.s64 	%rd178, %rd171, 896;
	// begin inline asm
	ld.global.nc.u32 %r1135, [%rd178];
	// end inline asm
	add.s64 	%rd179, %rd171, 1024;
	// begin inline asm
	ld.global.nc.u32 %r1136, [%rd179];
	// end inline asm
	// begin inline asm
	mov.u32 %r1137, %laneid;
	// end inline asm
	shr.u32 	%r86, %r1832, 5;
	mad.lo.s32 	%r1143, %r86, 288, %r1137;
	shl.b32 	%r1144, %r1143, 2;
	mov.u32 	%r1145, _ZN6thrust24THRUST_300001_SM_1000_NS8cuda_cub4core6detail5shmemE;
	add.s32 	%r87, %r1145, %r1144;
	st.shared.u32 	[%r87], %r1128;
	st.shared.u32 	[%r87+128], %r1129;
	st.shared.u32 	[%r87+256], %r1130;
	st.shared.u32 	[%r87+384], %r1131;
	st.shared.u32 	[%r87+512], %r1132;
	st.shared.u32 	[%r87+640], %r1133;
	st.shared.u32 	[%r87+768], %r1134;
	st.shared.u32 	[%r87+896], %r1135;
	st.shared.u32 	[%r87+1024], %r1136;
	bar.warp.sync 	-1;
	shl.b32 	%r1146, %r1137, 5;
	add.s32 	%r88, %r87, %r1146;
	ld.shared.u32 	%r89, [%r88];
	ld.shared.u32 	%r90, [%r88+4];
	ld.shared.u32 	%r91, [%r88+8];
	ld.shared.u32 	%r92, [%r88+12];
	ld.shared.u32 	%r93, [%r88+16];
	ld.shared.u32 	%r94, [%r88+20];
	ld.shared.u32 	%r95, [%r88+24];
	ld.shared.u32 	%r96, [%r88+28];
	ld.shared.u32 	%r97, [%r88+32];
	setp.ne.s32 	%p281, %r1832, 0;
	mov.b32 	%r1818, 0;
	@%p281 bra 	$L__BB8_56;
	mul.wide.u32 	%rd182, %r3, 4;
	add.s64 	%rd183, %rd2, %rd182;
	add.s64 	%rd181, %rd183, -4;
	// begin inline asm
	ld.global.nc.u32 %r1818, [%rd181];
	// end inline asm
$L__BB8_56:
	setp.eq.s32 	%p282, %r1832, 0;
	bar.sync 	0;
	st.shared.u32 	[%r87], %r1;
	st.shared.u32 	[%r87+128], %r1;
	st.shared.u32 	[%r87+256], %r1;
	st.shared.u32 	[%r87+384], %r1;
	st.shared.u32 	[%r87+512], %r1;
	st.shared.u32 	[%r87+640], %r1;
	st.shared.u32 	[%r87+768], %r1;
	st.shared.u32 	[%r87+896], %r1;
	st.shared.u32 	[%r87+1024], %r1;
	bar.warp.sync 	-1;
	ld.shared.u32 	%r100, [%r88];
	ld.shared.u32 	%r101, [%r88+4];
	ld.shared.u32 	%r102, [%r88+8];
	ld.shared.u32 	%r103, [%r88+12];
	ld.shared.u32 	%r104, [%r88+16];
	ld.shared.u32 	%r105, [%r88+20];
	ld.shared.u32 	%r106, [%r88+24];
	ld.shared.u32 	%r107, [%r88+28];
	ld.shared.u32 	%r108, [%r88+32];
	bar.sync 	0;
	shl.b32 	%r1148, %r1832, 2;
	add.s32 	%r1150, %r1145, %r1148;
	add.s32 	%r109, %r1150, 1148;
	st.shared.u32 	[%r1150+1148], %r97;
	bar.sync 	0;
	@%p282 bra 	$L__BB8_58;
	ld.shared.u32 	%r1818, [%r109+-4];
$L__BB8_58:
	setp.ne.s32 	%p283, %r1818, %r89;
	selp.u32 	%r1211, 1, 0, %p283;
	setp.ne.s32 	%p284, %r89, %r90;
	selp.u32 	%r1212, 1, 0, %p284;
	setp.ne.s32 	%p285, %r90, %r91;
	selp.u32 	%r1213, 1, 0, %p285;
	setp.ne.s32 	%p286, %r91, %r92;
	selp.u32 	%r1214, 1, 0, %p286;
	setp.ne.s32 	%p287, %r92, %r93;
	selp.u32 	%r1215, 1, 0, %p287;
	setp.ne.s32 	%p288, %r93, %r94;
	selp.u32 	%r1216, 1, 0, %p288;
	setp.ne.s32 	%p289, %r94, %r95;
	selp.u32 	%r1217, 1, 0, %p289;
	setp.ne.s32 	%p290, %r95, %r96;
	selp.u32 	%r1218, 1, 0, %p290;
	setp.ne.s32 	%p291, %r96, %r97;
	selp.u32 	%r1219, 1, 0, %p291;
	add.s32 	%r1220, %r1212, %r1211;
	selp.b32 	%r1221, 0, %r100, %p284;
	add.s32 	%r1222, %r101, %r1221;
	add.s32 	%r1223, %r1220, %r1213;
	selp.b32 	%r1224, 0, %r1222, %p285;
	add.s32 	%r1225, %r102, %r1224;
	add.s32 	%r1226, %r1223, %r1214;
	selp.b32 	%r1227, 0, %r1225, %p286;
	add.s32 	%r1228, %r103, %r1227;
	add.s32 	%r1229, %r1226, %r1215;
	selp.b32 	%r1230, 0, %r1228, %p287;
	add.s32 	%r1231, %r104, %r1230;
	add.s32 	%r1232, %r1229, %r1216;
	selp.b32 	%r1233, 0, %r1231, %p288;
	add.s32 	%r1234, %r105, %r1233;
	add.s32 	%r1235, %r1232, %r1217;
	selp.b32 	%r1236, 0, %r1234, %p289;
	add.s32 	%r1237, %r106, %r1236;
	add.s32 	%r1238, %r1235, %r1218;
	selp.b32 	%r1239, 0, %r1237, %p290;
	add.s32 	%r1240, %r107, %r1239;
	add.s32 	%r1152, %r1238, %r1219;
	selp.b32 	%r1241, 0, %r1240, %p291;
	add.s32 	%r1157, %r108, %r1241;
	mov.b32 	%r1208, 1;
	mov.b32 	%r1209, 0;
	mov.b32 	%r1210, -1;
	// begin inline asm
	shfl.sync.up.b32 %r1151, %r1152, %r1208, %r1209, %r1210;
	// end inline asm
	// begin inline asm
	shfl.sync.up.b32 %r1156, %r1157, %r1208, %r1209, %r1210;
	// end inline asm
	setp.eq.s32 	%p292, %r1152, 0;
	selp.b32 	%r1242, %r1156, 0, %p292;
	setp.lt.s32 	%p293, %r1137, 1;
	selp.b32 	%r1243, 0, %r1151, %p293;
	add.s32 	%r1162, %r1243, %r1152;
	selp.b32 	%r1244, 0, %r1242, %p293;
	add.s32 	%r1167, %r1244, %r1157;
	mov.b32 	%r1168, 2;
	// begin inline asm
	shfl.sync.up.b32 %r1161, %r1162, %r1168, %r1209, %r1210;
	// end inline asm
	// begin inline asm
	shfl.sync.up.b32 %r1166, %r1167, %r1168, %r1209, %r1210;
	// end inline asm
	setp.eq.s32 	%p294, %r1162, 0;
	selp.b32 	%r1245, %r1166, 0, %p294;
	setp.lt.s32 	%p295, %r1137, 2;
	selp.b32 	%r1246, 0, %r1161, %p295;
	add.s32 	%r1172, %r1246, %r1162;
	selp.b32 	%r1247, 0, %r1245, %p295;
	add.s32 	%r1177, %r1247, %r1167;
	mov.b32 	%r1178, 4;
	// begin inline asm
	shfl.sync.up.b32 %r1171, %r1172, %r1178, %r1209, %r1210;
	// end inline asm
	// begin inline asm
	shfl.sync.up.b32 %r1176, %r1177, %r1178, %r1209, %r1210;
	// end inline asm
	setp.eq.s32 	%p296, %r1172, 0;
	selp.b32 	%r1248, %r1176, 0, %p296;
	setp.lt.s32 	%p297, %r1137, 4;
	selp.b32 	%r1249, 0, %r1171, %p297;
	add.s32 	%r1182, %r1249, %r1172;
	selp.b32 	%r1250, 0, %r1248, %p297;
	add.s32 	%r1187, %r1250, %r1177;
	mov.b32 	%r1188, 8;
	// begin inline asm
	shfl.sync.up.b32 %r1181, %r1182, %r1188, %r1209, %r1210;
	// end inline asm
	// begin inline asm
	shfl.sync.up.b32 %r1186, %r1187, %r1188, %r1209, %r1210;
	// end inline asm
	setp.eq.s32 	%p298, %r1182, 0;
	selp.b32 	%r1251, %r1186, 0, %p298;
	setp.lt.s32 	%p299, %r1137, 8;
	selp.b32 	%r1252, 0, %r1181, %p299;
	add.s32 	%r1192, %r1252, %r1182;
	selp.b32 	%r1253, 0, %r1251, %p299;
	add.s32 	%r1197, %r1253, %r1187;
	mov.b32 	%r1198, 16;
	// begin inline asm
	shfl.sync.up.b32 %r1191, %r1192, %r1198, %r1209, %r1210;
	// end inline asm
	// begin inline asm
	shfl.sync.up.b32 %r1196, %r1197, %r1198, %r1209, %r1210;
	// end inline asm
	setp.eq.s32 	%p300, %r1192, 0;
	selp.b32 	%r1254, %r1196, 0, %p300;
	setp.lt.s32 	%p301, %r1137, 16;
	selp.b32 	%r1255, 0, %r1191, %p301;
	add.s32 	%r1202, %r1255, %r1192;
	selp.b32 	%r1256, 0, %r1254, %p301;
	add.s32 	%r1207, %r1256, %r1197;
	// begin inline asm
	shfl.sync.up.b32 %r1822, %r1202, %r1208, %r1209, %r1210;
	// end inline asm
	// begin inline asm
	shfl.sync.up.b32 %r1823, %r1207, %r1208, %r1209, %r1210;
	// end inline asm
	setp.ne.s32 	%p302, %r1137, 31;
	@%p302 bra 	$L__BB8_60;
	shl.b32 	%r1257, %r86, 3;
	mov.u32 	%r1258, _ZN6thrust24THRUST_300001_SM_1000_NS8cuda_cub4core6detail5shmemE;
	add.s32 	%r1259, %r1258, %r1257;
	st.shared.v2.u32 	[%r1259], {%r1202, %r1207};
$L__BB8_60:
	bar.sync 	0;
	ld.shared.v4.u32 	{%r1260, %r1261, %r1262, %r1263}, [_ZN6thrust24THRUST_300001_SM_1000_NS8cuda_cub4core6detail5shmemE];
	add.s32 	%r1264, %r1262, %r1260;
	setp.eq.s32 	%p303, %r1262, 0;
	selp.b32 	%r1265, %r1261, 0, %p303;
	add.s32 	%r1266, %r1265, %r1263;
	setp.eq.s32 	%p304, %r86, 2;
	selp.b32 	%r1267, %r1264, %r1260, %p304;
	selp.b32 	%r1268, %r1266, %r1261, %p304;
	ld.shared.v4.u32 	{%r1269, %r1270, %r1271, %r1272}, [_ZN6thrust24THRUST_300001_SM_1000_NS8cuda_cub4core6detail5shmemE+16];
	add.s32 	%r1273, %r1269, %r1264;
	setp.eq.s32 	%p305, %r1269, 0;
	selp.b32 	%r1274, %r1266, 0, %p305;
	add.s32 	%r1275, %r1274, %r1270;
	setp.eq.s32 	%p306, %r86, 3;
	selp.b32 	%r1276, %r1273, %r1267, %p306;
	selp.b32 	%r1277, %r1275, %r1268, %p306;
	add.s32 	%r1278, %r1271, %r1273;
	setp.eq.s32 	%p307, %r1271, 0;
	selp.b32 	%r1279, %r1275, 0, %p307;
	add.s32 	%r1280, %r1279, %r1272;
	setp.eq.s32 	%p308, %r86, 4;
	selp.b32 	%r1281, %r1278, %r1276, %p308;
	selp.b32 	%r1282, %r1280, %r1277, %p308;
	ld.shared.v4.u32 	{%r1283, %r1284, %r1285, %r1286}, [_ZN6thrust24THRUST_300001_SM_1000_NS8cuda_cub4core6detail5shmemE+32];
	add.s32 	%r1287, %r1283, %r1278;
	setp.eq.s32 	%p309, %r1283, 0;
	selp.b32 	%r1288, %r1280, 0, %p309;
	add.s32 	%r1289, %r1288, %r1284;
	setp.eq.s32 	%p310, %r86, 5;
	selp.b32 	%r1290, %r1287, %r1281, %p310;
	selp.b32 	%r1291, %r1289, %r1282, %p310;
	add.s32 	%r1292, %r1285, %r1287;
	setp.eq.s32 	%p311, %r1285, 0;
	selp.b32 	%r1293, %r1289, 0, %p311;
	add.s32 	%r1294, %r1293, %r1286;
	setp.eq.s32 	%p312, %r86, 6;
	selp.b32 	%r1295, %r1292, %r1290, %p312;
	selp.b32 	%r1296, %r1294, %r1291, %p312;
	ld.shared.v4.u32 	{%r1297, %r1298, %r1299, %r1300}, [_ZN6thrust24THRUST_300001_SM_1000_NS8cuda_cub4core6detail5shmemE+48];
	add.s32 	%r1301, %r1297, %r1292;
	setp.eq.s32 	%p313, %r1297, 0;
	selp.b32 	%r1302, %r1294, 0, %p313;
	add.s32 	%r1303, %r1302, %r1298;
	setp.eq.s32 	%p314, %r86, 7;
	selp.b32 	%r116, %r1301, %r1295, %p314;
	selp.b32 	%r117, %r1303, %r1296, %p314;
	add.s32 	%r118, %r1299, %r1301;
	setp.eq.s32 	%p315, %r1299, 0;
	selp.b32 	%r1304, %r1303, 0, %p315;
	add.s32 	%r119, %r1304, %r1300;
	setp.lt.u32 	%p316, %r1832, 32;
	@%p316 bra 	$L__BB8_62;
	setp.eq.s32 	%p317, %r1822, 0;
	selp.b32 	%r1305, %r117, 0, %p317;
	add.s32 	%r1306, %r1305, %r1823;
	setp.eq.s32 	%p318, %r1137, 0;
	selp.b32 	%r1307, 0, %r1822, %p318;
	add.s32 	%r1822, %r116, %r1307;
	selp.b32 	%r1823, %r117, %r1306, %p318;
	bra.uni 	$L__BB8_78;
$L__BB8_62:
	setp.ne.s32 	%p319, %r1832, 0;
	mul.wide.u32 	%rd184, %r2, 16;
	add.s64 	%rd17, %rd1, %rd184;
	@%p319 bra 	$L__BB8_64;
	st.shared.u32 	[_ZN6thrust24THRUST_300001_SM_1000_NS8cuda_cub4core6detail5shmemE+116], %r118;
	st.shared.u32 	[_ZN6thrust24THRUST_300001_SM_1000_NS8cuda_cub4core6detail5shmemE+120], %r119;
	mov.b64 	%rd186, {%r118, %r119};
	add.s64 	%rd185, %rd17, 512;
	mov.b64 	%rd187, 100;
	// begin inline asm
	st.relaxed.gpu.v2.u64 [%rd185], {%rd186, %rd187};
	// end inline asm
$L__BB8_64:
	mov.u32 	%r1308, %nctaid.x;
	setp.gt.u32 	%p320, %r1308, 499;
	@%p320 bra 	$L__BB8_66;
	membar.cta;
	bra.uni 	$L__BB8_67;
$L__BB8_66:
	mov.b32 	%r1309, 450;
	// begin inline asm
	nanosleep.u32 %r1309;
	// end inline asm
$L__BB8_67:
	mul.wide.u32 	%rd188, %r1832, 16;
	xor.b64  	%rd189, %rd188, -16;
	add.s64 	%rd190, %rd17, %rd189;
	add.s64 	%rd18, %rd190, 512;
$L__BB8_68:
	// begin inline asm
	ld.relaxed.gpu.v2.u64 {%rd191, %rd284}, [%rd18];
	// end inline asm
	setp.eq.s64 	%p321, %rd284, 99;
	mov.b32 	%r1310, -1;
	vote.sync.any.pred 	%p322, %p321, %r1310;
	@%p322 bra 	$L__BB8_68;
	mov.b64 	{%r1314, %r1319}, %rd191;
	setp.eq.s64 	%p323, %rd284, 101;
	mov.b32 	%r1362, -1;
	vote.sync.ballot.b32 	%r1363, %p323, %r1362;
	// begin inline asm
	mov.u32 %r1312, %lanemask_ge;
	// end inline asm
	and.b32  	%r1364, %r1363, %r1312;
	or.b32  	%r1365, %r1364, -2147483648;
	add.s32 	%r1366, %r1365, -1;
	not.b32 	%r1367, %r1365;
	and.b32  	%r1368, %r1367, %r1366;
	popc.b32 	%r1316, %r1368;
	mov.b32 	%r1320, 1;
	// begin inline asm
	shfl.sync.down.b32 %r1313, %r1314, %r1320, %r1316, %r1362;
	// end inline asm
	// begin inline asm
	shfl.sync.down.b32 %r1318, %r1319, %r1320, %r1316, %r1362;
	// end inline asm
	setp.lt.s32 	%p325, %r1137, %r1316;
	setp.eq.s32 	%p326, %r1314, 0;
	selp.b32 	%r1369, %r1313, 0, %p325;
	add.s32 	%r1324, %r1369, %r1314;
	selp.b32 	%r1370, %r1318, 0, %p326;
	selp.b32 	%r1371, %r1370, 0, %p325;
	add.s32 	%r1329, %r1371, %r1319;
	mov.b32 	%r1330, 2;
	// begin inline asm
	shfl.sync.down.b32 %r1323, %r1324, %r1330, %r1316, %r1362;
	// end inline asm
	// begin inline asm
	shfl.sync.down.b32 %r1328, %r1329, %r1330, %r1316, %r1362;
	// end inline asm
	add.s32 	%r1372, %r1137, 2;
	setp.gt.s32 	%p327, %r1372, %r1316;
	setp.eq.s32 	%p328, %r1324, 0;
	selp.b32 	%r1373, %r1328, 0, %p328;
	selp.b32 	%r1374, 0, %r1323, %p327;
	add.s32 	%r1334, %r1324, %r1374;
	selp.b32 	%r1375, 0, %r1373, %p327;
	add.s32 	%r1339, %r1375, %r1329;
	mov.b32 	%r1340, 4;
	// begin inline asm
	shfl.sync.down.b32 %r1333, %r1334, %r1340, %r1316, %r1362;
	// end inline asm
	// begin inline asm
	shfl.sync.down.b32 %r1338, %r1339, %r1340, %r1316, %r1362;
	// end inline asm
	add.s32 	%r1376, %r1137, 4;
	setp.gt.s32 	%p329, %r1376, %r1316;
	setp.eq.s32 	%p330, %r1334, 0;
	selp.b32 	%r1377, %r1338, 0, %p330;
	selp.b32 	%r1378, 0, %r1333, %p329;
	add.s32 	%r1344, %r1334, %r1378;
	selp.b32 	%r1379, 0, %r1377, %p329;
	add.s32 	%r1349, %r1339, %r1379;
	mov.b32 	%r1350, 8;
	// begin inline asm
	shfl.sync.down.b32 %r1343, %r1344, %r1350, %r1316, %r1362;
	// end inline asm
	// begin inline asm
	shfl.sync.down.b32 %r1348, %r1349, %r1350, %r1316, %r1362;
	// end inline asm
	add.s32 	%r1380, %r1137, 8;
	setp.gt.s32 	%p331, %r1380, %r1316;
	setp.eq.s32 	%p332, %r1344, 0;
	selp.b32 	%r1381, %r1348, 0, %p332;
	selp.b32 	%r1382, 0, %r1343, %p331;
	add.s32 	%r1354, %r1344, %r1382;
	selp.b32 	%r1383, 0, %r1381, %p331;
	add.s32 	%r1359, %r1349, %r1383;
	mov.b32 	%r1360, 16;
	// begin inline asm
	shfl.sync.down.b32 %r1353, %r1354, %r1360, %r1316, %r1362;
	// end inline asm
	// begin inline asm
	shfl.sync.down.b32 %r1358, %r1359, %r1360, %r1316, %r1362;
	// end inline asm
	add.s32 	%r1384, %r1137, 16;
	setp.gt.s32 	%p333, %r1384, %r1316;
	setp.eq.s32 	%p334, %r1354, 0;
	selp.b32 	%r1385, %r1358, 0, %p334;
	selp.b32 	%r1386, 0, %r1353, %p333;
	add.s32 	%r1819, %r1386, %r1354;
	selp.b32 	%r1387, 0, %r1385, %p333;
	add.s32 	%r1820, %r1359, %r1387;
	not.b32 	%r1388, %r1832;
	add.s32 	%r1821, %r2, %r1388;
	add.s64 	%rd21, %rd1, 512;
$L__BB8_70:
	setp.ne.s64 	%p335, %rd284, 101;
	mov.b32 	%r1389, -1;
	vote.sync.all.pred 	%p336, %p335, %r1389;
	not.pred 	%p337, %p336;
	@%p337 bra 	$L__BB8_74;
	mul.wide.s32 	%rd233, %r1821, 16;
	add.s64 	%rd234, %rd21, %rd233;
	add.s64 	%rd232, %rd234, -512;
$L__BB8_72:
	// begin inline asm
	ld.relaxed.gpu.v2.u64 {%rd230, %rd284}, [%rd232];
	// end inline asm
	setp.eq.s64 	%p375, %rd284, 99;
	mov.b32 	%r1472, -1;
	vote.sync.any.pred 	%p376, %p375, %r1472;
	@%p376 bra 	$L__BB8_72;
	mov.b64 	{%r1475, %r1480}, %rd230;
	setp.eq.s64 	%p377, %rd284, 101;
	mov.b32 	%r1523, -1;
	vote.sync.ballot.b32 	%r1524, %p377, %r1523;
	and.b32  	%r1525, %r1524, %r1312;
	or.b32  	%r1526, %r1525, -2147483648;
	add.s32 	%r1527, %r1526, -1;
	not.b32 	%r1528, %r1526;
	and.b32  	%r1529, %r1528, %r1527;
	popc.b32 	%r1477, %r1529;
	mov.b32 	%r1481, 1;
	// begin inline asm
	shfl.sync.down.b32 %r1474, %r1475, %r1481, %r1477, %r1523;
	// end inline asm
	// begin inline asm
	shfl.sync.down.b32 %r1479, %r1480, %r1481, %r1477, %r1523;
	// end inline asm
	setp.lt.s32 	%p379, %r1137, %r1477;
	setp.eq.s32 	%p380, %r1475, 0;
	selp.b32 	%r1530, %r1474, 0, %p379;
	add.s32 	%r1485, %r1530, %r1475;
	selp.b32 	%r1531, %r1479, 0, %p380;
	selp.b32 	%r1532, %r1531, 0, %p379;
	add.s32 	%r1490, %r1532, %r1480;
	mov.b32 	%r1491, 2;
	// begin inline asm
	shfl.sync.down.b32 %r1484, %r1485, %r1491, %r1477, %r1523;
	// end inline asm
	// begin inline asm
	shfl.sync.down.b32 %r1489, %r1490, %r1491, %r1477, %r1523;
	// end inline asm
	add.s32 	%r1533, %r1137, 2;
	setp.gt.s32 	%p381, %r1533, %r1477;
	setp.eq.s32 	%p382, %r1485, 0;
	selp.b32 	%r1534, %r1489, 0, %p382;
	selp.b32 	%r1535, 0, %r1484, %p381;
	add.s32 	%r1495, %r1485, %r1535;
	selp.b32 	%r1536, 0, %r1534, %p381;
	add.s32 	%r1500, %r1536, %r1490;
	mov.b32 	%r1501, 4;
	// begin inline asm
	shfl.sync.down.b32 %r1494, %r1495, %r1501, %r1477, %r1523;
	// end inline asm
	// begin inline asm
	shfl.sync.down.b32 %r1499, %r1500, %r1501, %r1477, %r1523;
	// end inline asm
	add.s32 	%r1537, %r1137, 4;
	setp.gt.s32 	%p383, %r1537, %r1477;
	setp.eq.s32 	%p384, %r1495, 0;
	selp.b32 	%r1538, %r1499, 0, %p384;
	selp.b32 	%r1539, 0, %r1494, %p383;
	add.s32 	%r1505, %r1495, %r1539;
	selp.b32 	%r1540, 0, %r1538, %p383;
	add.s32 	%r1510, %r1500, %r1540;
	mov.b32 	%r1511, 8;
	// begin inline asm
	shfl.sync.down.b32 %r1504, %r1505, %r1511, %r1477, %r1523;
	// end inline asm
	// begin inline asm
	shfl.sync.down.b32 %r1509, %r1510, %r1511, %r1477, %r1523;
	// end inline asm
	add.s32 	%r1541, %r1137, 8;
	setp.gt.s32 	%p385, %r1541, %r1477;
	setp.eq.s32 	%p386, %r1505, 0;
	selp.b32 	%r1542, %r1509, 0, %p386;
	selp.b32 	%r1543, 0, %r1504, %p385;
	add.s32 	%r1515, %r1505, %r1543;
	selp.b32 	%r1544, 0, %r1542, %p385;
	add.s32 	%r1520, %r1510, %r1544;
	mov.b32 	%r1521, 16;
	// begin inline asm
	shfl.sync.down.b32 %r1514, %r1515, %r1521, %r1477, %r1523;
	// end inline asm
	// begin inline asm
	shfl.sync.down.b32 %r1519, %r1520, %r1521, %r1477, %r1523;
	// end inline asm
	add.s32 	%r1545, %r1137, 16;
	setp.gt.s32 	%p387, %r1545, %r1477;
	setp.eq.s32 	%p388, %r1515, 0;
	selp.b32 	%r1546, %r1519, 0, %p388;
	selp.b32 	%r1547, 0, %r1514, %p387;
	selp.b32 	%r1548, 0, %r1546, %p387;
	add.s32 	%r1549, %r1520, %r1548;
	add.s32 	%r1550, %r1547, %r1819;
	add.s32 	%r129, %r1550, %r1515;
	setp.eq.s32 	%p389, %r1819, 0;
	selp.b32 	%r1551, %r1549, 0, %p389;
	add.s32 	%r1820, %r1551, %r1820;
	add.s32 	%r1821, %r1821, -32;
	mov.u32 	%r1819, %r129;
	bra.uni 	$L__BB8_70;
$L__BB8_74:
	@%p319 bra 	$L__BB8_76;
	add.s32 	%r1391, %r1819, %r118;
	setp.eq.s32 	%p339, %r118, 0;
	selp.b32 	%r1392, %r1820, 0, %p339;
	add.s32 	%r1393, %r1392, %r119;
	mov.b64 	%rd195, {%r1391, %r1393};
	add.s64 	%rd194, %rd17, 512;
	mov.b64 	%rd196, 101;
	// begin inline asm
	st.relaxed.gpu.v2.u64 [%rd194], {%rd195, %rd196};
	// end inline asm
	st.shared.u32 	[_ZN6thrust24THRUST_300001_SM_1000_NS8cuda_cub4core6detail5shmemE+100], %r1819;
	st.shared.v2.u32 	[_ZN6thrust24THRUST_300001_SM_1000_NS8cuda_cub4core6detail5shmemE+104], {%r1820, %r1391};
	st.shared.u32 	[_ZN6thrust24THRUST_300001_SM_1000_NS8cuda_cub4core6detail5shmemE+112], %r1393;
$L__BB8_76:
	setp.ne.s32 	%p340, %r1137, 0;
	@%p340 bra 	$L__BB8_78;
	st.shared.v2.u32 	[_ZN6thrust24THRUST_300001_SM_1000_NS8cuda_cub4core6detail5shmemE+72], {%r1819, %r1820};
	mov.u32 	%r1822, %r1819;
	mov.u32 	%r1823, %r1820;
$L__BB8_78:
	setp.eq.s32 	%p341, %r1832, 0;
	bar.sync 	0;
	@%p341 bra 	$L__BB8_80;
	ld.shared.v2.u32 	{%r1394, %r1395}, [_ZN6thrust24THRUST_300001_SM_1000_NS8cuda_cub4core6detail5shmemE+72];
	add.s32 	%r134, %r1394, %r1822;
	setp.eq.s32 	%p342, %r1822, 0;
	selp.b32 	%r1396, %r1395, 0, %p342;
	add.s32 	%r1823, %r1396, %r1823;
	mov.u32 	%r1822, %r134;
$L__BB8_80:
	setp.ne.s32 	%p343, %r95, %r96;
	setp.ne.s32 	%p344, %r94, %r95;
	setp.ne.s32 	%p345, %r93, %r94;
	setp.ne.s32 	%p346, %r92, %r93;
	setp.ne.s32 	%p347, %r91, %r92;
	setp.ne.s32 	%p348, %r90, %r91;
	setp.ne.s32 	%p349, %r89, %r90;
	setp.ne.s32 	%p350, %r1818, %r89;
	selp.u32 	%r1397, 1, 0, %p350;
	add.s32 	%r138, %r1822, %r1397;
	selp.b32 	%r1398, 0, %r1823, %p350;
	add.s32 	%r139, %r1398, %r100;
	selp.u32 	%r1399, 1, 0, %p349;
	add.s32 	%r1400, %r1399, %r1397;
	add.s32 	%r140, %r1400, %r1822;
	selp.b32 	%r1401, 0, %r139, %p349;
	add.s32 	%r141, %r101, %r1401;
	selp.u32 	%r1402, 1, 0, %p348;
	add.s32 	%r142, %r140, %r1402;
	selp.b32 	%r1403, 0, %r141, %p348;
	add.s32 	%r143, %r102, %r1403;
	selp.u32 	%r1404, 1, 0, %p347;
	add.s32 	%r144, %r142, %r1404;
	selp.b32 	%r1405, 0, %r143, %p347;
	add.s32 	%r145, %r103, %r1405;
	selp.u32 	%r1406, 1, 0, %p346;
	add.s32 	%r146, %r144, %r1406;
	selp.b32 	%r1407, 0, %r145, %p346;
	add.s32 	%r147, %r104, %r1407;
	selp.u32 	%r1408, 1, 0, %p345;
	add.s32 	%r148, %r146, %r1408;
	selp.b32 	%r1409, 0, %r147, %p345;
	add.s32 	%r149, %r105, %r1409;
	selp.u32 	%r1410, 1, 0, %p344;
	add.s32 	%r150, %r148, %r1410;
	selp.b32 	%r1411, 0, %r149, %p344;
	add.s32 	%r151, %r106, %r1411;
	selp.u32 	%r1412, 1, 0, %p343;
	add.s32 	%r152, %r150, %r1412;
	selp.b32 	%r1413, 0, %r151, %p343;
	add.s32 	%r153, %r107, %r1413;
	ld.shared.u32 	%r154, [_ZN6thrust24THRUST_300001_SM_1000_NS8cuda_cub4core6detail5shmemE+116];
	ld.shared.u32 	%r155, [_ZN6thrust24THRUST_300001_SM_1000_NS8cuda_cub4core6detail5shmemE+100];
	setp.lt.s32 	%p351, %r154, 257;
	@%p351 bra 	$L__BB8_106;
	setp.eq.s32 	%p361, %r1818, %r89;
	bar.sync 	0;
	@%p361 bra 	$L__BB8_83;
	sub.s32 	%r1414, %r1822, %r155;
	shl.b32 	%r1415, %r1414, 3;
	mov.u32 	%r1416, _ZN6thrust24THRUST_300001_SM_1000_NS8cuda_cub4core6detail5shmemE;
	add.s32 	%r1417, %r1416, %r1415;
	st.shared.v2.u32 	[%r1417], {%r1818, %r1823};
$L__BB8_83:
	setp.eq.s32 	%p362, %r89, %r90;
	@%p362 bra 	$L__BB8_85;
	sub.s32 	%r1418, %r138, %r155;
	shl.b32 	%r1419, %r1418, 3;
	mov.u32 	%r1420, _ZN6thrust24THRUST_300001_SM_1000_NS8cuda_cub4core6detail5shmemE;
	add.s32 	%r1421, %r1420, %r1419;
	st.shared.v2.u32 	[%r1421], {%r89, %r139};
$L__BB8_85:
	setp.eq.s32 	%p363, %r90, %r91;
	@%p363 bra 	$L__BB8_87;
	sub.s32 	%r1422, %r140, %r155;
	shl.b32 	%r1423, %r1422, 3;
	mov.u32 	%r1424, _ZN6thrust24THRUST_300001_SM_1000_NS8cuda_cub4core6detail5shmemE;
	add.s32 	%r1425, %r1424, %r1423;
	st.shared.v2.u32 	[%r1425], {%r90, %r141};
$L__BB8_87:
	setp.eq.s32 	%p364, %r91, %r92;
	@%p364 bra 	$L__BB8_89;
	sub.s32 	%r1426, %r142, %r155;
	shl.b32 	%r1427, %r1426, 3;
	mov.u32 	%r1428, _ZN6thrust24THRUST_300001_SM_1000_NS8cuda_cub4core6detail5shmemE;
	add.s32 	%r1429, %r1428, %r1427;
	st.shared.v2.u32 	[%r1429], {%r91, %r143};
$L__BB8_89:
	setp.eq.s32 	%p365, %r92, %r93;
	@%p365 bra 	$L__BB8_91;
	sub.s32 	%r1430, %r144, %r155;
	shl.b32 	%r1431, %r1430, 3;
	mov.u32 	%r1432, _ZN6thrust24THRUST_300001_SM_1000_NS8cuda_cub4core6detail5shmemE;
	add.s32 	%r1433, %r1432, %r1431;
	st.shared.v2.u32 	[%r1433], {%r92, %r145};
$L__BB8_91:
	setp.eq.s32 	%p366, %r93, %r94;
	@%p366 bra 	$L__BB8_93;
	sub.s32 	%r1434, %r146, %r155;
	shl.b32 	%r1435, %r1434, 3;
	mov.u32 	%r1436, _ZN6thrust24THRUST_300001_SM_1000_NS8cuda_cub4core6detail5shmemE;
	add.s32 	%r1437, %r1436, %r1435;
	st.shared.v2.u32 	[%r1437], {%r93, %r147};
$L__BB8_93:
	setp.eq.s32 	%p367, %r94, %r95;
	@%p367 bra 	$L__BB8_95;
	sub.s32 	%r1438, %r148, %r155;
	shl.b32 	%r1439, %r1438, 3;
	mov.u32 	%r1440, _ZN6thrust24THRUST_300001_SM_1000_NS8cuda_cub4core6detail5shmemE;
	add.s32 	%r1441, %r1440, %r1439;
	st.shared.v2.u32 	[%r1441], {%r94, %r149};
$L__BB8_95:
	setp.eq.s32 	%p368, %r95, %r96;
	@%p368 bra 	$L__BB8_97;
	sub.s32 	%r1442, %r150, %r155;
	shl.b32 	%r1443, %r1442, 3;
	mov.u32 	%r1444, _ZN6thrust24THRUST_300001_SM_1000_NS8cuda_cub4core6detail5shmemE;
	add.s32 	%r1445, %r1444, %r1443;
	st.shared.v2.u32 	[%r1445], {%r95, %r151};
$L__BB8_97:
	setp.eq.s32 	%p369, %r96, %r97;
	@%p369 bra 	$L__BB8_99;
	sub.s32 	%r1446, %r152, %r155;
	shl.b32 	%r1447, %r1446, 3;
	mov.u32 	%r1448, _ZN6thrust24THRUST_300001_SM_1000_NS8cuda_cub4core6detail5shmemE;
	add.s32 	%r1449, %r1448, %r1447;
	st.shared.v2.u32 	[%r1449], {%r96, %r153};
$L__BB8_99:
	bar.sync 	0;
	setp.ge.s32 	%p370, %r1832, %r154;
	@%p370 bra 	$L__BB8_290;
	not.b32 	%r1450, %r1832;
	add.s32 	%r156, %r154, %r1450;
	and.b32  	%r1451, %r156, 768;
	setp.eq.s32 	%p371, %r1451, 768;
	@%p371 bra 	$L__BB8_103;
	shr.u32 	%r1452, %r156, 8;
	add.s32 	%r1453, %r1452, 1;
	and.b32  	%r1454, %r1453, 3;
	shl.b32 	%r1455, %r1832, 3;
	mov.u32 	%r1456, _ZN6thrust24THRUST_300001_SM_1000_NS8cuda_cub4core6detail5shmemE;
	add.s32 	%r1828, %r1456, %r1455;
	add.s32 	%r1827, %r1832, %r155;
	neg.s32 	%r1826, %r1454;
	shl.b32 	%r1457, %r1453, 8;
	and.b32  	%r1458, %r1457, 768;
	add.s32 	%r1832, %r1832, %r1458;
$L__BB8_102:
	.pragma "nounroll";
	mul.wide.s32 	%rd224, %r1827, 4;
	add.s64 	%rd225, %rd4, %rd224;
	add.s64 	%rd226, %rd3, %rd224;
	ld.shared.v2.u32 	{%r1459, %r1460}, [%r1828];
	st.global.u32 	[%rd226], %r1459;
	st.global.u32 	[%rd225], %r1460;
	add.s32 	%r1828, %r1828, 2048;
	add.s32 	%r1827, %r1827, 256;
	add.s32 	%r1826, %r1826, 1;
	setp.ne.s32 	%p372, %r1826, 0;
	@%p372 bra 	$L__BB8_102;
$L__BB8_103:
	setp.lt.u32 	%p373, %r156, 768;
	@%p373 bra 	$L__BB8_290;
	add.s64 	%rd25, %rd3, 2048;
	add.s32 	%r1831, %r1832, %r155;
	add.s64 	%rd26, %rd4, 2048;
	shl.b32 	%r1461, %r1832, 3;
	mov.u32 	%r1462, _ZN6thrust24THRUST_300001_SM_1000_NS8cuda_cub4core6detail5shmemE;
	add.s32 	%r1463, %r1461, %r1462;
	add.s32 	%r1830, %r1463, 4096;
$L__BB8_105:
	mul.wide.s32 	%rd227, %r1831, 4;
	add.s64 	%rd228, %rd25, %rd227;
	add.s64 	%rd229, %rd26, %rd227;
	ld.shared.v2.u32 	{%r1464, %r1465}, [%r1830+-4096];
	st.global.u32 	[%rd228+-2048], %r1464;
	st.global.u32 	[%rd229+-2048], %r1465;
	ld.shared.v2.u32 	{%r1466, %r1467}, [%r1830+-2048];
	st.global.u32 	[%rd228+-1024], %r1466;
	st.global.u32 	[%rd229+-1024], %r1467;
	ld.shared.v2.u32 	{%r1468, %r1469}, [%r1830];
	st.global.u32 	[%rd228], %r1468;
	st.global.u32 	[%rd229], %r1469;
	ld.shared.v2.u32 	{%r1470, %r1471}, [%r1830+2048];
	st.global.u32 	[%rd228+1024], %r1470;
	st.global.u32 	[%rd229+1024], %r1471;
	add.s32 	%r1832, %r1832, 1024;
	add.s32 	%r1831, %r1831, 1024;
	add.s32 	%r1830, %r1830, 8192;
	setp.lt.s32 	%p374, %r1832, %r154;
	@%p374 bra 	$L__BB8_105;
	bra.uni 	$L__BB8_290;
$L__BB8_106:
	setp.eq.s32 	%p352, %r1818, %r89;
	@%p352 bra 	$L__BB8_108;
	mul.wide.s32 	%rd197, %r1822, 4;
	add.s64 	%rd198, %rd3, %rd197;
	st.global.u32 	[%rd198], %r1818;
	add.s64 	%rd199, %rd4, %rd197;
	st.global.u32 	[%rd199], %r1823;
$L__BB8_108:
	setp.eq.s32 	%p353, %r89, %r90;
	@%p353 bra 	$L__BB8_110;
	mul.wide.s32 	%rd200, %r138, 4;
	add.s64 	%rd201, %rd3, %rd200;
	st.global.u32 	[%rd201], %r89;
	add.s64 	%rd202, %rd4, %rd200;
	st.global.u32 	[%rd202], %r139;
$L__BB8_110:
	setp.eq.s32 	%p354, %r90, %r91;
	@%p354 bra 	$L__BB8_112;
	mul.wide.s32 	%rd203, %r140, 4;
	add.s64 	%rd204, %rd3, %rd203;
	st.global.u32 	[%rd204], %r90;
	add.s64 	%rd205, %rd4, %rd203;
	st.global.u32 	[%rd205], %r141;
$L__BB8_112:
	setp.eq.s32 	%p355, %r91, %r92;
	@%p355 bra 	$L__BB8_114;
	mul.wide.s32 	%rd206, %r142, 4;
	add.s64 	%rd207, %rd3, %rd206;
	st.global.u32 	[%rd207], %r91;
	add.s64 	%rd208, %rd4, %rd206;
	st.global.u32 	[%rd208], %r143;
$L__BB8_114:
	setp.eq.s32 	%p356, %r92, %r93;
	@%p356 bra 	$L__BB8_116;
	mul.wide.s32 	%rd209, %r144, 4;
	add.s64 	%rd210, %rd3, %rd209;
	st.global.u32 	[%rd210], %r92;
	add.s64 	%rd211, %rd4, %rd209;
	st.global.u32 	[%rd211], %r145;
$L__BB8_116:
	setp.eq.s32 	%p357, %r93, %r94;
	@%p357 bra 	$L__BB8_118;
	mul.wide.s32 	%rd212, %r146, 4;
	add.s64 	%rd213, %rd3, %rd212;
	st.global.u32 	[%rd213], %r93;
	add.s64 	%rd214, %rd4, %rd212;
	st.global.u32 	[%rd214], %r147;
$L__BB8_118:
	setp.eq.s32 	%p358, %r94, %r95;
	@%p358 bra 	$L__BB8_120;
	mul.wide.s32 	%rd215, %r148, 4;
	add.s64 	%rd216, %rd3, %rd215;
	st.global.u32 	[%rd216], %r94;
	add.s64 	%rd217, %rd4, %rd215;
	st.global.u32 	[%rd217], %r149;
$L__BB8_120:
	setp.eq.s32 	%p359, %r95, %r96;
	@%p359 bra 	$L__BB8_122;
	mul.wide.s32 	%rd218, %r150, 4;
	add.s64 	%rd219, %rd3, %rd218;
	st.global.u32 	[%rd219], %r95;
	add.s64 	%rd220, %rd4, %rd218;
	st.global.u32 	[%rd220], %r151;
$L__BB8_122:
	setp.eq.s32 	%p360, %r96, %r97;
	@%p360 bra 	$L__BB8_290;
	mul.wide.s32 	%rd221, %r152, 4;
	add.s64 	%rd222, %rd3, %rd221;
	st.global.u32 	[%rd222], %r96;
	add.s64 	%rd223, %rd4, %rd221;
	st.global.u32 	[%rd223], %r153;
	bra.uni 	$L__BB8_290;
$L__BB8_124:
	setp.lt.s32 	%p13, %r4, 1;
	@%p13 bra 	$L__BB8_290;
	setp.ne.s32 	%p14, %r2, 0;
	@%p14 bra 	$L__BB8_198;
	mul.wide.u32 	%rd125, %r3, 4;
	add.s64 	%rd124, %rd2, %rd125;
	// begin inline asm
	ld.global.nc.u32 %r1841, [%rd124];
	// end inline asm
	mov.u32 	%r177, %tid.x;
	and.b32  	%r847, %r177, 31;
	and.b32  	%r848, %r177, 992;
	mul.lo.s32 	%r849, %r848, 9;
	or.b32  	%r178, %r849, %r847;
	setp.ge.u32 	%p166, %r178, %r4;
	mov.u32 	%r1833, %r1841;
	@%p166 bra 	$L__BB8_128;
	mul.wide.u32 	%rd127, %r178, 4;
	add.s64 	%rd126, %rd124, %rd127;
	// begin inline asm
	ld.global.nc.u32 %r1833, [%rd126];
	// end inline asm
$L__BB8_128:
	add.s32 	%r851, %r178, 32;
	setp.ge.u32 	%p167, %r851, %r4;
	shl.b32 	%r852, %r178, 2;
	cvt.u64.u32 	%rd128, %r852;
	add.s64 	%rd28, %rd124, %rd128;
	mov.u32 	%r1834, %r1841;
	@%p167 bra 	$L__BB8_130;
	add.s64 	%rd129, %rd28, 128;
	// begin inline asm
	ld.global.nc.u32 %r1834, [%rd129];
	// end inline asm
$L__BB8_130:
	add.s32 	%r854, %r178, 64;
	setp.ge.u32 	%p168, %r854, %r4;
	mov.u32 	%r1835, %r1841;
	@%p168 bra 	$L__BB8_132;
	add.s64 	%rd130, %rd28, 256;
	// begin inline asm
	ld.global.nc.u32 %r1835, [%rd130];
	// end inline asm
$L__BB8_132:
	add.s32 	%r856, %r178, 96;
	setp.ge.u32 	%p169, %r856, %r4;
	mov.u32 	%r1836, %r1841;
	@%p169 bra 	$L__BB8_134;
	add.s64 	%rd131, %rd28, 384;
	// begin inline asm
	ld.global.nc.u32 %r1836, [%rd131];
	// end inline asm
$L__BB8_134:
	add.s32 	%r858, %r178, 128;
	setp.ge.u32 	%p170, %r858, %r4;
	mov.u32 	%r1837, %r1841;
	@%p170 bra 	$L__BB8_136;
	add.s64 	%rd132, %rd28, 512;
	// begin inline asm
	ld.global.nc.u32 %r1837, [%rd132];
	// end inline asm
$L__BB8_136:
	add.s32 	%r860, %r178, 160;
	setp.ge.u32 	%p171, %r860, %r4;
	mov.u32 	%r1838, %r1841;
	@%p171 bra 	$L__BB8_138;
	add.s64 	%rd133, %rd28, 640;
	// begin inline asm
	ld.global.nc.u32 %r1838, [%rd133];
	// end inline asm
$L__BB8_138:
	add.s32 	%r862, %r178, 192;
	setp.ge.u32 	%p172, %r862, %r4;
	mov.u32 	%r1839, %r1841;
	@%p172 bra 	$L__BB8_140;
	add.s64 	%rd134, %rd28, 768;
	// begin inline asm
	ld.global.nc.u32 %r1839, [%rd134];
	// end inline asm
$L__BB8_140:
	add.s32 	%r864, %r178, 224;
	setp.ge.u32 	%p173, %r864, %r4;
	mov.u32 	%r1840, %r1841;
	@%p173 bra 	$L__BB8_142;
	add.s64 	%rd135, %rd28, 896;
	// begin inline asm
	ld.global.nc.u32 %r1840, [%rd135];
	// end inline asm
$L__BB8_142:
	add.s32 	%r866, %r178, 256;
	setp.ge.u32 	%p174, %r866, %r4;
	@%p174 bra 	$L__BB8_144;
	add.s64 	%rd136, %rd28, 1024;
	// begin inline asm
	ld.global.nc.u32 %r1841, [%rd136];
	// end inline asm
$L__BB8_144:
	// begin inline asm
	mov.u32 %r868, %laneid;
	// end inline asm
	shr.u32 	%r198, %r177, 5;
	mad.lo.s32 	%r871, %r198, 288, %r868;
	shl.b32 	%r872, %r871, 2;
	mov.u32 	%r873, _ZN6thrust24THRUST_300001_SM_1000_NS8cuda_cub4core6detail5shmemE;
	add.s32 	%r874, %r873, %r872;
	st.shared.u32 	[%r874], %r1833;
	st.shared.u32 	[%r874+128], %r1834;
	st.shared.u32 	[%r874+256], %r1835;
	st.shared.u32 	[%r874+384], %r1836;
	st.shared.u32 	[%r874+512], %r1837;
	st.shared.u32 	[%r874+640], %r1838;
	st.shared.u32 	[%r874+768], %r1839;
	st.shared.u32 	[%r874+896], %r1840;
	st.shared.u32 	[%r874+1024], %r1841;
	bar.warp.sync 	-1;
	shl.b32 	%r875, %r868, 5;
	add.s32 	%r876, %r874, %r875;
	ld.shared.u32 	%r199, [%r876];
	ld.shared.u32 	%r200, [%r876+4];
	ld.shared.u32 	%r201, [%r876+8];
	ld.shared.u32 	%r202, [%r876+12];
	ld.shared.u32 	%r203, [%r876+16];
	ld.shared.u32 	%r204, [%r876+20];
	ld.shared.u32 	%r205, [%r876+24];
	ld.shared.u32 	%r206, [%r876+28];
	ld.shared.u32 	%r207, [%r876+32];
	bar.sync 	0;
	st.shared.u32 	[%r874], %r1;
	st.shared.u32 	[%r874+128], %r1;
	st.shared.u32 	[%r874+256], %r1;
	st.shared.u32 	[%r874+384], %r1;
	st.shared.u32 	[%r874+512], %r1;
	st.shared.u32 	[%r874+640], %r1;
	st.shared.u32 	[%r874+768], %r1;
	st.shared.u32 	[%r874+896], %r1;
	st.shared.u32 	[%r874+1024], %r1;
	bar.warp.sync 	-1;
	ld.shared.u32 	%r208, [%r876];
	ld.shared.u32 	%r209, [%r876+4];
	ld.shared.u32 	%r210, [%r876+8];
	ld.shared.u32 	%r211, [%r876+12];
	ld.shared.u32 	%r212, [%r876+16];
	ld.shared.u32 	%r213, [%r876+20];
	ld.shared.u32 	%r214, [%r876+24];
	ld.shared.u32 	%r215, [%r876+28];
	ld.shared.u32 	%r216, [%r876+32];
	bar.sync 	0;
	shl.b32 	%r877, %r177, 2;
	add.s32 	%r878, %r873, %r877;
	add.s32 	%r217, %r878, 1148;
	st.shared.u32 	[%r878+1148], %r207;
	bar.sync 	0;
	setp.eq.s32 	%p175, %r177, 0;
	mov.b32 	%r1843, 1;
	@%p175 bra 	$L__BB8_146;
	ld.shared.u32 	%r1842, [%r217+-4];
	setp.ne.s32 	%p176, %r1842, %r199;
	selp.u32 	%r1843, 1, 0, %p176;
$L__BB8_146:
	setp.eq.s32 	%p177, %r177, 0;
	setp.ne.s32 	%p178, %r199, %r200;
	setp.ne.s32 	%p179, %r200, %r201;
	setp.ne.s32 	%p180, %r201, %r202;
	setp.ne.s32 	%p181, %r202, %r203;
	setp.ne.s32 	%p182, %r203, %r204;
	setp.ne.s32 	%p183, %r204, %r205;
	setp.ne.s32 	%p184, %r205, %r206;
	setp.ne.s32 	%p185, %r206, %r207;
	mul.lo.s32 	%r939, %r177, 9;
	setp.eq.s32 	%p186, %r939, %r4;
	selp.u32 	%r940, 1, 0, %p186;
	selp.b32 	%r941, %r940, %r1843, %p186;
	selp.b32 	%r222, %r940, %r941, %p177;
	add.s32 	%r942, %r939, 1;
	setp.eq.s32 	%p187, %r942, %r4;
	or.pred  	%p1, %p187, %p178;
	selp.u32 	%r943, 1, 0, %p1;
	add.s32 	%r944, %r939, 2;
	setp.eq.s32 	%p188, %r944, %r4;
	or.pred  	%p2, %p188, %p179;
	selp.u32 	%r945, 1, 0, %p2;
	add.s32 	%r946, %r939, 3;
	setp.eq.s32 	%p189, %r946, %r4;
	or.pred  	%p3, %p189, %p180;
	selp.u32 	%r947, 1, 0, %p3;
	add.s32 	%r948, %r939, 4;
	setp.eq.s32 	%p190, %r948, %r4;
	or.pred  	%p191, %p190, %p181;
	selp.u32 	%r949, 1, 0, %p191;
	add.s32 	%r950, %r939, 5;
	setp.eq.s32 	%p192, %r950, %r4;
	or.pred  	%p4, %p192, %p182;
	selp.u32 	%r951, 1, 0, %p4;
	add.s32 	%r952, %r939, 6;
	setp.eq.s32 	%p193, %r952, %r4;
	or.pred  	%p194, %p193, %p183;
	selp.u32 	%r953, 1, 0, %p194;
	add.s32 	%r954, %r939, 7;
	setp.eq.s32 	%p195, %r954, %r4;
	or.pred  	%p196, %p195, %p184;
	selp.u32 	%r955, 1, 0, %p196;
	add.s32 	%r956, %r939, 8;
	setp.eq.s32 	%p197, %r956, %r4;
	or.pred  	%p198, %p197, %p185;
	selp.u32 	%r957, 1, 0, %p198;
	add.s32 	%r958, %r222, %r943;
	selp.b32 	%r959, 0, %r208, %p1;
	add.s32 	%r960, %r209, %r959;
	add.s32 	%r961, %r958, %r945;
	selp.b32 	%r962, 0, %r960, %p2;
	add.s32 	%r963, %r210, %r962;
	add.s32 	%r964, %r961, %r947;
	selp.b32 	%r965, 0, %r963, %p3;
	add.s32 	%r966, %r211, %r965;
	add.s32 	%r967, %r964, %r949;
	selp.b32 	%r968, 0, %r966, %p191;
	add.s32 	%r969, %r212, %r968;
	add.s32 	%r970, %r967, %r951;
	selp.b32 	%r971, 0, %r969, %p4;
	add.s32 	%r972, %r213, %r971;
	add.s32 	%r973, %r970, %r953;
	selp.b32 	%r974, 0, %r972, %p194;
	add.s32 	%r975, %r214, %r974;
	add.s32 	%r976, %r973, %r955;
	selp.b32 	%r977, 0, %r975, %p196;
	add.s32 	%r978, %r215, %r977;
	add.s32 	%r880, %r976, %r957;
	selp.b32 	%r979, 0, %r978, %p198;
	add.s32 	%r885, %r216, %r979;
	mov.b32 	%r936, 1;
	mov.b32 	%r937, 0;
	mov.b32 	%r938, -1;
	// begin inline asm
	shfl.sync.up.b32 %r879, %r880, %r936, %r937, %r938;
	// end inline asm
	// begin inline asm
	shfl.sync.up.b32 %r884, %r885, %r936, %r937, %r938;
	// end inline asm
	setp.eq.s32 	%p199, %r880, 0;
	selp.b32 	%r980, %r884, 0, %p199;
	setp.lt.s32 	%p200, %r868, 1;
	selp.b32 	%r981, 0, %r879, %p200;
	add.s32 	%r890, %r981, %r880;
	selp.b32 	%r982, 0, %r980, %p200;
	add.s32 	%r895, %r982, %r885;
	mov.b32 	%r896, 2;
	// begin inline asm
	shfl.sync.up.b32 %r889, %r890, %r896, %r937, %r938;
	// end inline asm
	// begin inline asm
	shfl.sync.up.b32 %r894, %r895, %r896, %r937, %r938;
	// end inline asm
	setp.eq.s32 	%p201, %r890, 0;
	selp.b32 	%r983, %r894, 0, %p201;
	setp.lt.s32 	%p202, %r868, 2;
	selp.b32 	%r984, 0, %r889, %p202;
	add.s32 	%r900, %r984, %r890;
	selp.b32 	%r985, 0, %r983, %p202;
	add.s32 	%r905, %r985, %r895;
	mov.b32 	%r906, 4;
	// begin inline asm
	shfl.sync.up.b32 %r899, %r900, %r906, %r937, %r938;
	// end inline asm
	// begin inline asm
	shfl.sync.up.b32 %r904, %r905, %r906, %r937, %r938;
	// end inline asm
	setp.eq.s32 	%p203, %r900, 0;
	selp.b32 	%r986, %r904, 0, %p203;
	setp.lt.s32 	%p204, %r868, 4;
	selp.b32 	%r987, 0, %r899, %p204;
	add.s32 	%r910, %r987, %r900;
	selp.b32 	%r988, 0, %r986, %p204;
	add.s32 	%r915, %r988, %r905;
	mov.b32 	%r916, 8;
	// begin inline asm
	shfl.sync.up.b32 %r909, %r910, %r916, %r937, %r938;
	// end inline asm
	// begin inline asm
	shfl.sync.up.b32 %r914, %r915, %r916, %r937, %r938;
	// end inline asm
	setp.eq.s32 	%p205, %r910, 0;
	selp.b32 	%r989, %r914, 0, %p205;
	setp.lt.s32 	%p206, %r868, 8;
	selp.b32 	%r990, 0, %r909, %p206;
	add.s32 	%r920, %r990, %r910;
	selp.b32 	%r991, 0, %r989, %p206;
	add.s32 	%r925, %r991, %r915;
	mov.b32 	%r926, 16;
	// begin inline asm
	shfl.sync.up.b32 %r919, %r920, %r926, %r937, %r938;
	// end inline asm
	// begin inline asm
	shfl.sync.up.b32 %r924, %r925, %r926, %r937, %r938;
	// end inline asm
	setp.eq.s32 	%p207, %r920, 0;
	selp.b32 	%r992, %r924, 0, %p207;
	setp.lt.s32 	%p208, %r868, 16;
	selp.b32 	%r993, 0, %r919, %p208;
	add.s32 	%r930, %r993, %r920;
	selp.b32 	%r994, 0, %r992, %p208;
	add.s32 	%r935, %r994, %r925;
	// begin inline asm
	shfl.sync.up.b32 %r1844, %r930, %r936, %r937, %r938;
	// end inline asm
	// begin inline asm
	shfl.sync.up.b32 %r1845, %r935, %r936, %r937, %r938;
	// end inline asm
	setp.ne.s32 	%p209, %r868, 31;
	@%p209 bra 	$L__BB8_148;
	shl.b32 	%r995, %r198, 3;
	mov.u32 	%r996, _ZN6thrust24THRUST_300001_SM_1000_NS8cuda_cub4core6detail5shmemE;
	add.s32 	%r997, %r996, %r995;
	st.shared.v2.u32 	[%r997], {%r930, %r935};
$L__BB8_148:
	bar.sync 	0;
	ld.shared.v4.u32 	{%r227, %r998, %r228, %r999}, [_ZN6thrust24THRUST_300001_SM_1000_NS8cuda_cub4core6detail5shmemE];
	add.s32 	%r1000, %r228, %r227;
	setp.eq.s32 	%p210, %r228, 0;
	selp.b32 	%r1001, %r998, 0, %p210;
	add.s32 	%r1002, %r1001, %r999;
	setp.eq.s32 	%p211, %r198, 2;
	selp.b32 	%r1003, %r1002, %r998, %p211;
	ld.shared.v4.u32 	{%r229, %r1004, %r230, %r1005}, [_ZN6thrust24THRUST_300001_SM_1000_NS8cuda_cub4core6detail5shmemE+16];
	add.s32 	%r1006, %r229, %r1000;
	setp.eq.s32 	%p212, %r229, 0;
	selp.b32 	%r1007, %r1002, 0, %p212;
	add.s32 	%r1008, %r1007, %r1004;
	setp.eq.s32 	%p213, %r198, 3;
	selp.b32 	%r1009, %r1008, %r1003, %p213;
	add.s32 	%r1010, %r230, %r1006;
	setp.eq.s32 	%p214, %r230, 0;
	selp.b32 	%r1011, %r1008, 0, %p214;
	add.s32 	%r1012, %r1011, %r1005;
	setp.eq.s32 	%p215, %r198, 4;
	selp.b32 	%r1013, %r1012, %r1009, %p215;
	ld.shared.v4.u32 	{%r231, %r1014, %r232, %r1015}, [_ZN6thrust24THRUST_300001_SM_1000_NS8cuda_cub4core6detail5shmemE+32];
	add.s32 	%r1016, %r231, %r1010;
	setp.eq.s32 	%p216, %r231, 0;
	selp.b32 	%r1017, %r1012, 0, %p216;
	add.s32 	%r1018, %r1017, %r1014;
	setp.eq.s32 	%p217, %r198, 5;
	selp.b32 	%r1019, %r1018, %r1013, %p217;
	add.s32 	%r1020, %r232, %r1016;
	setp.eq.s32 	%p218, %r232, 0;
	selp.b32 	%r1021, %r1018, 0, %p218;
	add.s32 	%r1022, %r1021, %r1015;
	setp.eq.s32 	%p219, %r198, 6;
	selp.b32 	%r1023, %r1022, %r1019, %p219;
	ld.shared.v4.u32 	{%r233, %r1024, %r234, %r1025}, [_ZN6thrust24THRUST_300001_SM_1000_NS8cuda_cub4core6detail5shmemE+48];
	add.s32 	%r1026, %r233, %r1020;
	setp.eq.s32 	%p220, %r233, 0;
	selp.b32 	%r1027, %r1022, 0, %p220;
	add.s32 	%r1028, %r1027, %r1024;
	setp.eq.s32 	%p221, %r198, 7;
	selp.b32 	%r235, %r1028, %r1023, %p221;
	add.s32 	%r1851, %r234, %r1026;
	setp.eq.s32 	%p222, %r234, 0;
	selp.b32 	%r1029, %r1028, 0, %p222;
	add.s32 	%r237, %r1029, %r1025;
	setp.lt.u32 	%p223, %r177, 32;
	@%p223 bra 	$L__BB8_150;
	setp.eq.s32 	%p224, %r1844, 0;
	selp.b32 	%r1030, %r235, 0, %p224;
	add.s32 	%r1031, %r1030, %r1845;
	setp.eq.s32 	%p225, %r868, 0;
	selp.b32 	%r1032, 0, %r1844, %p225;
	shr.u32 	%r1033, %r177, 5;
	setp.eq.s32 	%p226, %r1033, 7;
	add.s32 	%r1034, %r228, %r227;
	add.s32 	%r1035, %r229, %r1034;
	add.s32 	%r1036, %r230, %r1035;
	add.s32 	%r1037, %r231, %r1036;
	add.s32 	%r1038, %r232, %r1037;
	add.s32 	%r1039, %r233, %r1038;
	setp.eq.s32 	%p227, %r1033, 6;
	setp.eq.s32 	%p228, %r1033, 5;
	setp.eq.s32 	%p229, %r1033, 4;
	setp.eq.s32 	%p230, %r1033, 3;
	setp.eq.s32 	%p231, %r1033, 2;
	selp.b32 	%r1040, %r1034, %r227, %p231;
	selp.b32 	%r1041, %r1035, %r1040, %p230;
	selp.b32 	%r1042, %r1036, %r1041, %p229;
	selp.b32 	%r1043, %r1037, %r1042, %p228;
	selp.b32 	%r1044, %r1038, %r1043, %p227;
	selp.b32 	%r1045, %r1039, %r1044, %p226;
	add.s32 	%r1844, %r1045, %r1032;
	selp.b32 	%r1845, %r235, %r1031, %p225;
$L__BB8_150:
	setp.eq.s32 	%p232, %r177, 0;
	setp.eq.s32 	%p233, %r222, 0;
	selp.b32 	%r1046, %r1845, 0, %p233;
	selp.b32 	%r242, 0, %r1844, %p232;
	add.s32 	%r243, %r222, %r242;
	selp.b32 	%r1047, 0, %r1046, %p232;
	add.s32 	%r244, %r1047, %r208;
	selp.u32 	%r1048, 1, 0, %p1;
	add.s32 	%r245, %r243, %r1048;
	selp.b32 	%r1049, 0, %r244, %p1;
	add.s32 	%r246, %r209, %r1049;
	selp.u32 	%r1050, 1, 0, %p2;
	add.s32 	%r247, %r245, %r1050;
	selp.b32 	%r1051, 0, %r246, %p2;
	add.s32 	%r248, %r210, %r1051;
	selp.u32 	%r1052, 1, 0, %p3;
	add.s32 	%r249, %r247, %r1052;
	selp.b32 	%r1053, 0, %r248, %p3;
	add.s32 	%r250, %r211, %r1053;
	mul.lo.s32 	%r1054, %r177, 9;
	add.s32 	%r1055, %r1054, 4;
	setp.eq.s32 	%p234, %r1055, %r4;
	setp.ne.s32 	%p235, %r202, %r203;
	or.pred  	%p5, %p234, %p235;
	selp.u32 	%r1056, 1, 0, %p5;
	add.s32 	%r251, %r249, %r1056;
	selp.b32 	%r1057, 0, %r250, %p5;
	add.s32 	%r252, %r212, %r1057;
	selp.u32 	%r1058, 1, 0, %p4;
	add.s32 	%r253, %r251, %r1058;
	selp.b32 	%r1059, 0, %r252, %p4;
	add.s32 	%r254, %r213, %r1059;
	add.s32 	%r1060, %r1054, 6;
	setp.eq.s32 	%p236, %r1060, %r4;
	setp.ne.s32 	%p237, %r204, %r205;
	or.pred  	%p238, %p236, %p237;
	selp.u32 	%r1061, 1, 0, %p238;
	add.s32 	%r255, %r253, %r1061;
	selp.b32 	%r1062, 0, %r254, %p238;
	add.s32 	%r256, %r214, %r1062;
	add.s32 	%r1063, %r1054, 7;
	setp.eq.s32 	%p239, %r1063, %r4;
	setp.ne.s32 	%p240, %r205, %r206;
	or.pred  	%p241, %p239, %p240;
	selp.u32 	%r1064, 1, 0, %p241;
	add.s32 	%r257, %r255, %r1064;
	selp.b32 	%r1065, 0, %r256, %p241;
	add.s32 	%r258, %r215, %r1065;
	setp.lt.s32 	%p242, %r1851, 257;
	@%p242 bra 	$L__BB8_176;
	bar.sync 	0;
	@%p233 bra 	$L__BB8_153;
	shl.b32 	%r1069, %r242, 3;
	mov.u32 	%r1070, _ZN6thrust24THRUST_300001_SM_1000_NS8cuda_cub4core6detail5shmemE;
	add.s32 	%r1071, %r1070, %r1069;
	st.shared.v2.u32 	[%r1071], {%r1842, %r1845};
$L__BB8_153:
	not.pred 	%p259, %p1;
	@%p259 bra 	$L__BB8_155;
	shl.b32 	%r1072, %r243, 3;
	mov.u32 	%r1073, _ZN6thrust24THRUST_300001_SM_1000_NS8cuda_cub4core6detail5shmemE;
	add.s32 	%r1074, %r1073, %r1072;
	st.shared.v2.u32 	[%r1074], {%r199, %r244};
$L__BB8_155:
	not.pred 	%p260, %p2;
	@%p260 bra 	$L__BB8_157;
	shl.b32 	%r1075, %r245, 3;
	mov.u32 	%r1076, _ZN6thrust24THRUST_300001_SM_1000_NS8cuda_cub4core6detail5shmemE;
	add.s32 	%r1077, %r1076, %r1075;
	st.shared.v2.u32 	[%r1077], {%r200, %r246};
$L__BB8_157:
	not.pred 	%p261, %p3;
	@%p261 bra 	$L__BB8_159;
	shl.b32 	%r1078, %r247, 3;
	mov.u32 	%r1079, _ZN6thrust24THRUST_300001_SM_1000_NS8cuda_cub4core6detail5shmemE;
	add.s32 	%r1080, %r1079, %r1078;
	st.shared.v2.u32 	[%r1080], {%r201, %r248};
$L__BB8_159:
	not.pred 	%p262, %p5;
	@%p262 bra 	$L__BB8_161;
	shl.b32 	%r1081, %r249, 3;
	mov.u32 	%r1082, _ZN6thrust24THRUST_300001_SM_1000_NS8cuda_cub4core6detail5shmemE;
	add.s32 	%r1083, %r1082, %r1081;
	st.shared.v2.u32 	[%r1083], {%r202, %r250};
$L__BB8_161:
	not.pred 	%p263, %p4;
	@%p263 bra 	$L__BB8_163;
	shl.b32 	%r1084, %r251, 3;
	mov.u32 	%r1085, _ZN6thrust24THRUST_300001_SM_1000_NS8cuda_cub4core6detail5shmemE;
	add.s32 	%r1086, %r1085, %r1084;
	st.shared.v2.u32 	[%r1086], {%r203, %r252};
$L__BB8_163:
	mad.lo.s32 	%r1087, %r177, 9, 6;
	setp.ne.s32 	%p264, %r1087, %r4;
	setp.eq.s32 	%p265, %r204, %r205;
	and.pred  	%p266, %p264, %p265;
	@%p266 bra 	$L__BB8_165;
	shl.b32 	%r1088, %r253, 3;
	mov.u32 	%r1089, _ZN6thrust24THRUST_300001_SM_1000_NS8cuda_cub4core6detail5shmemE;
	add.s32 	%r1090, %r1089, %r1088;
	st.shared.v2.u32 	[%r1090], {%r204, %r254};
$L__BB8_165:
	mad.lo.s32 	%r1091, %r177, 9, 7;
	setp.ne.s32 	%p267, %r1091, %r4;
	setp.eq.s32 	%p268, %r205, %r206;
	and.pred  	%p269, %p267, %p268;
	@%p269 bra 	$L__BB8_167;
	shl.b32 	%r1092, %r255, 3;
	mov.u32 	%r1093, _ZN6thrust24THRUST_300001_SM_1000_NS8cuda_cub4core6detail5shmemE;
	add.s32 	%r1094, %r1093, %r1092;
	st.shared.v2.u32 	[%r1094], {%r205, %r256};
$L__BB8_167:
	mad.lo.s32 	%r1095, %r177, 9, 8;
	setp.ne.s32 	%p270, %r1095, %r4;
	setp.eq.s32 	%p271, %r206, %r207;
	and.pred  	%p272, %p270, %p271;
	@%p272 bra 	$L__BB8_169;
	shl.b32 	%r1096, %r257, 3;
	mov.u32 	%r1097, _ZN6thrust24THRUST_300001_SM_1000_NS8cuda_cub4core6detail5shmemE;
	add.s32 	%r1098, %r1097, %r1096;
	st.shared.v2.u32 	[%r1098], {%r206, %r258};
$L__BB8_169:
	bar.sync 	0;
	setp.ge.u32 	%p273, %r177, %r1851;
	@%p273 bra 	$L__BB8_194;
	add.s32 	%r1099, %r228, %r229;
	add.s32 	%r1100, %r1099, %r230;
	add.s32 	%r1101, %r1100, %r231;
	add.s32 	%r1102, %r1101, %r232;
	add.s32 	%r1103, %r1102, %r233;
	add.s32 	%r1104, %r1103, %r234;
	add.s32 	%r1105, %r1104, %r227;
	not.b32 	%r1106, %r177;
	add.s32 	%r259, %r1105, %r1106;
	and.b32  	%r1107, %r259, 768;
	setp.eq.s32 	%p274, %r1107, 768;
	mov.u32 	%r1850, %r177;
	@%p274 bra 	$L__BB8_173;
	shr.u32 	%r1108, %r259, 8;
	add.s32 	%r1109, %r1108, 1;
	and.b32  	%r1110, %r1109, 3;
	mul.wide.u32 	%rd164, %r177, 4;
	add.s64 	%rd286, %rd4, %rd164;
	add.s64 	%rd285, %rd3, %rd164;
	shl.b32 	%r1111, %r177, 3;
	mov.u32 	%r1112, _ZN6thrust24THRUST_300001_SM_1000_NS8cuda_cub4core6detail5shmemE;
	add.s32 	%r1847, %r1112, %r1111;
	neg.s32 	%r1846, %r1110;
	shl.b32 	%r1113, %r1109, 8;
	and.b32  	%r1114, %r1113, 768;
	add.s32 	%r1850, %r177, %r1114;
$L__BB8_172:
	.pragma "nounroll";
	ld.shared.v2.u32 	{%r1115, %r1116}, [%r1847];
	st.global.u32 	[%rd285], %r1115;
	st.global.u32 	[%rd286], %r1116;
	add.s64 	%rd286, %rd286, 1024;
	add.s64 	%rd285, %rd285, 1024;
	add.s32 	%r1847, %r1847, 2048;
	add.s32 	%r1846, %r1846, 1;
	setp.ne.s32 	%p275, %r1846, 0;
	@%p275 bra 	$L__BB8_172;
$L__BB8_173:
	setp.lt.u32 	%p276, %r259, 768;
	@%p276 bra 	$L__BB8_194;
	mul.wide.u32 	%rd165, %r1850, 4;
	add.s64 	%rd166, %rd165, 2048;
	add.s64 	%rd288, %rd3, %rd166;
	add.s64 	%rd287, %rd4, %rd166;
	shl.b32 	%r1117, %r1850, 3;
	mov.u32 	%r1118, _ZN6thrust24THRUST_300001_SM_1000_NS8cuda_cub4core6detail5shmemE;
	add.s32 	%r1119, %r1117, %r1118;
	add.s32 	%r1849, %r1119, 4096;
$L__BB8_175:
	ld.shared.v2.u32 	{%r1120, %r1121}, [%r1849+-4096];
	st.global.u32 	[%rd288+-2048], %r1120;
	st.global.u32 	[%rd287+-2048], %r1121;
	ld.shared.v2.u32 	{%r1122, %r1123}, [%r1849+-2048];
	st.global.u32 	[%rd288+-1024], %r1122;
	st.global.u32 	[%rd287+-1024], %r1123;
	ld.shared.v2.u32 	{%r1124, %r1125}, [%r1849];
	st.global.u32 	[%rd288], %r1124;
	st.global.u32 	[%rd287], %r1125;
	ld.shared.v2.u32 	{%r1126, %r1127}, [%r1849+2048];
	st.global.u32 	[%rd288+1024], %r1126;
	st.global.u32 	[%rd287+1024], %r1127;
	add.s32 	%r1850, %r1850, 1024;
	add.s64 	%rd288, %rd288, 4096;
	add.s64 	%rd287, %rd287, 4096;
	add.s32 	%r1849, %r1849, 8192;
	setp.lt.s32 	%p277, %r1850, %r1851;
	@%p277 bra 	$L__BB8_175;
	bra.uni 	$L__BB8_194;
$L__BB8_176:
	@%p233 bra 	$L__BB8_178;
	mul.wide.s32 	%rd137, %r242, 4;
	add.s64 	%rd138, %rd3, %rd137;
	st.global.u32 	[%rd138], %r1842;
	add.s64 	%rd139, %rd4, %rd137;
	st.global.u32 	[%rd139], %r1845;
$L__BB8_178:
	not.pred 	%p244, %p1;
	@%p244 bra 	$L__BB8_180;
	mul.wide.s32 	%rd140, %r243, 4;
	add.s64 	%rd141, %rd3, %rd140;
	st.global.u32 	[%rd141], %r199;
	add.s64 	%rd142, %rd4, %rd140;
	st.global.u32 	[%rd142], %r244;
$L__BB8_180:
	not.pred 	%p245, %p2;
	@%p245 bra 	$L__BB8_182;
	mul.wide.s32 	%rd143, %r245, 4;
	add.s64 	%rd144, %rd3, %rd143;
	st.global.u32 	[%rd144], %r200;
	add.s64 	%rd145, %rd4, %rd143;
	st.global.u32 	[%rd145], %r246;
$L__BB8_182:
	not.pred 	%p246, %p3;
	@%p246 bra 	$L__BB8_184;
	mul.wide.s32 	%rd146, %r247, 4;
	add.s64 	%rd147, %rd3, %rd146;
	st.global.u32 	[%rd147], %r201;
	add.s64 	%rd148, %rd4, %rd146;
	st.global.u32 	[%rd148], %r248;
$L__BB8_184:
	not.pred 	%p247, %p5;
	@%p247 bra 	$L__BB8_186;
	mul.wide.s32 	%rd149, %r249, 4;
	add.s64 	%rd150, %rd3, %rd149;
	st.global.u32 	[%rd150], %r202;
	add.s64 	%rd151, %rd4, %rd149;
	st.global.u32 	[%rd151], %r250;
$L__BB8_186:
	not.pred 	%p248, %p4;
	@%p248 bra 	$L__BB8_188;
	mul.wide.s32 	%rd152, %r251, 4;
	add.s64 	%rd153, %rd3, %rd152;
	st.global.u32 	[%rd153], %r203;
	add.s64 	%rd154, %rd4, %rd152;
	st.global.u32 	[%rd154], %r252;
$L__BB8_188:
	mad.lo.s32 	%r1066, %r177, 9, 6;
	setp.ne.s32 	%p249, %r1066, %r4;
	setp.eq.s32 	%p250, %r204, %r205;
	and.pred  	%p251, %p249, %p250;
	@%p251 bra 	$L__BB8_190;
	mul.wide.s32 	%rd155, %r253, 4;
	add.s64 	%rd156, %rd3, %rd155;
	st.global.u32 	[%rd156], %r204;
	add.s64 	%rd157, %rd4, %rd155;
	st.global.u32 	[%rd157], %r254;
$L__BB8_190:
	mad.lo.s32 	%r1067, %r177, 9, 7;
	setp.ne.s32 	%p252, %r1067, %r4;
	setp.eq.s32 	%p253, %r205, %r206;
	and.pred  	%p254, %p252, %p253;
	@%p254 bra 	$L__BB8_192;
	mul.wide.s32 	%rd158, %r255, 4;
	add.s64 	%rd159, %rd3, %rd158;
	st.global.u32 	[%rd159], %r205;
	add.s64 	%rd160, %rd4, %rd158;
	st.global.u32 	[%rd160], %r256;
$L__BB8_192:
	mad.lo.s32 	%r1068, %r177, 9, 8;
	setp.ne.s32 	%p255, %r1068, %r4;
	setp.eq.s32 	%p256, %r206, %r207;
	and.pred  	%p257, %p255, %p256;
	@%p257 bra 	$L__BB8_194;
	mul.wide.s32 	%rd161, %r257, 4;
	add.s64 	%rd162, %rd3, %rd161;
	st.global.u32 	[%rd162], %r206;
	add.s64 	%rd163, %rd4, %rd161;
	st.global.u32 	[%rd163], %r258;
$L__BB8_194:
	setp.ne.s32 	%p278, %r177, 255;
	@%p278 bra 	$L__BB8_290;
	setp.ne.s32 	%p279, %r4, 2304;
	@%p279 bra 	$L__BB8_197;
	mul.wide.s32 	%rd167, %r1851, 4;
	add.s64 	%rd168, %rd3, %rd167;
	st.global.u32 	[%rd168], %r207;
	add.s64 	%rd169, %rd4, %rd167;
	st.global.u32 	[%rd169], %r237;
	add.s32 	%r1851, %r1851, 1;
$L__BB8_197:
	ld.param.u64 	%rd279, [_ZN6thrust24THRUST_300001_SM_1000_NS8cuda_cub4core6detail13_kernel_agentINS1_15__reduce_by_key16ReduceByKeyAgentINS0_6detail15normal_iteratorINS0_10device_ptrIjEEEENS0_17constant_iteratorIiNS0_11use_defaultESD_EESB_SB_N4cuda3std3__48equal_toIjEENSH_4plusIjEEPiiEEJSB_SE_SB_SB_SM_N3cub18CUB_300001_SM_100024ReduceByKeyScanTileStateIiiLb1EEESJ_SL_iiEEEvDpT0__param_4];
	cvta.to.global.u64 	%rd170, %rd279;
	st.global.u32 	[%rd170], %r1851;
	bra.uni 	$L__BB8_290;
$L__BB8_198:
	mul.wide.u32 	%rd56, %r3, 4;
	add.s64 	%rd55, %rd2, %rd56;
	// begin inline asm
	ld.global.nc.u32 %r1860, [%rd55];
	// end inline asm
	mov.u32 	%r276, %tid.x;
	and.b32  	%r393, %r276, 31;
	and.b32  	%r394, %r276, 992;
	mul.lo.s32 	%r395, %r394, 9;
	or.b32  	%r277, %r395, %r393;
	setp.ge.u32 	%p15, %r277, %r4;
	mov.u32 	%r1852, %r1860;
	@%p15 bra 	$L__BB8_200;
	add.s32 	%r397, %r277, %r3;
	mul.wide.u32 	%rd58, %r397, 4;
	add.s64 	%rd57, %rd2, %rd58;
	// begin inline asm
	ld.global.nc.u32 %r1852, [%rd57];
	// end inline asm
$L__BB8_200:
	add.s32 	%r398, %r277, 32;
	setp.ge.u32 	%p16, %r398, %r4;
	shl.b32 	%r399, %r277, 2;
	cvt.u64.u32 	%rd59, %r399;
	add.s64 	%rd42, %rd55, %rd59;
	mov.u32 	%r1853, %r1860;
	@%p16 bra 	$L__BB8_202;
	add.s64 	%rd60, %rd42, 128;
	// begin inline asm
	ld.global.nc.u32 %r1853, [%rd60];
	// end inline asm
$L__BB8_202:
	add.s32 	%r401, %r277, 64;
	setp.ge.u32 	%p17, %r401, %r4;
	mov.u32 	%r1854, %r1860;
	@%p17 bra 	$L__BB8_204;
	add.s64 	%rd61, %rd42, 256;
	// begin inline asm
	ld.global.nc.u32 %r1854, [%rd61];
	// end inline asm
$L__BB8_204:
	add.s32 	%r403, %r277, 96;
	setp.ge.u32 	%p18, %r403, %r4;
	mov.u32 	%r1855, %r1860;
	@%p18 bra 	$L__BB8_206;
	add.s64 	%rd62, %rd42, 384;
	// begin inline asm
	ld.global.nc.u32 %r1855, [%rd62];
	// end inline asm
$L__BB8_206:
	add.s32 	%r405, %r277, 128;
	setp.ge.u32 	%p19, %r405, %r4;
	mov.u32 	%r1856, %r1860;
	@%p19 bra 	$L__BB8_208;
	add.s64 	%rd63, %rd42, 512;
	// begin inline asm
	ld.global.nc.u32 %r1856, [%rd63];
	// end inline asm
$L__BB8_208:
	add.s32 	%r407, %r277, 160;
	setp.ge.u32 	%p20, %r407, %r4;
	mov.u32 	%r1857, %r1860;
	@%p20 bra 	$L__BB8_210;
	add.s64 	%rd64, %rd42, 640;
	// begin inline asm
	ld.global.nc.u32 %r1857, [%rd64];
	// end inline asm
$L__BB8_210:
	add.s32 	%r409, %r277, 192;
	setp.ge.u32 	%p21, %r409, %r4;
	mov.u32 	%r1858, %r1860;
	@%p21 bra 	$L__BB8_212;
	add.s64 	%rd65, %rd42, 768;
	// begin inline asm
	ld.global.nc.u32 %r1858, [%rd65];
	// end inline asm
$L__BB8_212:
	add.s32 	%r411, %r277, 224;
	setp.ge.u32 	%p22, %r411, %r4;
	mov.u32 	%r1859, %r1860;
	@%p22 bra 	$L__BB8_214;
	add.s64 	%rd66, %rd42, 896;
	// begin inline asm
	ld.global.nc.u32 %r1859, [%rd66];
	// end inline asm
$L__BB8_214:
	add.s32 	%r413, %r277, 256;
	setp.ge.u32 	%p23, %r413, %r4;
	@%p23 bra 	$L__BB8_216;
	add.s64 	%rd67, %rd42, 1024;
	// begin inline asm
	ld.global.nc.u32 %r1860, [%rd67];
	// end inline asm
$L__BB8_216:
	// begin inline asm
	mov.u32 %r415, %laneid;
	// end inline asm
	shr.u32 	%r297, %r276, 5;
	mad.lo.s32 	%r417, %r297, 288, %r415;
	shl.b32 	%r418, %r417, 2;
	mov.u32 	%r419, _ZN6thrust24THRUST_300001_SM_1000_NS8cuda_cub4core6detail5shmemE;
	add.s32 	%r298, %r419, %r418;
	st.shared.u32 	[%r298], %r1852;
	st.shared.u32 	[%r298+128], %r1853;
	st.shared.u32 	[%r298+256], %r1854;
	st.shared.u32 	[%r298+384], %r1855;
	st.shared.u32 	[%r298+512], %r1856;
	st.shared.u32 	[%r298+640], %r1857;
	st.shared.u32 	[%r298+768], %r1858;
	st.shared.u32 	[%r298+896], %r1859;
	st.shared.u32 	[%r298+1024], %r1860;
	bar.warp.sync 	-1;
	shl.b32 	%r420, %r415, 5;
	add.s32 	%r299, %r298, %r420;
	ld.shared.u32 	%r300, [%r299];
	ld.shared.u32 	%r301, [%r299+4];
	ld.shared.u32 	%r302, [%r299+8];
	ld.shared.u32 	%r303, [%r299+12];
	ld.shared.u32 	%r304, [%r299+16];
	ld.shared.u32 	%r305, [%r299+20];
	ld.shared.u32 	%r306, [%r299+24];
	ld.shared.u32 	%r307, [%r299+28];
	ld.shared.u32 	%r308, [%r299+32];
	setp.ne.s32 	%p24, %r276, 0;
	mov.b32 	%r1862, 0;
	@%p24 bra 	$L__BB8_218;
	add.s64 	%rd68, %rd55, -4;
	// begin inline asm
	ld.global.nc.u32 %r1862, [%rd68];
	// end inline asm
$L__BB8_218:
	setp.eq.s32 	%p25, %r276, 0;
	bar.sync 	0;
	st.shared.u32 	[%r298], %r1;
	st.shared.u32 	[%r298+128], %r1;
	st.shared.u32 	[%r298+256], %r1;
	st.shared.u32 	[%r298+384], %r1;
	st.shared.u32 	[%r298+512], %r1;
	st.shared.u32 	[%r298+640], %r1;
	st.shared.u32 	[%r298+768], %r1;
	st.shared.u32 	[%r298+896], %r1;
	st.shared.u32 	[%r298+1024], %r1;
	bar.warp.sync 	-1;
	ld.shared.u32 	%r311, [%r299];
	ld.shared.u32 	%r312, [%r299+4];
	ld.shared.u32 	%r313, [%r299+8];
	ld.shared.u32 	%r314, [%r299+12];
	ld.shared.u32 	%r315, [%r299+16];
	ld.shared.u32 	%r316, [%r299+20];
	ld.shared.u32 	%r317, [%r299+24];
	ld.shared.u32 	%r318, [%r299+28];
	ld.shared.u32 	%r319, [%r299+32];
	bar.sync 	0;
	shl.b32 	%r422, %r276, 2;
	add.s32 	%r424, %r419, %r422;
	add.s32 	%r320, %r424, 1148;
	st.shared.u32 	[%r424+1148], %r308;
	bar.sync 	0;
	@%p25 bra 	$L__BB8_220;
	ld.shared.u32 	%r1862, [%r320+-4];
$L__BB8_220:
	setp.ne.s32 	%p26, %r1862, %r300;
	setp.ne.s32 	%p27, %r300, %r301;
	setp.ne.s32 	%p28, %r301, %r302;
	setp.ne.s32 	%p29, %r302, %r303;
	setp.ne.s32 	%p30, %r303, %r304;
	setp.ne.s32 	%p31, %r304, %r305;
	setp.ne.s32 	%p32, %r305, %r306;
	setp.ne.s32 	%p33, %r306, %r307;
	setp.ne.s32 	%p34, %r307, %r308;
	mul.lo.s32 	%r485, %r276, 9;
	setp.eq.s32 	%p35, %r485, %r4;
	or.pred  	%p36, %p35, %p26;
	selp.u32 	%r486, 1, 0, %p36;
	add.s32 	%r487, %r485, 1;
	setp.eq.s32 	%p37, %r487, %r4;
	or.pred  	%p6, %p37, %p27;
	selp.u32 	%r488, 1, 0, %p6;
	add.s32 	%r489, %r485, 2;
	setp.eq.s32 	%p38, %r489, %r4;
	or.pred  	%p7, %p38, %p28;
	selp.u32 	%r490, 1, 0, %p7;
	add.s32 	%r491, %r485, 3;
	setp.eq.s32 	%p39, %r491, %r4;
	or.pred  	%p40, %p39, %p29;
	selp.u32 	%r492, 1, 0, %p40;
	add.s32 	%r493, %r485, 4;
	setp.eq.s32 	%p41, %r493, %r4;
	or.pred  	%p8, %p41, %p30;
	selp.u32 	%r494, 1, 0, %p8;
	add.s32 	%r495, %r485, 5;
	setp.eq.s32 	%p42, %r495, %r4;
	or.pred  	%p43, %p42, %p31;
	selp.u32 	%r496, 1, 0, %p43;
	add.s32 	%r497, %r485, 6;
	setp.eq.s32 	%p44, %r497, %r4;
	or.pred  	%p45, %p44, %p32;
	selp.u32 	%r498, 1, 0, %p45;
	add.s32 	%r499, %r485, 7;
	setp.eq.s32 	%p46, %r499, %r4;
	or.pred  	%p47, %p46, %p33;
	selp.u32 	%r500, 1, 0, %p47;
	add.s32 	%r501, %r485, 8;
	setp.eq.s32 	%p48, %r501, %r4;
	or.pred  	%p49, %p48, %p34;
	selp.u32 	%r502, 1, 0, %p49;
	add.s32 	%r503, %r488, %r486;
	selp.b32 	%r504, 0, %r311, %p6;
	add.s32 	%r505, %r312, %r504;
	add.s32 	%r506, %r503, %r490;
	selp.b32 	%r507, 0, %r505, %p7;
	add.s32 	%r508, %r313, %r507;
	add.s32 	%r509, %r506, %r492;
	selp.b32 	%r510, 0, %r508, %p40;
	add.s32 	%r511, %r314, %r510;
	add.s32 	%r512, %r509, %r494;
	selp.b32 	%r513, 0, %r511, %p8;
	add.s32 	%r514, %r315, %r513;
	add.s32 	%r515, %r512, %r496;
	selp.b32 	%r516, 0, %r514, %p43;
	add.s32 	%r517, %r316, %r516;
	add.s32 	%r518, %r515, %r498;
	selp.b32 	%r519, 0, %r517, %p45;
	add.s32 	%r520, %r317, %r519;
	add.s32 	%r521, %r518, %r500;
	selp.b32 	%r522, 0, %r520, %p47;
	add.s32 	%r523, %r318, %r522;
	add.s32 	%r426, %r521, %r502;
	selp.b32 	%r524, 0, %r523, %p49;
	add.s32 	%r431, %r319, %r524;
	mov.b32 	%r482, 1;
	mov.b32 	%r483, 0;
	mov.b32 	%r484, -1;
	// begin inline asm
	shfl.sync.up.b32 %r425, %r426, %r482, %r483, %r484;
	// end inline asm
	// begin inline asm
	shfl.sync.up.b32 %r430, %r431, %r482, %r483, %r484;
	// end inline asm
	setp.eq.s32 	%p50, %r426, 0;
	selp.b32 	%r525, %r430, 0, %p50;
	setp.lt.s32 	%p51, %r415, 1;
	selp.b32 	%r526, 0, %r425, %p51;
	add.s32 	%r436, %r526, %r426;
	selp.b32 	%r527, 0, %r525, %p51;
	add.s32 	%r441, %r527, %r431;
	mov.b32 	%r442, 2;
	// begin inline asm
	shfl.sync.up.b32 %r435, %r436, %r442, %r483, %r484;
	// end inline asm
	// begin inline asm
	shfl.sync.up.b32 %r440, %r441, %r442, %r483, %r484;
	// end inline asm
	setp.eq.s32 	%p52, %r436, 0;
	selp.b32 	%r528, %r440, 0, %p52;
	setp.lt.s32 	%p53, %r415, 2;
	selp.b32 	%r529, 0, %r435, %p53;
	add.s32 	%r446, %r529, %r436;
	selp.b32 	%r530, 0, %r528, %p53;
	add.s32 	%r451, %r530, %r441;
	mov.b32 	%r452, 4;
	// begin inline asm
	shfl.sync.up.b32 %r445, %r446, %r452, %r483, %r484;
	// end inline asm
	// begin inline asm
	shfl.sync.up.b32 %r450, %r451, %r452, %r483, %r484;
	// end inline asm
	setp.eq.s32 	%p54, %r446, 0;
	selp.b32 	%r531, %r450, 0, %p54;
	setp.lt.s32 	%p55, %r415, 4;
	selp.b32 	%r532, 0, %r445, %p55;
	add.s32 	%r456, %r532, %r446;
	selp.b32 	%r533, 0, %r531, %p55;
	add.s32 	%r461, %r533, %r451;
	mov.b32 	%r462, 8;
	// begin inline asm
	shfl.sync.up.b32 %r455, %r456, %r462, %r483, %r484;
	// end inline asm
	// begin inline asm
	shfl.sync.up.b32 %r460, %r461, %r462, %r483, %r484;
	// end inline asm
	setp.eq.s32 	%p56, %r456, 0;
	selp.b32 	%r534, %r460, 0, %p56;
	setp.lt.s32 	%p57, %r415, 8;
	selp.b32 	%r535, 0, %r455, %p57;
	add.s32 	%r466, %r535, %r456;
	selp.b32 	%r536, 0, %r534, %p57;
	add.s32 	%r471, %r536, %r461;
	mov.b32 	%r472, 16;
	// begin inline asm
	shfl.sync.up.b32 %r465, %r466, %r472, %r483, %r484;
	// end inline asm
	// begin inline asm
	shfl.sync.up.b32 %r470, %r471, %r472, %r483, %r484;
	// end inline asm
	setp.eq.s32 	%p58, %r466, 0;
	selp.b32 	%r537, %r470, 0, %p58;
	setp.lt.s32 	%p59, %r415, 16;
	selp.b32 	%r538, 0, %r465, %p59;
	add.s32 	%r476, %r538, %r466;
	selp.b32 	%r539, 0, %r537, %p59;
	add.s32 	%r481, %r539, %r471;
	// begin inline asm
	shfl.sync.up.b32 %r1866, %r476, %r482, %r483, %r484;
	// end inline asm
	// begin inline asm
	shfl.sync.up.b32 %r1867, %r481, %r482, %r483, %r484;
	// end inline asm
	setp.ne.s32 	%p60, %r415, 31;
	@%p60 bra 	$L__BB8_222;
	shl.b32 	%r540, %r297, 3;
	mov.u32 	%r541, _ZN6thrust24THRUST_300001_SM_1000_NS8cuda_cub4core6detail5shmemE;
	add.s32 	%r542, %r541, %r540;
	st.shared.v2.u32 	[%r542], {%r476, %r481};
$L__BB8_222:
	bar.sync 	0;
	ld.shared.v4.u32 	{%r543, %r544, %r545, %r546}, [_ZN6thrust24THRUST_300001_SM_1000_NS8cuda_cub4core6detail5shmemE];
	add.s32 	%r547, %r545, %r543;
	setp.eq.s32 	%p61, %r545, 0;
	selp.b32 	%r548, %r544, 0, %p61;
	add.s32 	%r549, %r548, %r546;
	setp.eq.s32 	%p62, %r297, 2;
	selp.b32 	%r550, %r547, %r543, %p62;
	selp.b32 	%r551, %r549, %r544, %p62;
	ld.shared.v4.u32 	{%r552, %r553, %r554, %r555}, [_ZN6thrust24THRUST_300001_SM_1000_NS8cuda_cub4core6detail5shmemE+16];
	add.s32 	%r556, %r552, %r547;
	setp.eq.s32 	%p63, %r552, 0;
	selp.b32 	%r557, %r549, 0, %p63;
	add.s32 	%r558, %r557, %r553;
	setp.eq.s32 	%p64, %r297, 3;
	selp.b32 	%r559, %r556, %r550, %p64;
	selp.b32 	%r560, %r558, %r551, %p64;
	add.s32 	%r561, %r554, %r556;
	setp.eq.s32 	%p65, %r554, 0;
	selp.b32 	%r562, %r558, 0, %p65;
	add.s32 	%r563, %r562, %r555;
	setp.eq.s32 	%p66, %r297, 4;
	selp.b32 	%r564, %r561, %r559, %p66;
	selp.b32 	%r565, %r563, %r560, %p66;
	ld.shared.v4.u32 	{%r566, %r567, %r568, %r569}, [_ZN6thrust24THRUST_300001_SM_1000_NS8cuda_cub4core6detail5shmemE+32];
	add.s32 	%r570, %r566, %r561;
	setp.eq.s32 	%p67, %r566, 0;
	selp.b32 	%r571, %r563, 0, %p67;
	add.s32 	%r572, %r571, %r567;
	setp.eq.s32 	%p68, %r297, 5;
	selp.b32 	%r573, %r570, %r564, %p68;
	selp.b32 	%r574, %r572, %r565, %p68;
	add.s32 	%r575, %r568, %r570;
	setp.eq.s32 	%p69, %r568, 0;
	selp.b32 	%r576, %r572, 0, %p69;
	add.s32 	%r577, %r576, %r569;
	setp.eq.s32 	%p70, %r297, 6;
	selp.b32 	%r578, %r575, %r573, %p70;
	selp.b32 	%r579, %r577, %r574, %p70;
	ld.shared.v4.u32 	{%r580, %r581, %r582, %r583}, [_ZN6thrust24THRUST_300001_SM_1000_NS8cuda_cub4core6detail5shmemE+48];
	add.s32 	%r584, %r580, %r575;
	setp.eq.s32 	%p71, %r580, 0;
	selp.b32 	%r585, %r577, 0, %p71;
	add.s32 	%r586, %r585, %r581;
	setp.eq.s32 	%p72, %r297, 7;
	selp.b32 	%r327, %r584, %r578, %p72;
	selp.b32 	%r328, %r586, %r579, %p72;
	add.s32 	%r329, %r582, %r584;
	setp.eq.s32 	%p73, %r582, 0;
	selp.b32 	%r587, %r586, 0, %p73;
	add.s32 	%r330, %r587, %r583;
	setp.lt.u32 	%p74, %r276, 32;
	@%p74 bra 	$L__BB8_224;
	setp.eq.s32 	%p75, %r1866, 0;
	selp.b32 	%r588, %r328, 0, %p75;
	add.s32 	%r589, %r588, %r1867;
	setp.eq.s32 	%p76, %r415, 0;
	selp.b32 	%r590, 0, %r1866, %p76;
	add.s32 	%r1866, %r327, %r590;
	selp.b32 	%r1867, %r328, %r589, %p76;
	bra.uni 	$L__BB8_240;
$L__BB8_224:
	setp.ne.s32 	%p77, %r276, 0;
	mul.wide.u32 	%rd69, %r2, 16;
	add.s64 	%rd43, %rd1, %rd69;
	@%p77 bra 	$L__BB8_226;
	st.shared.u32 	[_ZN6thrust24THRUST_300001_SM_1000_NS8cuda_cub4core6detail5shmemE+116], %r329;
	st.shared.u32 	[_ZN6thrust24THRUST_300001_SM_1000_NS8cuda_cub4core6detail5shmemE+120], %r330;
	mov.b64 	%rd71, {%r329, %r330};
	add.s64 	%rd70, %rd43, 512;
	mov.b64 	%rd72, 100;
	// begin inline asm
	st.relaxed.gpu.v2.u64 [%rd70], {%rd71, %rd72};
	// end inline asm
$L__BB8_226:
	mov.u32 	%r591, %nctaid.x;
	setp.gt.u32 	%p78, %r591, 499;
	@%p78 bra 	$L__BB8_228;
	membar.cta;
	bra.uni 	$L__BB8_229;
$L__BB8_228:
	mov.b32 	%r592, 450;
	// begin inline asm
	nanosleep.u32 %r592;
	// end inline asm
$L__BB8_229:
	mul.wide.u32 	%rd76, %r276, 16;
	xor.b64  	%rd77, %rd76, -16;
	add.s64 	%rd78, %rd43, %rd77;
	add.s64 	%rd75, %rd78, 512;
$L__BB8_230:
	// begin inline asm
	ld.relaxed.gpu.v2.u64 {%rd73, %rd289}, [%rd75];
	// end inline asm
	setp.eq.s64 	%p79, %rd289, 99;
	mov.b32 	%r593, -1;
	vote.sync.any.pred 	%p80, %p79, %r593;
	@%p80 bra 	$L__BB8_230;
	mov.b64 	{%r597, %r602}, %rd73;
	setp.eq.s64 	%p81, %rd289, 101;
	mov.b32 	%r645, -1;
	vote.sync.ballot.b32 	%r646, %p81, %r645;
	// begin inline asm
	mov.u32 %r595, %lanemask_ge;
	// end inline asm
	and.b32  	%r647, %r646, %r595;
	or.b32  	%r648, %r647, -2147483648;
	add.s32 	%r649, %r648, -1;
	not.b32 	%r650, %r648;
	and.b32  	%r651, %r650, %r649;
	popc.b32 	%r599, %r651;
	mov.b32 	%r603, 1;
	// begin inline asm
	shfl.sync.down.b32 %r596, %r597, %r603, %r599, %r645;
	// end inline asm
	// begin inline asm
	shfl.sync.down.b32 %r601, %r602, %r603, %r599, %r645;
	// end inline asm
	setp.lt.s32 	%p83, %r415, %r599;
	setp.eq.s32 	%p84, %r597, 0;
	selp.b32 	%r652, %r596, 0, %p83;
	add.s32 	%r607, %r652, %r597;
	selp.b32 	%r653, %r601, 0, %p84;
	selp.b32 	%r654, %r653, 0, %p83;
	add.s32 	%r612, %r654, %r602;
	mov.b32 	%r613, 2;
	// begin inline asm
	shfl.sync.down.b32 %r606, %r607, %r613, %r599, %r645;
	// end inline asm
	// begin inline asm
	shfl.sync.down.b32 %r611, %r612, %r613, %r599, %r645;
	// end inline asm
	add.s32 	%r655, %r415, 2;
	setp.gt.s32 	%p85, %r655, %r599;
	setp.eq.s32 	%p86, %r607, 0;
	selp.b32 	%r656, %r611, 0, %p86;
	selp.b32 	%r657, 0, %r606, %p85;
	add.s32 	%r617, %r607, %r657;
	selp.b32 	%r658, 0, %r656, %p85;
	add.s32 	%r622, %r658, %r612;
	mov.b32 	%r623, 4;
	// begin inline asm
	shfl.sync.down.b32 %r616, %r617, %r623, %r599, %r645;
	// end inline asm
	// begin inline asm
	shfl.sync.down.b32 %r621, %r622, %r623, %r599, %r645;
	// end inline asm
	add.s32 	%r659, %r415, 4;
	setp.gt.s32 	%p87, %r659, %r599;
	setp.eq.s32 	%p88, %r617, 0;
	selp.b32 	%r660, %r621, 0, %p88;
	selp.b32 	%r661, 0, %r616, %p87;
	add.s32 	%r627, %r617, %r661;
	selp.b32 	%r662, 0, %r660, %p87;
	add.s32 	%r632, %r622, %r662;
	mov.b32 	%r633, 8;
	// begin inline asm
	shfl.sync.down.b32 %r626, %r627, %r633, %r599, %r645;
	// end inline asm
	// begin inline asm
	shfl.sync.down.b32 %r631, %r632, %r633, %r599, %r645;
	// end inline asm
	add.s32 	%r663, %r415, 8;
	setp.gt.s32 	%p89, %r663, %r599;
	setp.eq.s32 	%p90, %r627, 0;
	selp.b32 	%r664, %r631, 0, %p90;
	selp.b32 	%r665, 0, %r626, %p89;
	add.s32 	%r637, %r627, %r665;
	selp.b32 	%r666, 0, %r664, %p89;
	add.s32 	%r642, %r632, %r666;
	mov.b32 	%r643, 16;
	// begin inline asm
	shfl.sync.down.b32 %r636, %r637, %r643, %r599, %r645;
	// end inline asm
	// begin inline asm
	shfl.sync.down.b32 %r641, %r642, %r643, %r599, %r645;
	// end inline asm
	add.s32 	%r667, %r415, 16;
	setp.gt.s32 	%p91, %r667, %r599;
	setp.eq.s32 	%p92, %r637, 0;
	selp.b32 	%r668, %r641, 0, %p92;
	selp.b32 	%r669, 0, %r636, %p91;
	add.s32 	%r1863, %r669, %r637;
	selp.b32 	%r670, 0, %r668, %p91;
	add.s32 	%r1864, %r642, %r670;
	not.b32 	%r671, %r276;
	add.s32 	%r1865, %r2, %r671;
	add.s64 	%rd46, %rd1, 512;
$L__BB8_232:
	setp.ne.s64 	%p93, %rd289, 101;
	mov.b32 	%r672, -1;
	vote.sync.all.pred 	%p94, %p93, %r672;
	not.pred 	%p95, %p94;
	@%p95 bra 	$L__BB8_236;
	mul.wide.s32 	%rd122, %r1865, 16;
	add.s64 	%rd123, %rd46, %rd122;
	add.s64 	%rd121, %rd123, -512;
$L__BB8_234:
	// begin inline asm
	ld.relaxed.gpu.v2.u64 {%rd119, %rd289}, [%rd121];
	// end inline asm
	setp.eq.s64 	%p151, %rd289, 99;
	mov.b32 	%r766, -1;
	vote.sync.any.pred 	%p152, %p151, %r766;
	@%p152 bra 	$L__BB8_234;
	mov.b64 	{%r769, %r774}, %rd119;
	setp.eq.s64 	%p153, %rd289, 101;
	mov.b32 	%r817, -1;
	vote.sync.ballot.b32 	%r818, %p153, %r817;
	and.b32  	%r819, %r818, %r595;
	or.b32  	%r820, %r819, -2147483648;
	add.s32 	%r821, %r820, -1;
	not.b32 	%r822, %r820;
	and.b32  	%r823, %r822, %r821;
	popc.b32 	%r771, %r823;
	mov.b32 	%r775, 1;
	// begin inline asm
	shfl.sync.down.b32 %r768, %r769, %r775, %r771, %r817;
	// end inline asm
	// begin inline asm
	shfl.sync.down.b32 %r773, %r774, %r775, %r771, %r817;
	// end inline asm
	setp.lt.s32 	%p155, %r415, %r771;
	setp.eq.s32 	%p156, %r769, 0;
	selp.b32 	%r824, %r768, 0, %p155;
	add.s32 	%r779, %r824, %r769;
	selp.b32 	%r825, %r773, 0, %p156;
	selp.b32 	%r826, %r825, 0, %p155;
	add.s32 	%r784, %r826, %r774;
	mov.b32 	%r785, 2;
	// begin inline asm
	shfl.sync.down.b32 %r778, %r779, %r785, %r771, %r817;
	// end inline asm
	// begin inline asm
	shfl.sync.down.b32 %r783, %r784, %r785, %r771, %r817;
	// end inline asm
	add.s32 	%r827, %r415, 2;
	setp.gt.s32 	%p157, %r827, %r771;
	setp.eq.s32 	%p158, %r779, 0;
	selp.b32 	%r828, %r783, 0, %p158;
	selp.b32 	%r829, 0, %r778, %p157;
	add.s32 	%r789, %r779, %r829;
	selp.b32 	%r830, 0, %r828, %p157;
	add.s32 	%r794, %r830, %r784;
	mov.b32 	%r795, 4;
	// begin inline asm
	shfl.sync.down.b32 %r788, %r789, %r795, %r771, %r817;
	// end inline asm
	// begin inline asm
	shfl.sync.down.b32 %r793, %r794, %r795, %r771, %r817;
	// end inline asm
	add.s32 	%r831, %r415, 4;
	setp.gt.s32 	%p159, %r831, %r771;
	setp.eq.s32 	%p160, %r789, 0;
	selp.b32 	%r832, %r793, 0, %p160;
	selp.b32 	%r833, 0, %r788, %p159;
	add.s32 	%r799, %r789, %r833;
	selp.b32 	%r834, 0, %r832, %p159;
	add.s32 	%r804, %r794, %r834;
	mov.b32 	%r805, 8;
	// begin inline asm
	shfl.sync.down.b32 %r798, %r799, %r805, %r771, %r817;
	// end inline asm
	// begin inline asm
	shfl.sync.down.b32 %r803, %r804, %r805, %r771, %r817;
	// end inline asm
	add.s32 	%r835, %r415, 8;
	setp.gt.s32 	%p161, %r835, %r771;
	setp.eq.s32 	%p162, %r799, 0;
	selp.b32 	%r836, %r803, 0, %p162;
	selp.b32 	%r837, 0, %r798, %p161;
	add.s32 	%r809, %r799, %r837;
	selp.b32 	%r838, 0, %r836, %p161;
	add.s32 	%r814, %r804, %r838;
	mov.b32 	%r815, 16;
	// begin inline asm
	shfl.sync.down.b32 %r808, %r809, %r815, %r771, %r817;
	// end inline asm
	// begin inline asm
	shfl.sync.down.b32 %r813, %r814, %r815, %r771, %r817;
	// end inline asm
	add.s32 	%r839, %r415, 16;
	setp.gt.s32 	%p163, %r839, %r771;
	setp.eq.s32 	%p164, %r809, 0;
	selp.b32 	%r840, %r813, 0, %p164;
	selp.b32 	%r841, 0, %r808, %p163;
	selp.b32 	%r842, 0, %r840, %p163;
	add.s32 	%r843, %r814, %r842;
	add.s32 	%r844, %r841, %r1863;
	add.s32 	%r340, %r844, %r809;
	setp.eq.s32 	%p165, %r1863, 0;
	selp.b32 	%r845, %r843, 0, %p165;
	add.s32 	%r1864, %r845, %r1864;
	add.s32 	%r1865, %r1865, -32;
	mov.u32 	%r1863, %r340;
	bra.uni 	$L__BB8_232;
$L__BB8_236:
	@%p77 bra 	$L__BB8_238;
	add.s32 	%r674, %r1863, %r329;
	setp.eq.s32 	%p97, %r329, 0;
	selp.b32 	%r675, %r1864, 0, %p97;
	add.s32 	%r676, %r675, %r330;
	mov.b64 	%rd80, {%r674, %r676};
	add.s64 	%rd79, %rd43, 512;
	mov.b64 	%rd81, 101;
	// begin inline asm
	st.relaxed.gpu.v2.u64 [%rd79], {%rd80, %rd81};
	// end inline asm
	st.shared.u32 	[_ZN6thrust24THRUST_300001_SM_1000_NS8cuda_cub4core6detail5shmemE+100], %r1863;
	st.shared.v2.u32 	[_ZN6thrust24THRUST_300001_SM_1000_NS8cuda_cub4core6detail5shmemE+104], {%r1864, %r674};
	st.shared.u32 	[_ZN6thrust24THRUST_300001_SM_1000_NS8cuda_cub4core6detail5shmemE+112], %r676;
$L__BB8_238:
	setp.ne.s32 	%p98, %r415, 0;
	@%p98 bra 	$L__BB8_240;
	st.shared.v2.u32 	[_ZN6thrust24THRUST_300001_SM_1000_NS8cuda_cub4core6detail5shmemE+72], {%r1863, %r1864};
	mov.u32 	%r1866, %r1863;
	mov.u32 	%r1867, %r1864;
$L__BB8_240:
	setp.eq.s32 	%p99, %r276, 0;
	bar.sync 	0;
	@%p99 bra 	$L__BB8_242;
	ld.shared.v2.u32 	{%r677, %r678}, [_ZN6thrust24THRUST_300001_SM_1000_NS8cuda_cub4core6detail5shmemE+72];
	add.s32 	%r345, %r677, %r1866;
	setp.eq.s32 	%p100, %r1866, 0;
	selp.b32 	%r679, %r678, 0, %p100;
	add.s32 	%r1867, %r679, %r1867;
	mov.u32 	%r1866, %r345;
$L__BB8_242:
	mul.lo.s32 	%r680, %r276, 9;
	setp.eq.s32 	%p101, %r680, %r4;
	setp.ne.s32 	%p102, %r1862, %r300;
	or.pred  	%p103, %p101, %p102;
	selp.u32 	%r681, 1, 0, %p103;
	add.s32 	%r349, %r1866, %r681;
	selp.b32 	%r682, 0, %r1867, %p103;
	add.s32 	%r350, %r682, %r311;
	selp.u32 	%r683, 1, 0, %p6;
	add.s32 	%r684, %r683, %r681;
	add.s32 	%r351, %r684, %r1866;
	selp.b32 	%r685, 0, %r350, %p6;
	add.s32 	%r352, %r312, %r685;
	selp.u32 	%r686, 1, 0, %p7;
	add.s32 	%r353, %r351, %r686;
	selp.b32 	%r687, 0, %r352, %p7;
	add.s32 	%r354, %r313, %r687;
	add.s32 	%r688, %r680, 3;
	setp.eq.s32 	%p104, %r688, %r4;
	setp.ne.s32 	%p105, %r302, %r303;
	or.pred  	%p9, %p104, %p105;
	selp.u32 	%r689, 1, 0, %p9;
	add.s32 	%r355, %r353, %r689;
	selp.b32 	%r690, 0, %r354, %p9;
	add.s32 	%r356, %r314, %r690;
	selp.u32 	%r691, 1, 0, %p8;
	add.s32 	%r357, %r355, %r691;
	selp.b32 	%r692, 0, %r356, %p8;
	add.s32 	%r358, %r315, %r692;
	add.s32 	%r693, %r680, 5;
	setp.eq.s32 	%p106, %r693, %r4;
	setp.ne.s32 	%p107, %r304, %r305;
	or.pred  	%p10, %p106, %p107;
	selp.u32 	%r694, 1, 0, %p10;
	add.s32 	%r359, %r357, %r694;
	selp.b32 	%r695, 0, %r358, %p10;
	add.s32 	%r360, %r316, %r695;
	add.s32 	%r696, %r680, 6;
	setp.eq.s32 	%p108, %r696, %r4;
	setp.ne.s32 	%p109, %r305, %r306;
	or.pred  	%p11, %p108, %p109;
	selp.u32 	%r697, 1, 0, %p11;
	add.s32 	%r361, %r359, %r697;
	selp.b32 	%r698, 0, %r360, %p11;
	add.s32 	%r362, %r317, %r698;
	add.s32 	%r699, %r680, 7;
	setp.eq.s32 	%p110, %r699, %r4;
	setp.ne.s32 	%p111, %r306, %r307;
	or.pred  	%p112, %p110, %p111;
	selp.u32 	%r700, 1, 0, %p112;
	add.s32 	%r363, %r361, %r700;
	selp.b32 	%r701, 0, %r362, %p112;
	add.s32 	%r364, %r318, %r701;
	ld.shared.v2.u32 	{%r365, %r366}, [_ZN6thrust24THRUST_300001_SM_1000_NS8cuda_cub4core6detail5shmemE+112];
	ld.shared.u32 	%r1877, [_ZN6thrust24THRUST_300001_SM_1000_NS8cuda_cub4core6detail5shmemE+108];
	ld.shared.u32 	%r368, [_ZN6thrust24THRUST_300001_SM_1000_NS8cuda_cub4core6detail5shmemE+100];
	setp.lt.s32 	%p113, %r366, 257;
	@%p113 bra 	$L__BB8_268;
	bar.sync 	0;
	mul.lo.s32 	%r705, %r276, 9;
	setp.ne.s32 	%p129, %r705, %r4;
	setp.eq.s32 	%p130, %r1862, %r300;
	and.pred  	%p131, %p129, %p130;
	@%p131 bra 	$L__BB8_245;
	sub.s32 	%r706, %r1866, %r368;
	shl.b32 	%r707, %r706, 3;
	mov.u32 	%r708, _ZN6thrust24THRUST_300001_SM_1000_NS8cuda_cub4core6detail5shmemE;
	add.s32 	%r709, %r708, %r707;
	st.shared.v2.u32 	[%r709], {%r1862, %r1867};
$L__BB8_245:
	not.pred 	%p132, %p6;
	@%p132 bra 	$L__BB8_247;
	sub.s32 	%r710, %r349, %r368;
	shl.b32 	%r711, %r710, 3;
	mov.u32 	%r712, _ZN6thrust24THRUST_300001_SM_1000_NS8cuda_cub4core6detail5shmemE;
	add.s32 	%r713, %r712, %r711;
	st.shared.v2.u32 	[%r713], {%r300, %r350};
$L__BB8_247:
	not.pred 	%p133, %p7;
	@%p133 bra 	$L__BB8_249;
	sub.s32 	%r714, %r351, %r368;
	shl.b32 	%r715, %r714, 3;
	mov.u32 	%r716, _ZN6thrust24THRUST_300001_SM_1000_NS8cuda_cub4core6detail5shmemE;
	add.s32 	%r717, %r716, %r715;
	st.shared.v2.u32 	[%r717], {%r301, %r352};
$L__BB8_249:
	not.pred 	%p134, %p9;
	@%p134 bra 	$L__BB8_251;
	sub.s32 	%r718, %r353, %r368;
	shl.b32 	%r719, %r718, 3;
	mov.u32 	%r720, _ZN6thrust24THRUST_300001_SM_1000_NS8cuda_cub4core6detail5shmemE;
	add.s32 	%r721, %r720, %r719;
	st.shared.v2.u32 	[%r721], {%r302, %r354};
$L__BB8_251:
	not.pred 	%p135, %p8;
	@%p135 bra 	$L__BB8_253;
	sub.s32 	%r722, %r355, %r368;
	shl.b32 	%r723, %r722, 3;
	mov.u32 	%r724, _ZN6thrust24THRUST_300001_SM_1000_NS8cuda_cub4core6detail5shmemE;
	add.s32 	%r725, %r724, %r723;
	st.shared.v2.u32 	[%r725], {%r303, %r356};
$L__BB8_253:
	not.pred 	%p136, %p10;
	@%p136 bra 	$L__BB8_255;
	sub.s32 	%r726, %r357, %r368;
	shl.b32 	%r727, %r726, 3;
	mov.u32 	%r728, _ZN6thrust24THRUST_300001_SM_1000_NS8cuda_cub4core6detail5shmemE;
	add.s32 	%r729, %r728, %r727;
	st.shared.v2.u32 	[%r729], {%r304, %r358};
$L__BB8_255:
	not.pred 	%p137, %p11;
	@%p137 bra 	$L__BB8_257;
	sub.s32 	%r730, %r359, %r368;
	shl.b32 	%r731, %r730, 3;
	mov.u32 	%r732, _ZN6thrust24THRUST_300001_SM_1000_NS8cuda_cub4core6detail5shmemE;
	add.s32 	%r733, %r732, %r731;
	st.shared.v2.u32 	[%r733], {%r305, %r360};
$L__BB8_257:
	mad.lo.s32 	%r734, %r276, 9, 7;
	setp.ne.s32 	%p138, %r734, %r4;
	setp.eq.s32 	%p139, %r306, %r307;
	and.pred  	%p140, %p138, %p139;
	@%p140 bra 	$L__BB8_259;
	sub.s32 	%r735, %r361, %r368;
	shl.b32 	%r736, %r735, 3;
	mov.u32 	%r737, _ZN6thrust24THRUST_300001_SM_1000_NS8cuda_cub4core6detail5shmemE;
	add.s32 	%r738, %r737, %r736;
	st.shared.v2.u32 	[%r738], {%r306, %r362};
$L__BB8_259:
	mad.lo.s32 	%r739, %r276, 9, 8;
	setp.ne.s32 	%p141, %r739, %r4;
	setp.eq.s32 	%p142, %r307, %r308;
	and.pred  	%p143, %p141, %p142;
	@%p143 bra 	$L__BB8_261;
	sub.s32 	%r740, %r363, %r368;
	shl.b32 	%r741, %r740, 3;
	mov.u32 	%r742, _ZN6thrust24THRUST_300001_SM_1000_NS8cuda_cub4core6detail5shmemE;
	add.s32 	%r743, %r742, %r741;
	st.shared.v2.u32 	[%r743], {%r307, %r364};
$L__BB8_261:
	bar.sync 	0;
	setp.ge.s32 	%p144, %r276, %r366;
	@%p144 bra 	$L__BB8_286;
	not.b32 	%r744, %r276;
	add.s32 	%r369, %r366, %r744;
	and.b32  	%r745, %r369, 768;
	setp.eq.s32 	%p145, %r745, 768;
	mov.u32 	%r1876, %r276;
	@%p145 bra 	$L__BB8_265;
	shr.u32 	%r746, %r369, 8;
	add.s32 	%r747, %r746, 1;
	and.b32  	%r748, %r747, 3;
	shl.b32 	%r749, %r276, 3;
	mov.u32 	%r750, _ZN6thrust24THRUST_300001_SM_1000_NS8cuda_cub4core6detail5shmemE;
	add.s32 	%r1872, %r750, %r749;
	add.s32 	%r1871, %r276, %r368;
	neg.s32 	%r1870, %r748;
	shl.b32 	%r751, %r747, 8;
	and.b32  	%r752, %r751, 768;
	add.s32 	%r1876, %r276, %r752;
$L__BB8_264:
	.pragma "nounroll";
	mul.wide.s32 	%rd109, %r1871, 4;
	add.s64 	%rd110, %rd4, %rd109;
	add.s64 	%rd111, %rd3, %rd109;
	ld.shared.v2.u32 	{%r753, %r754}, [%r1872];
	st.global.u32 	[%rd111], %r753;
	st.global.u32 	[%rd110], %r754;
	add.s32 	%r1872, %r1872, 2048;
	add.s32 	%r1871, %r1871, 256;
	add.s32 	%r1870, %r1870, 1;
	setp.ne.s32 	%p146, %r1870, 0;
	@%p146 bra 	$L__BB8_264;
$L__BB8_265:
	setp.lt.u32 	%p147, %r369, 768;
	@%p147 bra 	$L__BB8_286;
	add.s64 	%rd50, %rd3, 2048;
	add.s32 	%r1875, %r1876, %r368;
	add.s64 	%rd51, %rd4, 2048;
	shl.b32 	%r755, %r1876, 3;
	mov.u32 	%r756, _ZN6thrust24THRUST_300001_SM_1000_NS8cuda_cub4core6detail5shmemE;
	add.s32 	%r757, %r755, %r756;
	add.s32 	%r1874, %r757, 4096;
$L__BB8_267:
	mul.wide.s32 	%rd112, %r1875, 4;
	add.s64 	%rd113, %rd50, %rd112;
	add.s64 	%rd114, %rd51, %rd112;
	ld.shared.v2.u32 	{%r758, %r759}, [%r1874+-4096];
	st.global.u32 	[%rd113+-2048], %r758;
	st.global.u32 	[%rd114+-2048], %r759;
	ld.shared.v2.u32 	{%r760, %r761}, [%r1874+-2048];
	st.global.u32 	[%rd113+-1024], %r760;
	st.global.u32 	[%rd114+-1024], %r761;
	ld.shared.v2.u32 	{%r762, %r763}, [%r1874];
	st.global.u32 	[%rd113], %r762;
	st.global.u32 	[%rd114], %r763;
	ld.shared.v2.u32 	{%r764, %r765}, [%r1874+2048];
	st.global.u32 	[%rd113+1024], %r764;
	st.global.u32 	[%rd114+1024], %r765;
	add.s32 	%r1876, %r1876, 1024;
	add.s32 	%r1875, %r1875, 1024;
	add.s32 	%r1874, %r1874, 8192;
	setp.lt.s32 	%p148, %r1876, %r366;
	@%p148 bra 	$L__BB8_267;
	bra.uni 	$L__BB8_286;
$L__BB8_268:
	mul.lo.s32 	%r702, %r276, 9;
	setp.ne.s32 	%p114, %r702, %r4;
	setp.eq.s32 	%p115, %r1862, %r300;
	and.pred  	%p116, %p114, %p115;
	@%p116 bra 	$L__BB8_270;
	mul.wide.s32 	%rd82, %r1866, 4;
	add.s64 	%rd83, %rd3, %rd82;
	st.global.u32 	[%rd83], %r1862;
	add.s64 	%rd84, %rd4, %rd82;
	st.global.u32 	[%rd84], %r1867;
$L__BB8_270:
	not.pred 	%p117, %p6;
	@%p117 bra 	$L__BB8_272;
	mul.wide.s32 	%rd85, %r349, 4;
	add.s64 	%rd86, %rd3, %rd85;
	st.global.u32 	[%rd86], %r300;
	add.s64 	%rd87, %rd4, %rd85;
	st.global.u32 	[%rd87], %r350;
$L__BB8_272:
	not.pred 	%p118, %p7;
	@%p118 bra 	$L__BB8_274;
	mul.wide.s32 	%rd88, %r351, 4;
	add.s64 	%rd89, %rd3, %rd88;
	st.global.u32 	[%rd89], %r301;
	add.s64 	%rd90, %rd4, %rd88;
	st.global.u32 	[%rd90], %r352;
$L__BB8_274:
	not.pred 	%p119, %p9;
	@%p119 bra 	$L__BB8_276;
	mul.wide.s32 	%rd91, %r353, 4;
	add.s64 	%rd92, %rd3, %rd91;
	st.global.u32 	[%rd92], %r302;
	add.s64 	%rd93, %rd4, %rd91;
	st.global.u32 	[%rd93], %r354;
$L__BB8_276:
	not.pred 	%p120, %p8;
	@%p120 bra 	$L__BB8_278;
	mul.wide.s32 	%rd94, %r355, 4;
	add.s64 	%rd95, %rd3, %rd94;
	st.global.u32 	[%rd95], %r303;
	add.s64 	%rd96, %rd4, %rd94;
	st.global.u32 	[%rd96], %r356;
$L__BB8_278:
	not.pred 	%p121, %p10;
	@%p121 bra 	$L__BB8_280;
	mul.wide.s32 	%rd97, %r357, 4;
	add.s64 	%rd98, %rd3, %rd97;
	st.global.u32 	[%rd98], %r304;
	add.s64 	%rd99, %rd4, %rd97;
	st.global.u32 	[%rd99], %r358;
$L__BB8_280:
	not.pred 	%p122, %p11;
	@%p122 bra 	$L__BB8_282;
	mul.wide.s32 	%rd100, %r359, 4;
	add.s64 	%rd101, %rd3, %rd100;
	st.global.u32 	[%rd101], %r305;
	add.s64 	%rd102, %rd4, %rd100;
	st.global.u32 	[%rd102], %r360;
$L__BB8_282:
	mad.lo.s32 	%r703, %r276, 9, 7;
	setp.ne.s32 	%p123, %r703, %r4;
	setp.eq.s32 	%p124, %r306, %r307;
	and.pred  	%p125, %p123, %p124;
	@%p125 bra 	$L__BB8_284;
	mul.wide.s32 	%rd103, %r361, 4;
	add.s64 	%rd104, %rd3, %rd103;
	st.global.u32 	[%rd104], %r306;
	add.s64 	%rd105, %rd4, %rd103;
	st.global.u32 	[%rd105], %r362;
$L__BB8_284:
	mad.lo.s32 	%r704, %r276, 9, 8;
	setp.ne.s32 	%p126, %r704, %r4;
	setp.eq.s32 	%p127, %r307, %r308;
	and.pred  	%p128, %p126, %p127;
	@%p128 bra 	$L__BB8_286;
	mul.wide.s32 	%rd106, %r363, 4;
	add.s64 	%rd107, %rd3, %rd106;
	st.global.u32 	[%rd107], %r307;
	add.s64 	%rd108, %rd4, %rd106;
	st.global.u32 	[%rd108], %r364;
$L__BB8_286:
	setp.ne.s32 	%p149, %r276, 255;
	@%p149 bra 	$L__BB8_290;
	setp.ne.s32 	%p150, %r4, 2304;
	@%p150 bra 	$L__BB8_289;
	mul.wide.s32 	%rd115, %r1877, 4;
	add.s64 	%rd116, %rd3, %rd115;
	st.global.u32 	[%rd116], %r308;
	add.s64 	%rd117, %rd4, %rd115;
	st.global.u32 	[%rd117], %r365;
	add.s32 	%r1877, %r1877, 1;
$L__BB8_289:
	ld.param.u64 	%rd278, [_ZN6thrust24THRUST_300001_SM_1000_NS8cuda_cub4core6detail13_kernel_agentINS1_15__reduce_by_key16ReduceByKeyAgentINS0_6detail15normal_iteratorINS0_10device_ptrIjEEEENS0_17constant_iteratorIiNS0_11use_defaultESD_EESB_SB_N4cuda3std3__48equal_toIjEENSH_4plusIjEEPiiEEJSB_SE_SB_SB_SM_N3cub18CUB_300001_SM_100024ReduceByKeyScanTileStateIiiLb1EEESJ_SL_iiEEEvDpT0__param_4];
	cvta.to.global.u64 	%rd118, %rd278;
	st.global.u32 	[%rd118], %r1877;
$L__BB8_290:
	ret;

}
	// .globl	_ZN6thrust24THRUST_300001_SM_1000_NS8cuda_cub4core6detail13_kernel_agentINS1_15__reduce_by_key9InitAgentIN3cub18CUB_300001_SM_100024ReduceByKeyScanTileStateIilLb1EEElPlEEJSA_lSB_EEEvDpT0_
.visible .entry _ZN6thrust24THRUST_300001_SM_1000_NS8cuda_cub4core6detail13_kernel_agentINS1_15__reduce_by_key9InitAgentIN3cub18CUB_300001_SM_100024ReduceByKeyScanTileStateIilLb1EEElPlEEJSA_lSB_EEEvDpT0_(
	.param .align 8 .b8 _ZN6thrust24THRUST_300001_SM_1000_NS8cuda_cub4core6detail13_kernel_agentINS1_15__reduce_by_key9InitAgentIN3cub18CUB_300001_SM_100024ReduceByKeyScanTileStateIilLb1EEElPlEEJSA_lSB_EEEvDpT0__param_0[8],
	.param .u64 _ZN6thrust24THRUST_300001_SM_1000_NS8cuda_cub4core6detail13_kernel_agentINS1_15__reduce_by_key9InitAgentIN3cub18CUB_300001_SM_100024ReduceByKeyScanTileStateIilLb1EEElPlEEJSA_lSB_EEEvDpT0__param_1,
	.param .u64 .ptr .align 1 _ZN6thrust24THRUST_300001_SM_1000_NS8cuda_cub4core6detail13_kernel_agentINS1_15__reduce_by_key9InitAgentIN3cub18CUB_300001_SM_100024ReduceByKeyScanTileStateIilLb1EEElPlEEJSA_lSB_EEEvDpT0__param_2
)
.maxntid 128
{
	.reg .pred 	%p<6>;
	.reg .b32 	%r<16>;
	.reg .b64 	%rd<12>;

	ld.param.u64 	%rd3, [_ZN6thrust24THRUST_300001_SM_1000_NS8cuda_cub4core6detail13_kernel_agentINS1_15__reduce_by_key9InitAgentIN3cub18CUB_300001_SM_100024ReduceByKeyScanTileStateIilLb1EEElPlEEJSA_lSB_EEEvDpT0__param_0];
	ld.param.u32 	%r8, [_ZN6thrust24THRUST_300001_SM_1000_NS8cuda_cub4core6detail13_kernel_agentINS1_15__reduce_by_key9InitAgentIN3cub18CUB_300001_SM_100024ReduceByKeyScanTileStateIilLb1EEElPlEEJSA_lSB_EEEvDpT0__param_1];
	ld.param.u64 	%rd2, [_ZN6thrust24THRUST_300001_SM_1000_NS8cuda_cub4core6detail13_kernel_agentINS1_15__reduce_by_key9InitAgentIN3cub18CUB_300001_SM_100024ReduceByKeyScanTileStateIilLb1EEElPlEEJSA_lSB_EEEvDpT0__param_2];
	cvta.to.global.u64 	%rd1, %rd3;
	mov.u32 	%r1, %ctaid.x;
	mov.u32 	%r9, %ntid.x;
	mov.u32 	%r2, %tid.x;
	mad.lo.s32 	%r3, %r1, %r9, %r2;
	setp.ge.s32 	%p1, %r3, %r8;
	@%p1 bra 	$L__BB9_2;
	mul.wide.s32 	%rd4, %r3, 16;
	add.s64 	%rd5, %rd1, %rd4;
	mov.b64 	%rd6, 0;
	mov.b64 	%rd7, 425201762304;
	st.global.v2.u64 	[%rd5+512], {%rd7, %rd6};
$L__BB9_2:
	mov.b32 	%r15, 0;
	setp.ne.s32 	%p2, %r1, 0;
	setp.gt.u32 	%p3, %r2, 31;
	or.pred  	%p4, %p2, %p3;
	@%p4 bra 	$L__BB9_4;
	mul.wide.u32 	%rd8, %r2, 16;
	add.s64 	%rd9, %rd1, %rd8;
	st.global.v4.u32 	[%rd9], {%r15, %r15, %r15, %r15};
$L__BB9_4:
	or.b32  	%r14, %r1, %r2;
	setp.ne.s32 	%p5, %r14, 0;
	@%p5 bra 	$L__BB9_6;
	cvta.to.global.u64 	%rd10, %rd2;
	mov.b64 	%rd11, 0;
	st.global.u64 	[%rd10], %rd11;
$L__BB9_6:
	ret;

}
	// .globl	_ZN6thrust24THRUST_300001_SM_1000_NS8cuda_cub4core6detail13_kernel_agentINS1_15__reduce_by_key16ReduceByKeyAgentINS0_6detail15normal_iteratorINS0_10device_ptrIjEEEENS0_17constant_iteratorIiNS0_11use_defaultESD_EESB_SB_N4cuda3std3__48equal_toIjEENSH_4plusIjEEPllEEJSB_SE_SB_SB_SM_N3cub18CUB_300001_SM_100024ReduceByKeyScanTileStateIilLb1EEESJ_SL_llEEEvDpT0_
.visible .entry _ZN6thrust24THRUST_300001_SM_1000_NS8cuda_cub4core6detail13_kernel_agentINS1_15__reduce_by_key16ReduceByKeyAgentINS0_6detail15normal_iteratorINS0_10device_ptrIjEEEENS0_17constant_iteratorIiNS0_11use_defaultESD_EESB_SB_N4cuda3std3__48equal_toIjEENSH_4plusIjEEPllEEJSB_SE_SB_SB_SM_N3cub18CUB_300001_SM_100024ReduceByKeyScanTileStateIilLb1EEESJ_SL_llEEEvDpT0_(
	.param .align 8 .b8 _ZN6thrust24THRUST_300001_SM_1000_NS8cuda_cub4core6detail13_kernel_agentINS1_15__reduce_by_key16ReduceByKeyAgentINS0_6detail15normal_iteratorINS0_10device_ptrIjEEEENS0_17constant_iteratorIiNS0_11use_defaultESD_EESB_SB_N4cuda3std3__48equal_toIjEENSH_4plusIjEEPllEEJSB_SE_SB_SB_SM_N3cub18CUB_300001_SM_100024ReduceByKeyScanTileStateIilLb1EEESJ_SL_llEEEvDpT0__param_0[8],
	.param .align 8 .b8 _ZN6thrust24THRUST_300001_SM_1000_NS8cuda_cub4core6detail13_kernel_agentINS1_15__reduce_by_key16ReduceByKeyAgentINS0_6detail15normal_iteratorINS0_10device_ptrIjEEEENS0_17constant_iteratorIiNS0_11use_defaultESD_EESB_SB_N4cuda3std3__48equal_toIjEENSH_4plusIjEEPllEEJSB_SE_SB_SB_SM_N3cub18CUB_300001_SM_100024ReduceByKeyScanTileStateIilLb1EEESJ_SL_llEEEvDpT0__param_1[16],
	.param .align 8 .b8 _ZN6thrust24THRUST_300001_SM_1000_NS8cuda_cub4core6detail13_kernel_agentINS1_15__reduce_by_key16ReduceByKeyAgentINS0_6detail15normal_iteratorINS0_10device_ptrIjEEEENS0_17constant_iteratorIiNS0_11use_defaultESD_EESB_SB_N4cuda3std3__48equal_toIjEENSH_4plusIjEEPllEEJSB_SE_SB_SB_SM_N3cub18CUB_300001_SM_100024ReduceByKeyScanTileStateIilLb1EEESJ_SL_llEEEvDpT0__param_2[8],
	.param .align 8 .b8 _ZN6thrust24THRUST_300001_SM_1000_NS8cuda_cub4core6detail13_kernel_agentINS1_15__reduce_by_key16ReduceByKeyAgentINS0_6detail15normal_iteratorINS0_10device_ptrIjEEEENS0_17constant_iteratorIiNS0_11use_defaultESD_EESB_SB_N4cuda3std3__48equal_toIjEENSH_4plusIjEEPllEEJSB_SE_SB_SB_SM_N3cub18CUB_300001_SM_100024ReduceByKeyScanTileStateIilLb1EEESJ_SL_llEEEvDpT0__param_3[8],
	.param .u64 .ptr .align 1 _ZN6thrust24THRUST_300001_SM_1000_NS8cuda_cub4core6detail13_kernel_agentINS1_15__reduce_by_key16ReduceByKeyAgentINS0_6detail15normal_iteratorINS0_10device_ptrIjEEEENS0_17constant_iteratorIiNS0_11use_defaultESD_EESB_SB_N4cuda3std3__48equal_toIjEENSH_4plusIjEEPllEEJSB_SE_SB_SB_SM_N3cub18CUB_300001_SM_100024ReduceByKeyScanTileStateIilLb1EEESJ_SL_llEEEvDpT0__param_4,
	.param .align 8 .b8 _ZN6thrust24THRUST_300001_SM_1000_NS8cuda_cub4core6detail13_kernel_agentINS1_15__reduce_by_key16ReduceByKeyAgentINS0_6detail15normal_iteratorINS0_10device_ptrIjEEEENS0_17constant_iteratorIiNS0_11use_defaultESD_EESB_SB_N4cuda3std3__48equal_toIjEENSH_4plusIjEEPllEEJSB_SE_SB_SB_SM_N3cub18CUB_300001_SM_100024ReduceByKeyScanTileStateIilLb1EEESJ_SL_llEEEvDpT0__param_5[8],
	.param .align 1 .b8 _ZN6thrust24THRUST_300001_SM_1000_NS8cuda_cub4core6detail13_kernel_agentINS1_15__reduce_by_key16ReduceByKeyAgentINS0_6detail15normal_iteratorINS0_10device_ptrIjEEEENS0_17constant_iteratorIiNS0_11use_defaultESD_EESB_SB_N4cuda3std3__48equal_toIjEENSH_4plusIjEEPllEEJSB_SE_SB_SB_SM_N3cub18CUB_300001_SM_100024ReduceByKeyScanTileStateIilLb1EEESJ_SL_llEEEvDpT0__param_6[1],
	.param .align 1 .b8 _ZN6thrust24THRUST_300001_SM_1000_NS8cuda_cub4core6detail13_kernel_agentINS1_15__reduce_by_key16ReduceByKeyAgentINS0_6detail15normal_iteratorINS0_10device_ptrIjEEEENS0_17constant_iteratorIiNS0_11use_defaultESD_EESB_SB_N4cuda3std3__48equal_toIjEENSH_4plusIjEEPllEEJSB_SE_SB_SB_SM_N3cub18CUB_300001_SM_100024ReduceByKeyScanTileStateIilLb1EEESJ_SL_llEEEvDpT0__param_7[1],
	.param .u64 _ZN6thrust24THRUST_300001_SM_1000_NS8cuda_cub4core6detail13_kernel_agentINS1_15__reduce_by_key16ReduceByKeyAgentINS0_6detail15normal_iteratorINS0_10device_ptrIjEEEENS0_17constant_iteratorIiNS0_11use_defaultESD_EESB_SB_N4cuda3std3__48equal_toIjEENSH_4plusIjEEPllEEJSB_SE_SB_SB_SM_N3cub18CUB_300001_SM_100024ReduceByKeyScanTileStateIilLb1EEESJ_SL_llEEEvDpT0__param_8,
	.param .u64 _ZN6thrust24THRUST_300001_SM_1000_NS8cuda_cub4core6detail13_kernel_agentINS1_15__reduce_by_key16ReduceByKeyAgentINS0_6detail15normal_iteratorINS0_10device_ptrIjEEEENS0_17constant_iteratorIiNS0_11use_defaultESD_EESB_SB_N4cuda3std3__48equal_toIjEENSH_4plusIjEEPllEEJSB_SE_SB_SB_SM_N3cub18CUB_300001_SM_100024ReduceByKeyScanTileStateIilLb1EEESJ_SL_llEEEvDpT0__param_9
)
.maxntid 256
{
	.reg .pred 	%p<444>;
	.reg .b32 	%r<2028>;
	.reg .b64 	%rd<808>;

	ld.param.u64 	%rd1, [_ZN6thrust24THRUST_300001_SM_1000_NS8cuda_cub4core6detail13_kernel_agentINS1_15__reduce_by_key16ReduceByKeyAgentINS0_6detail15normal_iteratorINS0_10device_ptrIjEEEENS0_17constant_iteratorIiNS0_11use_defaultESD_EESB_SB_N4cuda3std3__48equal_toIjEENSH_4plusIjEEPllEEJSB_SE_SB_SB_SM_N3cub18CUB_300001_SM_100024ReduceByKeyScanTileStateIilLb1EEESJ_SL_llEEEvDpT0__param_5];
	ld.param.u64 	%rd2, [_ZN6thrust24THRUST_300001_SM_1000_NS8cuda_cub4core6detail13_kernel_agentINS1_15__reduce_by_key16ReduceByKeyAgentINS0_6detail15normal_iteratorINS0_10device_ptrIjEEEENS0_17constant_iteratorIiNS0_11use_defaultESD_EESB_SB_N4cuda3std3__48equal_toIjEENSH_4plusIjEEPllEEJSB_SE_SB_SB_SM_N3cub18CUB_300001_SM_100024ReduceByKeyScanTileStateIilLb1EEESJ_SL_llEEEvDpT0__param_0];
	ld.param.u32 	%r1, [_ZN6thrust24THRUST_300001_SM_1000_NS8cuda_cub4core6detail13_kernel_agentINS1_15__reduce_by_key16ReduceByKeyAgentINS0_6detail15normal_iteratorINS0_10device_ptrIjEEEENS0_17constant_iteratorIiNS0_11use_defaultESD_EESB_SB_N4cuda3std3__48equal_toIjEENSH_4plusIjEEPllEEJSB_SE_SB_SB_SM_N3cub18CUB_300001_SM_100024ReduceByKeyScanTileStateIilLb1EEESJ_SL_llEEEvDpT0__param_1+8];
	ld.param.u64 	%rd223, [_ZN6thrust24THRUST_300001_SM_1000_NS8cuda_cub4core6detail13_kernel_agentINS1_15__reduce_by_key16ReduceByKeyAgentINS0_6detail15normal_iteratorINS0_10device_ptrIjEEEENS0_17constant_iteratorIiNS0_11use_defaultESD_EESB_SB_N4cuda3std3__48equal_toIjEENSH_4plusIjEEPllEEJSB_SE_SB_SB_SM_N3cub18CUB_300001_SM_100024ReduceByKeyScanTileStateIilLb1EEESJ_SL_llEEEvDpT0__param_3];
	ld.param.u64 	%rd224, [_ZN6thrust24THRUST_300001_SM_1000_NS8cuda_cub4core6detail13_kernel_agentINS1_15__reduce_by_key16ReduceByKeyAgentINS0_6detail15normal_iteratorINS0_10device_ptrIjEEEENS0_17constant_iteratorIiNS0_11use_defaultESD_EESB_SB_N4cuda3std3__48equal_toIjEENSH_4plusIjEEPllEEJSB_SE_SB_SB_SM_N3cub18CUB_300001_SM_100024ReduceByKeyScanTileStateIilLb1EEESJ_SL_llEEEvDpT0__param_2];
	ld.param.u64 	%rd222, [_ZN6thrust24THRUST_300001_SM_1000_NS8cuda_cub4core6detail13_kernel_agentINS1_15__reduce_by_key16ReduceByKeyAgentINS0_6detail15normal_iteratorINS0_10device_ptrIjEEEENS0_17constant_iteratorIiNS0_11use_defaultESD_EESB_SB_N4cuda3std3__48equal_toIjEENSH_4plusIjEEPllEEJSB_SE_SB_SB_SM_N3cub18CUB_300001_SM_100024ReduceByKeyScanTileStateIilLb1EEESJ_SL_llEEEvDpT0__param_8];
	cvta.to.global.u64 	%rd3, %rd224;
	cvta.to.global.u64 	%rd4, %rd223;
	mov.u32 	%r2, %ctaid.x;
	mul.wide.u32 	%rd5, %r2, 2304;
	sub.s64 	%rd6, %rd222, %rd5;
	setp.lt.s64 	%p12, %rd6, 2305;
	@%p12 bra 	$L__BB10_146;
	setp.ne.s32 	%p263, %r2, 0;
	@%p263 bra 	$L__BB10_56;
	mov.u32 	%r3, %tid.x;
	and.b32  	%r1717, %r3, 31;
	and.b32  	%r1718, %r3, 992;
	mul.lo.s32 	%r1719, %r1718, 9;
	or.b32  	%r1720, %r1719, %r1717;
	cvt.u64.u32 	%rd660, %r1720;
	add.s64 	%rd661, %rd5, %rd660;
	shl.b64 	%rd662, %rd661, 2;
	add.s64 	%rd650, %rd2, %rd662;
	// begin inline asm
	ld.global.nc.u32 %r1706, [%rd650];
	// end inline asm
	add.s64 	%rd651, %rd650, 128;
	// begin inline asm
	ld.global.nc.u32 %r1707, [%rd651];
	// end inline asm
	add.s64 	%rd652, %rd650, 256;
	// begin inline asm
	ld.global.nc.u32 %r1708, [%rd652];
	// end inline asm
	add.s64 	%rd653, %rd650, 384;
	// begin inline asm
	ld.global.nc.u32 %r1709, [%rd653];
	// end inline asm
	add.s64 	%rd654, %rd650, 512;
	// begin inline asm
	ld.global.nc.u32 %r1710, [%rd654];
	// end inline asm
	add.s64 	%rd655, %rd650, 640;
	// begin inline asm
	ld.global.nc.u32 %r1711, [%rd655];
	// end inline asm
	add.s64 	%rd656, %rd650, 768;
	// begin inline asm
	ld.global.nc.u32 %r1712, [%rd656];
	// end inline asm
	add.s64 	%rd657, %rd650, 896;
	// begin inline asm
	ld.global.nc.u32 %r1713, [%rd657];
	// end inline asm
	add.s64 	%rd658, %rd650, 1024;
	// begin inline asm
	ld.global.nc.u32 %r1714, [%rd658];
	// end inline asm
	// begin inline asm
	mov.u32 %r1715, %laneid;
	// end inline asm
	shr.u32 	%r5, %r3, 5;
	mad.lo.s32 	%r1721, %r5, 288, %r1715;
	shl.b32 	%r1722, %r1721, 2;
	mov.u32 	%r1723, _ZN6thrust24THRUST_300001_SM_1000_NS8cuda_cub4core6detail5shmemE;
	add.s32 	%r1724, %r1723, %r1722;
	st.shared.u32 	[%r1724], %r1706;
	st.shared.u32 	[%r1724+128], %r1707;
	st.shared.u32 	[%r1724+256], %r1708;
	st.shared.u32 	[%r1724+384], %r1709;
	st.shared.u32 	[%r1724+512], %r1710;
	st.shared.u32 	[%r1724+640], %r1711;
	st.shared.u32 	[%r1724+768], %r1712;
	st.shared.u32 	[%r1724+896], %r1713;
	st.shared.u32 	[%r1724+1024], %r1714;
	bar.warp.sync 	-1;
	shl.b32 	%r1725, %r1715, 5;
	add.s32 	%r1726, %r1724, %r1725;
	ld.shared.u32 	%r6, [%r1726];
	ld.shared.u32 	%r7, [%r1726+4];
	ld.shared.u32 	%r8, [%r1726+8];
	ld.shared.u32 	%r9, [%r1726+12];
	ld.shared.u32 	%r10, [%r1726+16];
	ld.shared.u32 	%r11, [%r1726+20];
	ld.shared.u32 	%r12, [%r1726+24];
	ld.shared.u32 	%r13, [%r1726+28];
	ld.shared.u32 	%r14, [%r1726+32];
	bar.sync 	0;
	st.shared.u32 	[%r1724], %r1;
	st.shared.u32 	[%r1724+128], %r1;
	st.shared.u32 	[%r1724+256], %r1;
	st.shared.u32 	[%r1724+384], %r1;
	st.shared.u32 	[%r1724+512], %r1;
	st.shared.u32 	[%r1724+640], %r1;
	st.shared.u32 	[%r1724+768], %r1;
	st.shared.u32 	[%r1724+896], %r1;
	st.shared.u32 	[%r1724+1024], %r1;
	bar.warp.sync 	-1;
	ld.shared.u32 	%r1968, [%r1726];
	ld.shared.u32 	%r16, [%r1726+4];
	ld.shared.u32 	%r17, [%r1726+8];
	ld.shared.u32 	%r18, [%r1726+12];
	ld.shared.u32 	%r19, [%r1726+16];
	ld.shared.u32 	%r20, [%r1726+20];
	ld.shared.u32 	%r21, [%r1726+24];
	ld.shared.u32 	%r22, [%r1726+28];
	ld.shared.u32 	%r23, [%r1726+32];
	bar.sync 	0;
	shl.b32 	%r1727, %r3, 2;
	add.s32 	%r1728, %r1723, %r1727;
	add.s32 	%r24, %r1728, 1240;
	st.shared.u32 	[%r1728+1240], %r14;
	bar.sync 	0;
	setp.eq.s32 	%p373, %r3, 0;
	mov.b64 	%rd752, 0;
	@%p373 bra 	$L__BB10_4;
	ld.shared.u32 	%r1966, [%r24+-4];
	setp.ne.s32 	%p374, %r1966, %r6;
	selp.u64 	%rd752, 1, 0, %p374;
$L__BB10_4:
	setp.ne.s32 	%p375, %r6, %r7;
	selp.u64 	%rd9, 1, 0, %p375;
	setp.ne.s32 	%p376, %r7, %r8;
	selp.u64 	%rd10, 1, 0, %p376;
	setp.ne.s32 	%p377, %r8, %r9;
	selp.u64 	%rd11, 1, 0, %p377;
	setp.ne.s32 	%p378, %r9, %r10;
	selp.u64 	%rd12, 1, 0, %p378;
	setp.ne.s32 	%p379, %r10, %r11;
	selp.u64 	%rd13, 1, 0, %p379;
	setp.ne.s32 	%p380, %r11, %r12;
	selp.u64 	%rd14, 1, 0, %p380;
	setp.ne.s32 	%p381, %r12, %r13;
	selp.u64 	%rd15, 1, 0, %p381;
	setp.ne.s32 	%p382, %r13, %r14;
	selp.u64 	%rd663, 1, 0, %p382;
	add.s64 	%rd664, %rd752, %rd9;
	selp.b32 	%r1849, 0, %r1968, %p375;
	add.s32 	%r1850, %r16, %r1849;
	add.s64 	%rd665, %rd664, %rd10;
	selp.b32 	%r1851, 0, %r1850, %p376;
	add.s32 	%r1852, %r17, %r1851;
	add.s64 	%rd666, %rd665, %rd11;
	selp.b32 	%r1853, 0, %r1852, %p377;
	add.s32 	%r1854, %r18, %r1853;
	add.s64 	%rd667, %rd666, %rd12;
	selp.b32 	%r1855, 0, %r1854, %p378;
	add.s32 	%r1856, %r19, %r1855;
	add.s64 	%rd668, %rd667, %rd13;
	selp.b32 	%r1857, 0, %r1856, %p379;
	add.s32 	%r1858, %r20, %r1857;
	add.s64 	%rd669, %rd668, %rd14;
	selp.b32 	%r1859, 0, %r1858, %p380;
	add.s32 	%r1860, %r21, %r1859;
	add.s64 	%rd670, %rd669, %rd15;
	selp.b32 	%r1861, 0, %r1860, %p381;
	add.s32 	%r1862, %r22, %r1861;
	add.s64 	%rd671, %rd670, %rd663;
	mov.b64 	{%r1730, %r1735}, %rd671;
	selp.b32 	%r1863, 0, %r1862, %p382;
	add.s32 	%r1740, %r23, %r1863;
	mov.b32 	%r1846, 1;
	mov.b32 	%r1847, 0;
	mov.b32 	%r1848, -1;
	// begin inline asm
	shfl.sync.up.b32 %r1729, %r1730, %r1846, %r1847, %r1848;
	// end inline asm
	// begin inline asm
	shfl.sync.up.b32 %r1734, %r1735, %r1846, %r1847, %r1848;
	// end inline asm
	mov.b64 	%rd672, {%r1729, %r1734};
	// begin inline asm
	shfl.sync.up.b32 %r1739, %r1740, %r1846, %r1847, %r1848;
	// end inline asm
	// begin inline asm
	shfl.sync.up.b32 %r1744, %r1745, %r1846, %r1847, %r1848;
	// end inline asm
	setp.eq.s64 	%p383, %rd671, 0;
	selp.b32 	%r1864, %r1739, 0, %p383;
	setp.lt.s32 	%p384, %r1715, 1;
	selp.b32 	%r1865, 0, %r1864, %p384;
	add.s32 	%r1760, %r1865, %r1740;
	selp.b64 	%rd673, 0, %rd672, %p384;
	add.s64 	%rd674, %rd673, %rd671;
	mov.b64 	{%r1750, %r1755}, %rd674;
	mov.b32 	%r1766, 2;
	// begin inline asm
	shfl.sync.up.b32 %r1749, %r1750, %r1766, %r1847, %r1848;
	// end inline asm
	// begin inline asm
	shfl.sync.up.b32 %r1754, %r1755, %r1766, %r1847, %r1848;
	// end inline asm
	mov.b64 	%rd675, {%r1749, %r1754};
	// begin inline asm
	shfl.sync.up.b32 %r1759, %r1760, %r1766, %r1847, %r1848;
	// end inline asm
	// begin inline asm
	shfl.sync.up.b32 %r1764, %r1765, %r1766, %r1847, %r1848;
	// end inline asm
	setp.eq.s64 	%p385, %rd674, 0;
	selp.b32 	%r1866, %r1759, 0, %p385;
	setp.lt.s32 	%p386, %r1715, 2;
	selp.b32 	%r1867, 0, %r1866, %p386;
	add.s32 	%r1780, %r1867, %r1760;
	selp.b64 	%rd676, 0, %rd675, %p386;
	add.s64 	%rd677, %rd676, %rd674;
	mov.b64 	{%r1770, %r1775}, %rd677;
	mov.b32 	%r1786, 4;
	// begin inline asm
	shfl.sync.up.b32 %r1769, %r1770, %r1786, %r1847, %r1848;
	// end inline asm
	// begin inline asm
	shfl.sync.up.b32 %r1774, %r1775, %r1786, %r1847, %r1848;
	// end inline asm
	mov.b64 	%rd678, {%r1769, %r1774};
	// begin inline asm
	shfl.sync.up.b32 %r1779, %r1780, %r1786, %r1847, %r1848;
	// end inline asm
	// begin inline asm
	shfl.sync.up.b32 %r1784, %r1785, %r1786, %r1847, %r1848;
	// end inline asm
	setp.eq.s64 	%p387, %rd677, 0;
	selp.b32 	%r1868, %r1779, 0, %p387;
	setp.lt.s32 	%p388, %r1715, 4;
	selp.b32 	%r1869, 0, %r1868, %p388;
	add.s32 	%r1800, %r1869, %r1780;
	selp.b64 	%rd679, 0, %rd678, %p388;
	add.s64 	%rd680, %rd679, %rd677;
	mov.b64 	{%r1790, %r1795}, %rd680;
	mov.b32 	%r1806, 8;
	// begin inline asm
	shfl.sync.up.b32 %r1789, %r1790, %r1806, %r1847, %r1848;
	// end inline asm
	// begin inline asm
	shfl.sync.up.b32 %r1794, %r1795, %r1806, %r1847, %r1848;
	// end inline asm
	mov.b64 	%rd681, {%r1789, %r1794};
	// begin inline asm
	shfl.sync.up.b32 %r1799, %r1800, %r1806, %r1847, %r1848;
	// end inline asm
	// begin inline asm
	shfl.sync.up.b32 %r1804, %r1805, %r1806, %r1847, %r1848;
	// end inline asm
	setp.eq.s64 	%p389, %rd680, 0;
	selp.b32 	%r1870, %r1799, 0, %p389;
	setp.lt.s32 	%p390, %r1715, 8;
	selp.b32 	%r1871, 0, %r1870, %p390;
	add.s32 	%r1820, %r1871, %r1800;
	selp.b64 	%rd682, 0, %rd681, %p390;
	add.s64 	%rd683, %rd682, %rd680;
	mov.b64 	{%r1810, %r1815}, %rd683;
	mov.b32 	%r1826, 16;
	// begin inline asm
	shfl.sync.up.b32 %r1809, %r1810, %r1826, %r1847, %r1848;
	// end inline asm
	// begin inline asm
	shfl.sync.up.b32 %r1814, %r1815, %r1826, %r1847, %r1848;
	// end inline asm
	mov.b64 	%rd684, {%r1809, %r1814};
	// begin inline asm
	shfl.sync.up.b32 %r1819, %r1820, %r1826, %r1847, %r1848;
	// end inline asm
	// begin inline asm
	shfl.sync.up.b32 %r1824, %r1825, %r1826, %r1847, %r1848;
	// end inline asm
	setp.eq.s64 	%p391, %rd683, 0;
	selp.b32 	%r1872, %r1819, 0, %p391;
	setp.lt.s32 	%p392, %r1715, 16;
	selp.b32 	%r1873, 0, %r1872, %p392;
	add.s32 	%r1840, %r1873, %r1820;
	selp.b64 	%rd685, 0, %rd684, %p392;
	add.s64 	%rd16, %rd685, %rd683;
	mov.b64 	{%r1830, %r1835}, %rd16;
	// begin inline asm
	shfl.sync.up.b32 %r1829, %r1830, %r1846, %r1847, %r1848;
	// end inline asm
	// begin inline asm
	shfl.sync.up.b32 %r1834, %r1835, %r1846, %r1847, %r1848;
	// end inline asm
	mov.b64 	%rd755, {%r1829, %r1834};
	// begin inline asm
	shfl.sync.up.b32 %r1967, %r1840, %r1846, %r1847, %r1848;
	// end inline asm
	// begin inline asm
	shfl.sync.up.b32 %r1844, %r1845, %r1846, %r1847, %r1848;
	// end inline asm
	setp.ne.s32 	%p393, %r1715, 31;
	@%p393 bra 	$L__BB10_6;
	shl.b32 	%r1874, %r5, 4;
	mov.u32 	%r1875, _ZN6thrust24THRUST_300001_SM_1000_NS8cuda_cub4core6detail5shmemE;
	add.s32 	%r1876, %r1875, %r1874;
	st.shared.u64 	[%r1876], %rd16;
	st.shared.u32 	[%r1876+8], %r1840;
$L__BB10_6:
	bar.sync 	0;
	ld.shared.u64 	%rd686, [_ZN6thrust24THRUST_300001_SM_1000_NS8cuda_cub4core6detail5shmemE];
	ld.shared.u32 	%r1877, [_ZN6thrust24THRUST_300001_SM_1000_NS8cuda_cub4core6detail5shmemE+8];
	ld.shared.u64 	%rd687, [_ZN6thrust24THRUST_300001_SM_1000_NS8cuda_cub4core6detail5shmemE+16];
	ld.shared.u32 	%r1878, [_ZN6thrust24THRUST_300001_SM_1000_NS8cuda_cub4core6detail5shmemE+24];
	add.s64 	%rd688, %rd687, %rd686;
	setp.eq.s64 	%p394, %rd687, 0;
	selp.b32 	%r1879, %r1877, 0, %p394;
	add.s32 	%r1880, %r1879, %r1878;
	setp.eq.s32 	%p395, %r5, 2;
	selp.b64 	%rd689, %rd688, %rd686, %p395;
	selp.b32 	%r1881, %r1880, %r1877, %p395;
	ld.shared.u64 	%rd690, [_ZN6thrust24THRUST_300001_SM_1000_NS8cuda_cub4core6detail5shmemE+32];
	ld.shared.u32 	%r1882, [_ZN6thrust24THRUST_300001_SM_1000_NS8cuda_cub4core6detail5shmemE+40];
	add.s64 	%rd691, %rd690, %rd688;
	setp.eq.s64 	%p396, %rd690, 0;
	selp.b32 	%r1883, %r1880, 0, %p396;
	add.s32 	%r1884, %r1883, %r1882;
	setp.eq.s32 	%p397, %r5, 3;
	selp.b64 	%rd692, %rd691, %rd689, %p397;
	selp.b32 	%r1885, %r1884, %r1881, %p397;
	ld.shared.u64 	%rd693, [_ZN6thrust24THRUST_300001_SM_1000_NS8cuda_cub4core6detail5shmemE+48];
	ld.shared.u32 	%r1886, [_ZN6thrust24THRUST_300001_SM_1000_NS8cuda_cub4core6detail5shmemE+56];
	add.s64 	%rd694, %rd693, %rd691;
	setp.eq.s64 	%p398, %rd693, 0;
	selp.b32 	%r1887, %r1884, 0, %p398;
	add.s32 	%r1888, %r1887, %r1886;
	setp.eq.s32 	%p399, %r5, 4;
	selp.b64 	%rd695, %rd694, %rd692, %p399;
	selp.b32 	%r1889, %r1888, %r1885, %p399;
	ld.shared.u64 	%rd696, [_ZN6thrust24THRUST_300001_SM_1000_NS8cuda_cub4core6detail5shmemE+64];
	ld.shared.u32 	%r1890, [_ZN6thrust24THRUST_300001_SM_1000_NS8cuda_cub4core6detail5shmemE+72];
	add.s64 	%rd697, %rd696, %rd694;
	setp.eq.s64 	%p400, %rd696, 0;
	selp.b32 	%r1891, %r1888, 0, %p400;
	add.s32 	%r1892, %r1891, %r1890;
	setp.eq.s32 	%p401, %r5, 5;
	selp.b64 	%rd698, %rd697, %rd695, %p401;
	selp.b32 	%r1893, %r1892, %r1889, %p401;
	ld.shared.u64 	%rd699, [_ZN6thrust24THRUST_300001_SM_1000_NS8cuda_cub4core6detail5shmemE+80];
	ld.shared.u32 	%r1894, [_ZN6thrust24THRUST_300001_SM_1000_NS8cuda_cub4core6detail5shmemE+88];
	add.s64 	%rd700, %rd699, %rd697;
	setp.eq.s64 	%p402, %rd699, 0;
	selp.b32 	%r1895, %r1892, 0, %p402;
	add.s32 	%r1896, %r1895, %r1894;
	setp.eq.s32 	%p403, %r5, 6;
	selp.b64 	%rd701, %rd700, %rd698, %p403;
	selp.b32 	%r1897, %r1896, %r1893, %p403;
	ld.shared.u64 	%rd702, [_ZN6thrust24THRUST_300001_SM_1000_NS8cuda_cub4core6detail5shmemE+96];
	ld.shared.u32 	%r1898, [_ZN6thrust24THRUST_300001_SM_1000_NS8cuda_cub4core6detail5shmemE+104];
	add.s64 	%rd703, %rd702, %rd700;
	setp.eq.s64 	%p404, %rd702, 0;
	selp.b32 	%r1899, %r1896, 0, %p404;
	add.s32 	%r1900, %r1899, %r1898;
	setp.eq.s32 	%p405, %r5, 7;
	selp.b64 	%rd18, %rd703, %rd701, %p405;
	selp.b32 	%r29, %r1900, %r1897, %p405;
	ld.shared.u64 	%rd704, [_ZN6thrust24THRUST_300001_SM_1000_NS8cuda_cub4core6detail5shmemE+112];
	ld.shared.u32 	%r1901, [_ZN6thrust24THRUST_300001_SM_1000_NS8cuda_cub4core6detail5shmemE+120];
	add.s64 	%rd19, %rd704, %rd703;
	setp.eq.s64 	%p406, %rd704, 0;
	selp.b32 	%r1902, %r1900, 0, %p406;
	add.s32 	%r30, %r1902, %r1901;
	setp.lt.u32 	%p407, %r3, 32;
	@%p407 bra 	$L__BB10_8;
	setp.eq.s64 	%p408, %rd755, 0;
	selp.b32 	%r1903, %r29, 0, %p408;
	add.s32 	%r1904, %r1903, %r1967;
	setp.eq.s32 	%p409, %r1715, 0;
	selp.b32 	%r1967, %r29, %r1904, %p409;
	selp.b64 	%rd705, 0, %rd755, %p409;
	add.s64 	%rd755, %rd18, %rd705;
$L__BB10_8:
	setp.eq.s32 	%p410, %r3, 0;
	mov.u64 	%rd754, %rd752;
	@%p410 bra 	$L__BB10_10;
	add.s64 	%rd754, %rd752, %rd755;
	setp.eq.s64 	%p411, %rd752, 0;
	selp.b32 	%r1905, %r1967, 0, %p411;
	add.s32 	%r1968, %r1905, %r1968;
$L__BB10_10:
	setp.ne.s32 	%p412, %r12, %r13;
	setp.ne.s32 	%p413, %r11, %r12;
	setp.ne.s32 	%p414, %r10, %r11;
	setp.ne.s32 	%p415, %r9, %r10;
	setp.ne.s32 	%p416, %r8, %r9;
	setp.ne.s32 	%p417, %r7, %r8;
	setp.ne.s32 	%p418, %r6, %r7;
	setp.ne.s32 	%p419, %r3, 0;
	add.s64 	%rd24, %rd754, %rd9;
	selp.b32 	%r1906, 0, %r1968, %p418;
	add.s32 	%r35, %r16, %r1906;
	add.s64 	%rd25, %rd24, %rd10;
	selp.b32 	%r1907, 0, %r35, %p417;
	add.s32 	%r36, %r17, %r1907;
	add.s64 	%rd26, %rd25, %rd11;
	selp.b32 	%r1908, 0, %r36, %p416;
	add.s32 	%r37, %r18, %r1908;
	add.s64 	%rd27, %rd26, %rd12;
	selp.b32 	%r1909, 0, %r37, %p415;
	add.s32 	%r38, %r19, %r1909;
	add.s64 	%rd28, %rd27, %rd13;
	selp.b32 	%r1910, 0, %r38, %p414;
	add.s32 	%r39, %r20, %r1910;
	add.s64 	%rd29, %rd28, %rd14;
	selp.b32 	%r1911, 0, %r39, %p413;
	add.s32 	%r40, %r21, %r1911;
	add.s64 	%rd30, %rd29, %rd15;
	selp.b32 	%r1912, 0, %r40, %p412;
	add.s32 	%r41, %r22, %r1912;
	@%p419 bra 	$L__BB10_12;
	mov.b32 	%r1913, 101;
	mov.b64 	%rd707, {%r30, %r1913};
	add.s64 	%rd706, %rd1, 512;
	// begin inline asm
	st.relaxed.gpu.v2.u64 [%rd706], {%rd707, %rd19};
	// end inline asm
	mov.b64 	%rd755, 0;
$L__BB10_12:
	setp.lt.s64 	%p420, %rd19, 257;
	@%p420 bra 	$L__BB10_38;
	bar.sync 	0;
	setp.eq.s64 	%p430, %rd752, 0;
	@%p430 bra 	$L__BB10_15;
	cvt.u32.u64 	%r1914, %rd755;
	shl.b32 	%r1915, %r1914, 3;
	mov.u32 	%r1916, _ZN6thrust24THRUST_300001_SM_1000_NS8cuda_cub4core6detail5shmemE;
	add.s32 	%r1917, %r1916, %r1915;
	st.shared.v2.u32 	[%r1917], {%r1966, %r1967};
$L__BB10_15:
	setp.eq.s32 	%p431, %r6, %r7;
	@%p431 bra 	$L__BB10_17;
	cvt.u32.u64 	%r1918, %rd754;
	shl.b32 	%r1919, %r1918, 3;
	mov.u32 	%r1920, _ZN6thrust24THRUST_300001_SM_1000_NS8cuda_cub4core6detail5shmemE;
	add.s32 	%r1921, %r1920, %r1919;
	st.shared.v2.u32 	[%r1921], {%r6, %r1968};
$L__BB10_17:
	setp.eq.s32 	%p432, %r7, %r8;
	@%p432 bra 	$L__BB10_19;
	cvt.u32.u64 	%r1922, %rd24;
	shl.b32 	%r1923, %r1922, 3;
	mov.u32 	%r1924, _ZN6thrust24THRUST_300001_SM_1000_NS8cuda_cub4core6detail5shmemE;
	add.s32 	%r1925, %r1924, %r1923;
	st.shared.v2.u32 	[%r1925], {%r7, %r35};
$L__BB10_19:
	setp.eq.s32 	%p433, %r8, %r9;
	@%p433 bra 	$L__BB10_21;
	cvt.u32.u64 	%r1926, %rd25;
	shl.b32 	%r1927, %r1926, 3;
	mov.u32 	%r1928, _ZN6thrust24THRUST_300001_SM_1000_NS8cuda_cub4core6detail5shmemE;
	add.s32 	%r1929, %r1928, %r1927;
	st.shared.v2.u32 	[%r1929], {%r8, %r36};
$L__BB10_21:
	setp.eq.s32 	%p434, %r9, %r10;
	@%p434 bra 	$L__BB10_23;
	cvt.u32.u64 	%r1930, %rd26;
	shl.b32 	%r1931, %r1930, 3;
	mov.u32 	%r1932, _ZN6thrust24THRUST_300001_SM_1000_NS8cuda_cub4core6detail5shmemE;
	add.s32 	%r1933, %r1932, %r1931;
	st.shared.v2.u32 	[%r1933], {%r9, %r37};
$L__BB10_23:
	setp.eq.s32 	%p435, %r10, %r11;
	@%p435 bra 	$L__BB10_25;
	cvt.u32.u64 	%r1934, %rd27;
	shl.b32 	%r1935, %r1934, 3;
	mov.u32 	%r1936, _ZN6thrust24THRUST_300001_SM_1000_NS8cuda_cub4core6detail5shmemE;
	add.s32 	%r1937, %r1936, %r1935;
	st.shared.v2.u32 	[%r1937], {%r10, %r38};
$L__BB10_25:
	setp.eq.s32 	%p436, %r11, %r12;
	@%p436 bra 	$L__BB10_27;
	cvt.u32.u64 	%r1938, %rd28;
	shl.b32 	%r1939, %r1938, 3;
	mov.u32 	%r1940, _ZN6thrust24THRUST_300001_SM_1000_NS8cuda_cub4core6detail5shmemE;
	add.s32 	%r1941, %r1940, %r1939;
	st.shared.v2.u32 	[%r1941], {%r11, %r39};
$L__BB10_27:
	setp.eq.s32 	%p437, %r12, %r13;
	@%p437 bra 	$L__BB10_29;
	cvt.u32.u64 	%r1942, %rd29;
	shl.b32 	%r1943, %r1942, 3;
	mov.u32 	%r1944, _ZN6thrust24THRUST_300001_SM_1000_NS8cuda_cub4core6detail5shmemE;
	add.s32 	%r1945, %r1944, %r1943;
	st.shared.v2.u32 	[%r1945], {%r12, %r40};
$L__BB10_29:
	setp.eq.s32 	%p438, %r13, %r14;
	@%p438 bra 	$L__BB10_31;
	cvt.u32.u64 	%r1946, %rd30;
	shl.b32 	%r1947, %r1946, 3;
	mov.u32 	%r1948, _ZN6thrust24THRUST_300001_SM_1000_NS8cuda_cub4core6detail5shmemE;
	add.s32 	%r1949, %r1948, %r1947;
	st.shared.v2.u32 	[%r1949], {%r13, %r41};
$L__BB10_31:
	bar.sync 	0;
	cvt.u64.u32 	%rd760, %r3;
	setp.le.u64 	%p439, %rd19, %rd760;
	@%p439 bra 	$L__BB10_334;
	not.b64 	%rd737, %rd760;
	add.s64 	%rd33, %rd19, %rd737;
	shr.u64 	%rd738, %rd33, 8;
	add.s64 	%rd739, %rd738, 1;
	and.b64  	%rd756, %rd739, 3;
	and.b64  	%rd740, %rd33, 768;
	setp.eq.s64 	%p440, %rd740, 768;
	@%p440 bra 	$L__BB10_35;
	shl.b64 	%rd741, %rd760, 2;
	add.s64 	%rd758, %rd4, %rd741;
	add.s64 	%rd757, %rd3, %rd741;
	shl.b32 	%r1950, %r3, 3;
	mov.u32 	%r1951, _ZN6thrust24THRUST_300001_SM_1000_NS8cuda_cub4core6detail5shmemE;
	add.s32 	%r1969, %r1951, %r1950;
	shl.b64 	%rd742, %rd756, 8;
	add.s64 	%rd760, %rd742, %rd760;
$L__BB10_34:
	.pragma "nounroll";
	ld.shared.v2.u32 	{%r1952, %r1953}, [%r1969];
	st.global.u32 	[%rd757], %r1952;
	st.global.u32 	[%rd758], %r1953;
	add.s64 	%rd758, %rd758, 1024;
	add.s64 	%rd757, %rd757, 1024;
	add.s32 	%r1969, %r1969, 2048;
	add.s64 	%rd756, %rd756, -1;
	setp.ne.s64 	%p441, %rd756, 0;
	@%p441 bra 	$L__BB10_34;
$L__BB10_35:
	setp.lt.u64 	%p442, %rd33, 768;
	@%p442 bra 	$L__BB10_334;
	mov.u32 	%r1956, _ZN6thrust24THRUST_300001_SM_1000_NS8cuda_cub4core6detail5shmemE;
$L__BB10_37:
	cvt.u32.u64 	%r1954, %rd760;
	shl.b32 	%r1955, %r1954, 3;
	add.s32 	%r1957, %r1956, %r1955;
	ld.shared.v2.u32 	{%r1958, %r1959}, [%r1957];
	shl.b64 	%rd743, %rd760, 2;
	add.s64 	%rd744, %rd3, %rd743;
	st.global.u32 	[%rd744], %r1958;
	add.s64 	%rd745, %rd4, %rd743;
	st.global.u32 	[%rd745], %r1959;
	ld.shared.v2.u32 	{%r1960, %r1961}, [%r1957+2048];
	and.b64  	%rd746, %rd743, 17179869180;
	add.s64 	%rd747, %rd3, %rd746;
	st.global.u32 	[%rd747+1024], %r1960;
	add.s64 	%rd748, %rd4, %rd746;
	st.global.u32 	[%rd748+1024], %r1961;
	ld.shared.v2.u32 	{%r1962, %r1963}, [%r1957+4096];
	st.global.u32 	[%rd747+2048], %r1962;
	st.global.u32 	[%rd748+2048], %r1963;
	ld.shared.v2.u32 	{%r1964, %r1965}, [%r1957+6144];
	st.global.u32 	[%rd747+3072], %r1964;
	st.global.u32 	[%rd748+3072], %r1965;
	add.s64 	%rd749, %rd760, 1024;
	and.b64  	%rd760, %rd749, 4294967295;
	setp.gt.u64 	%p443, %rd19, %rd760;
	@%p443 bra 	$L__BB10_37;
	bra.uni 	$L__BB10_334;
$L__BB10_38:
	setp.eq.s64 	%p421, %rd752, 0;
	@%p421 bra 	$L__BB10_40;
	shl.b64 	%rd710, %rd755, 2;
	add.s64 	%rd711, %rd3, %rd710;
	st.global.u32 	[%rd711], %r1966;
	add.s64 	%rd712, %rd4, %rd710;
	st.global.u32 	[%rd712], %r1967;
$L__BB10_40:
	setp.eq.s32 	%p422, %r6, %r7;
	@%p422 bra 	$L__BB10_42;
	shl.b64 	%rd713, %rd754, 2;
	add.s64 	%rd714, %rd3, %rd713;
	st.global.u32 	[%rd714], %r6;
	add.s64 	%rd715, %rd4, %rd713;
	st.global.u32 	[%rd715], %r1968;
$L__BB10_42:
	setp.eq.s32 	%p423, %r7, %r8;
	@%p423 bra 	$L__BB10_44;
	shl.b64 	%rd716, %rd24, 2;
	add.s64 	%rd717, %rd3, %rd716;
	st.global.u32 	[%rd717], %r7;
	add.s64 	%rd718, %rd4, %rd716;
	st.global.u32 	[%rd718], %r35;
$L__BB10_44:
	setp.eq.s32 	%p424, %r8, %r9;
	@%p424 bra 	$L__BB10_46;
	shl.b64 	%rd719, %rd25, 2;
	add.s64 	%rd720, %rd3, %rd719;
	st.global.u32 	[%rd720], %r8;
	add.s64 	%rd721, %rd4, %rd719;
	st.global.u32 	[%rd721], %r36;
$L__BB10_46:
	setp.eq.s32 	%p425, %r9, %r10;
	@%p425 bra 	$L__BB10_48;
	shl.b64 	%rd722, %rd26, 2;
	add.s64 	%rd723, %rd3, %rd722;
	st.global.u32 	[%rd723], %r9;
	add.s64 	%rd724, %rd4, %rd722;
	st.global.u32 	[%rd724], %r37;
$L__BB10_48:
	setp.eq.s32 	%p426, %r10, %r11;
	@%p426 bra 	$L__BB10_50;
	shl.b64 	%rd725, %rd27, 2;
	add.s64 	%rd726, %rd3, %rd725;
	st.global.u32 	[%rd726], %r10;
	add.s64 	%rd727, %rd4, %rd725;
	st.global.u32 	[%rd727], %r38;
$L__BB10_50:
	setp.eq.s32 	%p427, %r11, %r12;
	@%p427 bra 	$L__BB10_52;
	shl.b64 	%rd728, %rd28, 2;
	add.s64 	%rd729, %rd3, %rd728;
	st.global.u32 	[%rd729], %r11;
	add.s64 	%rd730, %rd4, %rd728;
	st.global.u32 	[%rd730], %r39;
$L__BB10_52:
	setp.eq.s32 	%p428, %r12, %r13;
	@%p428 bra 	$L__BB10_54;
	shl.b64 	%rd731, %rd29, 2;
	add.s64 	%rd732, %rd3, %rd731;
	st.global.u32 	[%rd732], %r12;
	add.s64 	%rd733, %rd4, %rd731;
	st.global.u32 	[%rd733], %r40;
$L__BB10_54:
	setp.eq.s32 	%p429, %r13, %r14;
	@%p429 bra 	$L__BB10_334;
	shl.b64 	%rd734, %rd30, 2;
	add.s64 	%rd735, %rd3, %rd734;
	st.global.u32 	[%rd735], %r13;
	add.s64 	%rd736, %rd4, %rd734;
	st.global.u32 	[%rd736], %r41;
	bra.uni 	$L__BB10_334;
$L__BB10_56:
	mov.u32 	%r45, %tid.x;
	and.b32  	%r1201, %r45, 31;
	and.b32  	%r1202, %r45, 992;
	mul.lo.s32 	%r1203, %r1202, 9;
	or.b32  	%r1204, %r1203, %r1201;
	cvt.u64.u32 	%rd522, %r1204;
	add.s64 	%rd523, %rd5, %rd522;
	shl.b64 	%rd524, %rd523, 2;
	add.s64 	%rd513, %rd2, %rd524;
	// begin inline asm
	ld.global.nc.u32 %r1190, [%rd513];
	// end inline asm
	add.s64 	%rd514, %rd513, 128;
	// begin inline asm
	ld.global.nc.u32 %r1191, [%rd514];
	// end inline asm
	add.s64 	%rd515, %rd513, 256;
	// begin inline asm
	ld.global.nc.u32 %r1192, [%rd515];
	// end inline asm
	add.s64 	%rd516, %rd513, 384;
	// begin inline asm
	ld.global.nc.u32 %r1193, [%rd516];
	// end inline asm
	add.s64 	%rd517, %rd513, 512;
	// begin inline asm
	ld.global.nc.u32 %r1194, [%rd517];
	// end inline asm
	add.s64 	%rd518, %rd513, 640;
	// begin inline asm
	ld.global.nc.u32 %r1195, [%rd518];
	// end inline asm
	add.s64 	%rd519, %rd513, 768;
	// begin inline asm
	ld.global.nc.u32 %r1196, [%rd519];
	// end inline asm
	add.s64 	%rd520, %rd513, 896;
	// begin inline asm
	ld.global.nc.u32 %r1197, [%rd520];
	// end inline asm
	add.s64 	%rd521, %rd513, 1024;
	// begin inline asm
	ld.global.nc.u32 %r1198, [%rd521];
	// end inline asm
	// begin inline asm
	mov.u32 %r1199, %laneid;
	// end inline asm
	shr.u32 	%r47, %r45, 5;
	mad.lo.s32 	%r1205, %r47, 288, %r1199;
	shl.b32 	%r1206, %r1205, 2;
	mov.u32 	%r1207, _ZN6thrust24THRUST_300001_SM_1000_NS8cuda_cub4core6detail5shmemE;
	add.s32 	%r48, %r1207, %r1206;
	st.shared.u32 	[%r48], %r1190;
	st.shared.u32 	[%r48+128], %r1191;
	st.shared.u32 	[%r48+256], %r1192;
	st.shared.u32 	[%r48+384], %r1193;
	st.shared.u32 	[%r48+512], %r1194;
	st.shared.u32 	[%r48+640], %r1195;
	st.shared.u32 	[%r48+768], %r1196;
	st.shared.u32 	[%r48+896], %r1197;
	st.shared.u32 	[%r48+1024], %r1198;
	bar.warp.sync 	-1;
	shl.b32 	%r1208, %r1199, 5;
	add.s32 	%r49, %r48, %r1208;
	ld.shared.u32 	%r50, [%r49];
	ld.shared.u32 	%r51, [%r49+4];
	ld.shared.u32 	%r52, [%r49+8];
	ld.shared.u32 	%r53, [%r49+12];
	ld.shared.u32 	%r54, [%r49+16];
	ld.shared.u32 	%r55, [%r49+20];
	ld.shared.u32 	%r56, [%r49+24];
	ld.shared.u32 	%r57, [%r49+28];
	ld.shared.u32 	%r58, [%r49+32];
	setp.ne.s32 	%p264, %r45, 0;
	mov.b32 	%r1971, 0;
	@%p264 bra 	$L__BB10_58;
	shl.b64 	%rd526, %rd5, 2;
	add.s64 	%rd527, %rd2, %rd526;
	add.s64 	%rd525, %rd527, -4;
	// begin inline asm
	ld.global.nc.u32 %r1971, [%rd525];
	// end inline asm
$L__BB10_58:
	setp.eq.s32 	%p265, %r45, 0;
	bar.sync 	0;
	st.shared.u32 	[%r48], %r1;
	st.shared.u32 	[%r48+128], %r1;
	st.shared.u32 	[%r48+256], %r1;
	st.shared.u32 	[%r48+384], %r1;
	st.shared.u32 	[%r48+512], %r1;
	st.shared.u32 	[%r48+640], %r1;
	st.shared.u32 	[%r48+768], %r1;
	st.shared.u32 	[%r48+896], %r1;
	st.shared.u32 	[%r48+1024], %r1;
	bar.warp.sync 	-1;
	ld.shared.u32 	%r61, [%r49];
	ld.shared.u32 	%r62, [%r49+4];
	ld.shared.u32 	%r63, [%r49+8];
	ld.shared.u32 	%r64, [%r49+12];
	ld.shared.u32 	%r65, [%r49+16];
	ld.shared.u32 	%r66, [%r49+20];
	ld.shared.u32 	%r67, [%r49+24];
	ld.shared.u32 	%r68, [%r49+28];
	ld.shared.u32 	%r69, [%r49+32];
	bar.sync 	0;
	shl.b32 	%r1210, %r45, 2;
	add.s32 	%r1212, %r1207, %r1210;
	add.s32 	%r70, %r1212, 1240;
	st.shared.u32 	[%r1212+1240], %r58;
	bar.sync 	0;
	@%p265 bra 	$L__BB10_60;
	ld.shared.u32 	%r1971, [%r70+-4];
$L__BB10_60:
	setp.ne.s32 	%p266, %r1971, %r50;
	selp.u64 	%rd528, 1, 0, %p266;
	setp.ne.s32 	%p267, %r50, %r51;
	selp.u64 	%rd529, 1, 0, %p267;
	setp.ne.s32 	%p268, %r51, %r52;
	selp.u64 	%rd530, 1, 0, %p268;
	setp.ne.s32 	%p269, %r52, %r53;
	selp.u64 	%rd531, 1, 0, %p269;
	setp.ne.s32 	%p270, %r53, %r54;
	selp.u64 	%rd532, 1, 0, %p270;
	setp.ne.s32 	%p271, %r54, %r55;
	selp.u64 	%rd533, 1, 0, %p271;
	setp.ne.s32 	%p272, %r55, %r56;
	selp.u64 	%rd534, 1, 0, %p272;
	setp.ne.s32 	%p273, %r56, %r57;
	selp.u64 	%rd535, 1, 0, %p273;
	setp.ne.s32 	%p274, %r57, %r58;
	selp.u64 	%rd536, 1, 0, %p274;
	add.s64 	%rd537, %rd529, %rd528;
	selp.b32 	%r1333, 0, %r61, %p267;
	add.s32 	%r1334, %r62, %r1333;
	add.s64 	%rd538, %rd537, %rd530;
	selp.b32 	%r1335, 0, %r1334, %p268;
	add.s32 	%r1336, %r63, %r1335;
	add.s64 	%rd47, %rd538, %rd531;
	selp.b32 	%r1337, 0, %r1336, %p269;
	add.s32 	%r1338, %r64, %r1337;
	add.s64 	%rd48, %rd47, %rd532;
	selp.b32 	%r1339, 0, %r1338, %p270;
	add.s32 	%r1340, %r65, %r1339;
	add.s64 	%rd49, %rd48, %rd533;
	selp.b32 	%r1341, 0, %r1340, %p271;
	add.s32 	%r1342, %r66, %r1341;
	add.s64 	%rd50, %rd49, %rd534;
	selp.b32 	%r1343, 0, %r1342, %p272;
	add.s32 	%r1344, %r67, %r1343;
	add.s64 	%rd51, %rd50, %rd535;
	selp.b32 	%r1345, 0, %r1344, %p273;
	add.s32 	%r1346, %r68, %r1345;
	add.s64 	%rd539, %rd51, %rd536;
	mov.b64 	{%r1214, %r1219}, %rd539;
	selp.b32 	%r1347, 0, %r1346, %p274;
	add.s32 	%r1224, %r69, %r1347;
	mov.b32 	%r1330, 1;
	mov.b32 	%r1331, 0;
	mov.b32 	%r1332, -1;
	// begin inline asm
	shfl.sync.up.b32 %r1213, %r1214, %r1330, %r1331, %r1332;
	// end inline asm
	// begin inline asm
	shfl.sync.up.b32 %r1218, %r1219, %r1330, %r1331, %r1332;
	// end inline asm
	mov.b64 	%rd540, {%r1213, %r1218};
	// begin inline asm
	shfl.sync.up.b32 %r1223, %r1224, %r1330, %r1331, %r1332;
	// end inline asm
	// begin inline asm
	shfl.sync.up.b32 %r1228, %r1229, %r1330, %r1331, %r1332;
	// end inline asm
	setp.eq.s64 	%p275, %rd539, 0;
	selp.b32 	%r1348, %r1223, 0, %p275;
	setp.lt.s32 	%p276, %r1199, 1;
	selp.b64 	%rd541, 0, %rd540, %p276;
	add.s64 	%rd542, %rd541, %rd539;
	mov.b64 	{%r1234, %r1239}, %rd542;
	selp.b32 	%r1349, 0, %r1348, %p276;
	add.s32 	%r1244, %r1349, %r1224;
	mov.b32 	%r1250, 2;
	// begin inline asm
	shfl.sync.up.b32 %r1233, %r1234, %r1250, %r1331, %r1332;
	// end inline asm
	// begin inline asm
	shfl.sync.up.b32 %r1238, %r1239, %r1250, %r1331, %r1332;
	// end inline asm
	mov.b64 	%rd543, {%r1233, %r1238};
	// begin inline asm
	shfl.sync.up.b32 %r1243, %r1244, %r1250, %r1331, %r1332;
	// end inline asm
	// begin inline asm
	shfl.sync.up.b32 %r1248, %r1249, %r1250, %r1331, %r1332;
	// end inline asm
	setp.eq.s64 	%p277, %rd542, 0;
	selp.b32 	%r1350, %r1243, 0, %p277;
	setp.lt.s32 	%p278, %r1199, 2;
	selp.b64 	%rd544, 0, %rd543, %p278;
	add.s64 	%rd545, %rd544, %rd542;
	mov.b64 	{%r1254, %r1259}, %rd545;
	selp.b32 	%r1351, 0, %r1350, %p278;
	add.s32 	%r1264, %r1351, %r1244;
	mov.b32 	%r1270, 4;
	// begin inline asm
	shfl.sync.up.b32 %r1253, %r1254, %r1270, %r1331, %r1332;
	// end inline asm
	// begin inline asm
	shfl.sync.up.b32 %r1258, %r1259, %r1270, %r1331, %r1332;
	// end inline asm
	mov.b64 	%rd546, {%r1253, %r1258};
	// begin inline asm
	shfl.sync.up.b32 %r1263, %r1264, %r1270, %r1331, %r1332;
	// end inline asm
	// begin inline asm
	shfl.sync.up.b32 %r1268, %r1269, %r1270, %r1331, %r1332;
	// end inline asm
	setp.eq.s64 	%p279, %rd545, 0;
	selp.b32 	%r1352, %r1263, 0, %p279;
	setp.lt.s32 	%p280, %r1199, 4;
	selp.b64 	%rd547, 0, %rd546, %p280;
	add.s64 	%rd548, %rd547, %rd545;
	mov.b64 	{%r1274, %r1279}, %rd548;
	selp.b32 	%r1353, 0, %r1352, %p280;
	add.s32 	%r1284, %r1353, %r1264;
	mov.b32 	%r1290, 8;
	// begin inline asm
	shfl.sync.up.b32 %r1273, %r1274, %r1290, %r1331, %r1332;
	// end inline asm
	// begin inline asm
	shfl.sync.up.b32 %r1278, %r1279, %r1290, %r1331, %r1332;
	// end inline asm
	mov.b64 	%rd549, {%r1273, %r1278};
	// begin inline asm
	shfl.sync.up.b32 %r1283, %r1284, %r1290, %r1331, %r1332;
	// end inline asm
	// begin inline asm
	shfl.sync.up.b32 %r1288, %r1289, %r1290, %r1331, %r1332;
	// end inline asm
	setp.eq.s64 	%p281, %rd548, 0;
	selp.b32 	%r1354, %r1283, 0, %p281;
	setp.lt.s32 	%p282, %r1199, 8;
	selp.b64 	%rd550, 0, %rd549, %p282;
	add.s64 	%rd551, %rd550, %rd548;
	mov.b64 	{%r1294, %r1299}, %rd551;
	selp.b32 	%r1355, 0, %r1354, %p282;
	add.s32 	%r1304, %r1355, %r1284;
	mov.b32 	%r1310, 16;
	// begin inline asm
	shfl.sync.up.b32 %r1293, %r1294, %r1310, %r1331, %r1332;
	// end inline asm
	// begin inline asm
	shfl.sync.up.b32 %r1298, %r1299, %r1310, %r1331, %r1332;
	// end inline asm
	mov.b64 	%rd552, {%r1293, %r1298};
	// begin inline asm
	shfl.sync.up.b32 %r1303, %r1304, %r1310, %r1331, %r1332;
	// end inline asm
	// begin inline asm
	shfl.sync.up.b32 %r1308, %r1309, %r1310, %r1331, %r1332;
	// end inline asm
	setp.eq.s64 	%p283, %rd551, 0;
	selp.b32 	%r1356, %r1303, 0, %p283;
	setp.lt.s32 	%p284, %r1199, 16;
	selp.b64 	%rd553, 0, %rd552, %p284;
	add.s64 	%rd52, %rd553, %rd551;
	mov.b64 	{%r1314, %r1319}, %rd52;
	selp.b32 	%r1357, 0, %r1356, %p284;
	add.s32 	%r1324, %r1357, %r1304;
	// begin inline asm
	shfl.sync.up.b32 %r1313, %r1314, %r1330, %r1331, %r1332;
	// end inline asm
	// begin inline asm
	shfl.sync.up.b32 %r1318, %r1319, %r1330, %r1331, %r1332;
	// end inline asm
	mov.b64 	%rd772, {%r1313, %r1318};
	// begin inline asm
	shfl.sync.up.b32 %r1985, %r1324, %r1330, %r1331, %r1332;
	// end inline asm
	// begin inline asm
	shfl.sync.up.b32 %r1328, %r1329, %r1330, %r1331, %r1332;
	// end inline asm
	setp.ne.s32 	%p285, %r1199, 31;
	@%p285 bra 	$L__BB10_62;
	shl.b32 	%r1358, %r47, 4;
	mov.u32 	%r1359, _ZN6thrust24THRUST_300001_SM_1000_NS8cuda_cub4core6detail5shmemE;
	add.s32 	%r1360, %r1359, %r1358;
	st.shared.u64 	[%r1360], %rd52;
	st.shared.u32 	[%r1360+8], %r1324;
$L__BB10_62:
	bar.sync 	0;
	ld.shared.u64 	%rd554, [_ZN6thrust24THRUST_300001_SM_1000_NS8cuda_cub4core6detail5shmemE];
	ld.shared.u32 	%r1361, [_ZN6thrust24THRUST_300001_SM_1000_NS8cuda_cub4core6detail5shmemE+8];
	ld.shared.u64 	%rd555, [_ZN6thrust24THRUST_300001_SM_1000_NS8cuda_cub4core6detail5shmemE+16];
	ld.shared.u32 	%r1362, [_ZN6thrust24THRUST_300001_SM_1000_NS8cuda_cub4core6detail5shmemE+24];
	add.s64 	%rd556, %rd555, %rd554;
	setp.eq.s64 	%p286, %rd555, 0;
	selp.b32 	%r1363, %r1361, 0, %p286;
	add.s32 	%r1364, %r1363, %r1362;
	setp.eq.s32 	%p287, %r47, 2;
	selp.b64 	%rd557, %rd556, %rd554, %p287;
	selp.b32 	%r1365, %r1364, %r1361, %p287;
	ld.shared.u64 	%rd558, [_ZN6thrust24THRUST_300001_SM_1000_NS8cuda_cub4core6detail5shmemE+32];
	ld.shared.u32 	%r1366, [_ZN6thrust24THRUST_300001_SM_1000_NS8cuda_cub4core6detail5shmemE+40];
	add.s64 	%rd559, %rd558, %rd556;
	setp.eq.s64 	%p288, %rd558, 0;
	selp.b32 	%r1367, %r1364, 0, %p288;
	add.s32 	%r1368, %r1367, %r1366;
	setp.eq.s32 	%p289, %r47, 3;
	selp.b64 	%rd560, %rd559, %rd557, %p289;
	selp.b32 	%r1369, %r1368, %r1365, %p289;
	ld.shared.u64 	%rd561, [_ZN6thrust24THRUST_300001_SM_1000_NS8cuda_cub4core6detail5shmemE+48];
	ld.shared.u32 	%r1370, [_ZN6thrust24THRUST_300001_SM_1000_NS8cuda_cub4core6detail5shmemE+56];
	add.s64 	%rd562, %rd561, %rd559;
	setp.eq.s64 	%p290, %rd561, 0;
	selp.b32 	%r1371, %r1368, 0, %p290;
	add.s32 	%r1372, %r1371, %r1370;
	setp.eq.s32 	%p291, %r47, 4;
	selp.b64 	%rd563, %rd562, %rd560, %p291;
	selp.b32 	%r1373, %r1372, %r1369, %p291;
	ld.shared.u64 	%rd564, [_ZN6thrust24THRUST_300001_SM_1000_NS8cuda_cub4core6detail5shmemE+64];
	ld.shared.u32 	%r1374, [_ZN6thrust24THRUST_300001_SM_1000_NS8cuda_cub4core6detail5shmemE+72];
	add.s64 	%rd565, %rd564, %rd562;
	setp.eq.s64 	%p292, %rd564, 0;
	selp.b32 	%r1375, %r1372, 0, %p292;
	add.s32 	%r1376, %r1375, %r1374;
	setp.eq.s32 	%p293, %r47, 5;
	selp.b64 	%rd566, %rd565, %rd563, %p293;
	selp.b32 	%r1377, %r1376, %r1373, %p293;
	ld.shared.u64 	%rd567, [_ZN6thrust24THRUST_300001_SM_1000_NS8cuda_cub4core6detail5shmemE+80];
	ld.shared.u32 	%r1378, [_ZN6thrust24THRUST_300001_SM_1000_NS8cuda_cub4core6detail5shmemE+88];
	add.s64 	%rd568, %rd567, %rd565;
	setp.eq.s64 	%p294, %rd567, 0;
	selp.b32 	%r1379, %r1376, 0, %p294;
	add.s32 	%r1380, %r1379, %r1378;
	setp.eq.s32 	%p295, %r47, 6;
	selp.b64 	%rd569, %rd568, %rd566, %p295;
	selp.b32 	%r1381, %r1380, %r1377, %p295;
	ld.shared.u64 	%rd570, [_ZN6thrust24THRUST_300001_SM_1000_NS8cuda_cub4core6detail5shmemE+96];
	ld.shared.u32 	%r1382, [_ZN6thrust24THRUST_300001_SM_1000_NS8cuda_cub4core6detail5shmemE+104];
	add.s64 	%rd571, %rd570, %rd568;
	setp.eq.s64 	%p296, %rd570, 0;
	selp.b32 	%r1383, %r1380, 0, %p296;
	add.s32 	%r1384, %r1383, %r1382;
	setp.eq.s32 	%p297, %r47, 7;
	selp.b64 	%rd54, %rd571, %rd569, %p297;
	selp.b32 	%r75, %r1384, %r1381, %p297;
	ld.shared.u64 	%rd572, [_ZN6thrust24THRUST_300001_SM_1000_NS8cuda_cub4core6detail5shmemE+112];
	ld.shared.u32 	%r1385, [_ZN6thrust24THRUST_300001_SM_1000_NS8cuda_cub4core6detail5shmemE+120];
	add.s64 	%rd55, %rd572, %rd571;
	setp.eq.s64 	%p298, %rd572, 0;
	selp.b32 	%r1386, %r1384, 0, %p298;
	add.s32 	%r76, %r1386, %r1385;
	setp.lt.u32 	%p299, %r45, 32;
	@%p299 bra 	$L__BB10_64;
	setp.eq.s64 	%p300, %rd772, 0;
	selp.b32 	%r1387, %r75, 0, %p300;
	add.s32 	%r1388, %r1387, %r1985;
	setp.eq.s32 	%p301, %r1199, 0;
	selp.b64 	%rd573, 0, %rd772, %p301;
	add.s64 	%rd772, %rd54, %rd573;
	selp.b32 	%r1985, %r75, %r1388, %p301;
	bra.uni 	$L__BB10_100;
$L__BB10_64:
	setp.ne.s32 	%p302, %r45, 0;
	mul.wide.u32 	%rd574, %r2, 16;
	add.s64 	%rd57, %rd1, %rd574;
	@%p302 bra 	$L__BB10_66;
	st.shared.u64 	[_ZN6thrust24THRUST_300001_SM_1000_NS8cuda_cub4core6detail5shmemE+200], %rd55;
	st.shared.u32 	[_ZN6thrust24THRUST_300001_SM_1000_NS8cuda_cub4core6detail5shmemE+208], %r76;
	mov.b32 	%r1389, 100;
	mov.b64 	%rd576, {%r76, %r1389};
	add.s64 	%rd575, %rd57, 512;
	// begin inline asm
	st.relaxed.gpu.v2.u64 [%rd575], {%rd576, %rd55};
	// end inline asm
$L__BB10_66:
	not.b32 	%r78, %r45;
	mov.u32 	%r1390, %nctaid.x;
	setp.gt.u32 	%p303, %r1390, 499;
	@%p303 bra 	$L__BB10_68;
	membar.cta;
	bra.uni 	$L__BB10_69;
$L__BB10_68:
	mov.b32 	%r1391, 450;
	// begin inline asm
	nanosleep.u32 %r1391;
	// end inline asm
$L__BB10_69:
	mul.wide.s32 	%rd578, %r78, 16;
	add.s64 	%rd579, %rd57, %rd578;
	add.s64 	%rd58, %rd579, 512;
$L__BB10_70:
	// begin inline asm
	ld.relaxed.gpu.v2.u64 {%rd580, %rd762}, [%rd58];
	// end inline asm
	mov.b64 	{%r1973, %r1978}, %rd580;
	setp.eq.s32 	%p304, %r1978, 99;
	mov.b32 	%r1392, -1;
	vote.sync.any.pred 	%p305, %p304, %r1392;
	@%p305 bra 	$L__BB10_70;
	setp.eq.s32 	%p306, %r1978, 101;
	mov.b32 	%r1414, -1;
	vote.sync.ballot.b32 	%r1415, %p306, %r1414;
	// begin inline asm
	mov.u32 %r1394, %lanemask_ge;
	// end inline asm
	and.b32  	%r1416, %r1415, %r1394;
	or.b32  	%r1417, %r1416, -2147483648;
	add.s32 	%r1418, %r1417, -1;
	not.b32 	%r1419, %r1417;
	and.b32  	%r1420, %r1419, %r1418;
	popc.b32 	%r82, %r1420;
	mov.b64 	{%r1396, %r1401}, %rd762;
	mov.b32 	%r1412, 1;
	// begin inline asm
	shfl.sync.down.b32 %r1395, %r1396, %r1412, %r82, %r1414;
	// end inline asm
	// begin inline asm
	shfl.sync.down.b32 %r1400, %r1401, %r1412, %r82, %r1414;
	// end inline asm
	// begin inline asm
	shfl.sync.down.b32 %r1405, %r1973, %r1412, %r82, %r1414;
	// end inline asm
	// begin inline asm
	shfl.sync.down.b32 %r1410, %r1411, %r1412, %r82, %r1414;
	// end inline asm
	setp.ge.s32 	%p308, %r1199, %r82;
	@%p308 bra 	$L__BB10_73;
	mov.b64 	%rd583, {%r1395, %r1400};
	add.s64 	%rd60, %rd762, %rd583;
	setp.eq.s64 	%p309, %rd762, 0;
	selp.b32 	%r1421, %r1405, 0, %p309;
	add.s32 	%r1973, %r1421, %r1973;
	mov.u64 	%rd762, %rd60;
$L__BB10_73:
	mov.b64 	{%r1423, %r1428}, %rd762;
	mov.b32 	%r1439, 2;
	mov.b32 	%r1441, -1;
	// begin inline asm
	shfl.sync.down.b32 %r1422, %r1423, %r1439, %r82, %r1441;
	// end inline asm
	// begin inline asm
	shfl.sync.down.b32 %r1427, %r1428, %r1439, %r82, %r1441;
	// end inline asm
	// begin inline asm
	shfl.sync.down.b32 %r1432, %r1973, %r1439, %r82, %r1441;
	// end inline asm
	// begin inline asm
	shfl.sync.down.b32 %r1437, %r1438, %r1439, %r82, %r1441;
	// end inline asm
	add.s32 	%r91, %r1199, 2;
	setp.gt.s32 	%p310, %r91, %r82;
	@%p310 bra 	$L__BB10_75;
	mov.b64 	%rd584, {%r1422, %r1427};
	add.s64 	%rd62, %rd762, %rd584;
	setp.eq.s64 	%p311, %rd762, 0;
	selp.b32 	%r1442, %r1432, 0, %p311;
	add.s32 	%r1973, %r1442, %r1973;
	mov.u64 	%rd762, %rd62;
$L__BB10_75:
	mov.b64 	{%r1444, %r1449}, %rd762;
	mov.b32 	%r1460, 4;
	mov.b32 	%r1462, -1;
	// begin inline asm
	shfl.sync.down.b32 %r1443, %r1444, %r1460, %r82, %r1462;
	// end inline asm
	// begin inline asm
	shfl.sync.down.b32 %r1448, %r1449, %r1460, %r82, %r1462;
	// end inline asm
	// begin inline asm
	shfl.sync.down.b32 %r1453, %r1973, %r1460, %r82, %r1462;
	// end inline asm
	// begin inline asm
	shfl.sync.down.b32 %r1458, %r1459, %r1460, %r82, %r1462;
	// end inline asm
	add.s32 	%r97, %r1199, 4;
	setp.gt.s32 	%p312, %r97, %r82;
	@%p312 bra 	$L__BB10_77;
	mov.b64 	%rd585, {%r1443, %r1448};
	add.s64 	%rd64, %rd762, %rd585;
	setp.eq.s64 	%p313, %rd762, 0;
	selp.b32 	%r1463, %r1453, 0, %p313;
	add.s32 	%r1973, %r1463, %r1973;
	mov.u64 	%rd762, %rd64;
$L__BB10_77:
	mov.b64 	{%r1465, %r1470}, %rd762;
	mov.b32 	%r1481, 8;
	mov.b32 	%r1483, -1;
	// begin inline asm
	shfl.sync.down.b32 %r1464, %r1465, %r1481, %r82, %r1483;
	// end inline asm
	// begin inline asm
	shfl.sync.down.b32 %r1469, %r1470, %r1481, %r82, %r1483;
	// end inline asm
	// begin inline asm
	shfl.sync.down.b32 %r1474, %r1973, %r1481, %r82, %r1483;
	// end inline asm
	// begin inline asm
	shfl.sync.down.b32 %r1479, %r1480, %r1481, %r82, %r1483;
	// end inline asm
	add.s32 	%r103, %r1199, 8;
	setp.gt.s32 	%p314, %r103, %r82;
	@%p314 bra 	$L__BB10_79;
	mov.b64 	%rd586, {%r1464, %r1469};
	add.s64 	%rd66, %rd762, %rd586;
	setp.eq.s64 	%p315, %rd762, 0;
	selp.b32 	%r1484, %r1474, 0, %p315;
	add.s32 	%r1973, %r1484, %r1973;
	mov.u64 	%rd762, %rd66;
$L__BB10_79:
	mov.b64 	{%r1486, %r1491}, %rd762;
	mov.b32 	%r1502, 16;
	mov.b32 	%r1504, -1;
	// begin inline asm
	shfl.sync.down.b32 %r1485, %r1486, %r1502, %r82, %r1504;
	// end inline asm
	// begin inline asm
	shfl.sync.down.b32 %r1490, %r1491, %r1502, %r82, %r1504;
	// end inline asm
	// begin inline asm
	shfl.sync.down.b32 %r1495, %r1973, %r1502, %r82, %r1504;
	// end inline asm
	// begin inline asm
	shfl.sync.down.b32 %r1500, %r1501, %r1502, %r82, %r1504;
	// end inline asm
	add.s32 	%r109, %r1199, 16;
	setp.gt.s32 	%p316, %r109, %r82;
	@%p316 bra 	$L__BB10_81;
	mov.b64 	%rd587, {%r1485, %r1490};
	add.s64 	%rd68, %rd762, %rd587;
	setp.eq.s64 	%p317, %rd762, 0;
	selp.b32 	%r1505, %r1495, 0, %p317;
	add.s32 	%r1973, %r1505, %r1973;
	mov.u64 	%rd762, %rd68;
$L__BB10_81:
	not.b32 	%r1506, %r45;
	add.s32 	%r1979, %r2, %r1506;
	add.s64 	%rd70, %rd1, 512;
$L__BB10_82:
	setp.ne.s32 	%p318, %r1978, 101;
	mov.b32 	%r1507, -1;
	vote.sync.all.pred 	%p319, %p318, %r1507;
	not.pred 	%p320, %p319;
	@%p320 bra 	$L__BB10_96;
	mul.wide.s32 	%rd643, %r1979, 16;
	add.s64 	%rd644, %rd70, %rd643;
	add.s64 	%rd642, %rd644, -512;
$L__BB10_84:
	// begin inline asm
	ld.relaxed.gpu.v2.u64 {%rd640, %rd768}, [%rd642];
	// end inline asm
	mov.b64 	{%r1981, %r1978}, %rd640;
	setp.eq.s32 	%p358, %r1978, 99;
	mov.b32 	%r1592, -1;
	vote.sync.any.pred 	%p359, %p358, %r1592;
	@%p359 bra 	$L__BB10_84;
	setp.eq.s32 	%p360, %r1978, 101;
	mov.b32 	%r1613, -1;
	vote.sync.ballot.b32 	%r1614, %p360, %r1613;
	and.b32  	%r1615, %r1614, %r1394;
	or.b32  	%r1616, %r1615, -2147483648;
	add.s32 	%r1617, %r1616, -1;
	not.b32 	%r1618, %r1616;
	and.b32  	%r1619, %r1618, %r1617;
	popc.b32 	%r118, %r1619;
	mov.b64 	{%r1595, %r1600}, %rd768;
	mov.b32 	%r1611, 1;
	// begin inline asm
	shfl.sync.down.b32 %r1594, %r1595, %r1611, %r118, %r1613;
	// end inline asm
	// begin inline asm
	shfl.sync.down.b32 %r1599, %r1600, %r1611, %r118, %r1613;
	// end inline asm
	// begin inline asm
	shfl.sync.down.b32 %r1604, %r1981, %r1611, %r118, %r1613;
	// end inline asm
	// begin inline asm
	shfl.sync.down.b32 %r1609, %r1610, %r1611, %r118, %r1613;
	// end inline asm
	setp.ge.s32 	%p362, %r1199, %r118;
	@%p362 bra 	$L__BB10_87;
	mov.b64 	%rd645, {%r1594, %r1599};
	add.s64 	%rd73, %rd768, %rd645;
	setp.eq.s64 	%p363, %rd768, 0;
	selp.b32 	%r1620, %r1604, 0, %p363;
	add.s32 	%r1981, %r1620, %r1981;
	mov.u64 	%rd768, %rd73;
$L__BB10_87:
	mov.b64 	{%r1622, %r1627}, %rd768;
	mov.b32 	%r1638, 2;
	mov.b32 	%r1640, -1;
	// begin inline asm
	shfl.sync.down.b32 %r1621, %r1622, %r1638, %r118, %r1640;
	// end inline asm
	// begin inline asm
	shfl.sync.down.b32 %r1626, %r1627, %r1638, %r118, %r1640;
	// end inline asm
	// begin inline asm
	shfl.sync.down.b32 %r1631, %r1981, %r1638, %r118, %r1640;
	// end inline asm
	// begin inline asm
	shfl.sync.down.b32 %r1636, %r1637, %r1638, %r118, %r1640;
	// end inline asm
	setp.gt.s32 	%p364, %r91, %r118;
	@%p364 bra 	$L__BB10_89;
	mov.b64 	%rd646, {%r1621, %r1626};
	add.s64 	%rd75, %rd768, %rd646;
	setp.eq.s64 	%p365, %rd768, 0;
	selp.b32 	%r1641, %r1631, 0, %p365;
	add.s32 	%r1981, %r1641, %r1981;
	mov.u64 	%rd768, %rd75;
$L__BB10_89:
	mov.b64 	{%r1643, %r1648}, %rd768;
	mov.b32 	%r1659, 4;
	mov.b32 	%r1661, -1;
	// begin inline asm
	shfl.sync.down.b32 %r1642, %r1643, %r1659, %r118, %r1661;
	// end inline asm
	// begin inline asm
	shfl.sync.down.b32 %r1647, %r1648, %r1659, %r118, %r1661;
	// end inline asm
	// begin inline asm
	shfl.sync.down.b32 %r1652, %r1981, %r1659, %r118, %r1661;
	// end inline asm
	// begin inline asm
	shfl.sync.down.b32 %r1657, %r1658, %r1659, %r118, %r1661;
	// end inline asm
	setp.gt.s32 	%p366, %r97, %r118;
	@%p366 bra 	$L__BB10_91;
	mov.b64 	%rd647, {%r1642, %r1647};
	add.s64 	%rd77, %rd768, %rd647;
	setp.eq.s64 	%p367, %rd768, 0;
	selp.b32 	%r1662, %r1652, 0, %p367;
	add.s32 	%r1981, %r1662, %r1981;
	mov.u64 	%rd768, %rd77;
$L__BB10_91:
	mov.b64 	{%r1664, %r1669}, %rd768;
	mov.b32 	%r1680, 8;
	mov.b32 	%r1682, -1;
	// begin inline asm
	shfl.sync.down.b32 %r1663, %r1664, %r1680, %r118, %r1682;
	// end inline asm
	// begin inline asm
	shfl.sync.down.b32 %r1668, %r1669, %r1680, %r118, %r1682;
	// end inline asm
	// begin inline asm
	shfl.sync.down.b32 %r1673, %r1981, %r1680, %r118, %r1682;
	// end inline asm
	// begin inline asm
	shfl.sync.down.b32 %r1678, %r1679, %r1680, %r118, %r1682;
	// end inline asm
	setp.gt.s32 	%p368, %r103, %r118;
	@%p368 bra 	$L__BB10_93;
	mov.b64 	%rd648, {%r1663, %r1668};
	add.s64 	%rd79, %rd768, %rd648;
	setp.eq.s64 	%p369, %rd768, 0;
	selp.b32 	%r1683, %r1673, 0, %p369;
	add.s32 	%r1981, %r1683, %r1981;
	mov.u64 	%rd768, %rd79;
$L__BB10_93:
	mov.b64 	{%r1685, %r1690}, %rd768;
	mov.b32 	%r1701, 16;
	mov.b32 	%r1703, -1;
	// begin inline asm
	shfl.sync.down.b32 %r1684, %r1685, %r1701, %r118, %r1703;
	// end inline asm
	// begin inline asm
	shfl.sync.down.b32 %r1689, %r1690, %r1701, %r118, %r1703;
	// end inline asm
	// begin inline asm
	shfl.sync.down.b32 %r1694, %r1981, %r1701, %r118, %r1703;
	// end inline asm
	// begin inline asm
	shfl.sync.down.b32 %r1699, %r1700, %r1701, %r118, %r1703;
	// end inline asm
	setp.gt.s32 	%p370, %r109, %r118;
	@%p370 bra 	$L__BB10_95;
	mov.b64 	%rd649, {%r1684, %r1689};
	add.s64 	%rd81, %rd768, %rd649;
	setp.eq.s64 	%p371, %rd768, 0;
	selp.b32 	%r1704, %r1694, 0, %p371;
	add.s32 	%r1981, %r1704, %r1981;
	mov.u64 	%rd768, %rd81;
$L__BB10_95:
	add.s64 	%rd83, %rd768, %rd762;
	setp.eq.s64 	%p372, %rd762, 0;
	selp.b32 	%r1705, %r1981, 0, %p372;
	add.s32 	%r1973, %r1705, %r1973;
	add.s32 	%r1979, %r1979, -32;
	mov.u64 	%rd762, %rd83;
	bra.uni 	$L__BB10_82;
$L__BB10_96:
	@%p302 bra 	$L__BB10_98;
	add.s64 	%rd590, %rd762, %rd55;
	setp.eq.s64 	%p322, %rd55, 0;
	selp.b32 	%r1509, %r1973, 0, %p322;
	add.s32 	%r1510, %r1509, %r76;
	mov.b32 	%r1511, 101;
	mov.b64 	%rd589, {%r1510, %r1511};
	add.s64 	%rd588, %rd57, 512;
	// begin inline asm
	st.relaxed.gpu.v2.u64 [%rd588], {%rd589, %rd590};
	// end inline asm
	st.shared.u64 	[_ZN6thrust24THRUST_300001_SM_1000_NS8cuda_cub4core6detail5shmemE+168], %rd762;
	st.shared.u32 	[_ZN6thrust24THRUST_300001_SM_1000_NS8cuda_cub4core6detail5shmemE+176], %r1973;
	st.shared.u64 	[_ZN6thrust24THRUST_300001_SM_1000_NS8cuda_cub4core6detail5shmemE+184], %rd590;
	st.shared.u32 	[_ZN6thrust24THRUST_300001_SM_1000_NS8cuda_cub4core6detail5shmemE+192], %r1510;
$L__BB10_98:
	setp.ne.s32 	%p323, %r1199, 0;
	@%p323 bra 	$L__BB10_100;
	st.shared.u64 	[_ZN6thrust24THRUST_300001_SM_1000_NS8cuda_cub4core6detail5shmemE+136], %rd762;
	st.shared.u32 	[_ZN6thrust24THRUST_300001_SM_1000_NS8cuda_cub4core6detail5shmemE+144], %r1973;
	mov.u64 	%rd772, %rd762;
	mov.u32 	%r1985, %r1973;
$L__BB10_100:
	setp.eq.s32 	%p324, %r45, 0;
	bar.sync 	0;
	@%p324 bra 	$L__BB10_102;
	ld.shared.u32 	%r1512, [_ZN6thrust24THRUST_300001_SM_1000_NS8cuda_cub4core6detail5shmemE+144];
	ld.shared.u64 	%rd591, [_ZN6thrust24THRUST_300001_SM_1000_NS8cuda_cub4core6detail5shmemE+136];
	add.s64 	%rd85, %rd591, %rd772;
	setp.eq.s64 	%p325, %rd772, 0;
	selp.b32 	%r1513, %r1512, 0, %p325;
	add.s32 	%r1985, %r1513, %r1985;
	mov.u64 	%rd772, %rd85;
$L__BB10_102:
	setp.ne.s32 	%p326, %r56, %r57;
	setp.ne.s32 	%p327, %r55, %r56;
	setp.ne.s32 	%p328, %r54, %r55;
	setp.ne.s32 	%p329, %r53, %r54;
	setp.ne.s32 	%p330, %r52, %r53;
	setp.ne.s32 	%p331, %r51, %r52;
	setp.ne.s32 	%p332, %r50, %r51;
	setp.ne.s32 	%p333, %r1971, %r50;
	selp.u64 	%rd592, 1, 0, %p333;
	add.s64 	%rd87, %rd772, %rd592;
	selp.b32 	%r1514, 0, %r1985, %p333;
	add.s32 	%r149, %r1514, %r61;
	selp.u64 	%rd593, 1, 0, %p332;
	add.s64 	%rd594, %rd593, %rd592;
	add.s64 	%rd88, %rd594, %rd772;
	selp.b32 	%r1515, 0, %r149, %p332;
	add.s32 	%r150, %r62, %r1515;
	selp.u64 	%rd595, 1, 0, %p331;
	add.s64 	%rd89, %rd88, %rd595;
	selp.b32 	%r1516, 0, %r150, %p331;
	add.s32 	%r151, %r63, %r1516;
	add.s64 	%rd90, %rd47, %rd772;
	selp.b32 	%r1517, 0, %r151, %p330;
	add.s32 	%r152, %r64, %r1517;
	add.s64 	%rd91, %rd48, %rd772;
	selp.b32 	%r1518, 0, %r152, %p329;
	add.s32 	%r153, %r65, %r1518;
	add.s64 	%rd92, %rd49, %rd772;
	selp.b32 	%r1519, 0, %r153, %p328;
	add.s32 	%r154, %r66, %r1519;
	add.s64 	%rd93, %rd50, %rd772;
	selp.b32 	%r1520, 0, %r154, %p327;
	add.s32 	%r155, %r67, %r1520;
	add.s64 	%rd94, %rd51, %rd772;
	selp.b32 	%r1521, 0, %r155, %p326;
	add.s32 	%r156, %r68, %r1521;
	ld.shared.u64 	%rd95, [_ZN6thrust24THRUST_300001_SM_1000_NS8cuda_cub4core6detail5shmemE+200];
	ld.shared.u64 	%rd96, [_ZN6thrust24THRUST_300001_SM_1000_NS8cuda_cub4core6detail5shmemE+168];
	setp.lt.s64 	%p334, %rd95, 257;
	@%p334 bra 	$L__BB10_128;
	setp.eq.s32 	%p344, %r1971, %r50;
	bar.sync 	0;
	@%p344 bra 	$L__BB10_105;
	cvt.u32.u64 	%r1522, %rd96;
	cvt.u32.u64 	%r1523, %rd772;
	sub.s32 	%r1524, %r1523, %r1522;
	shl.b32 	%r1525, %r1524, 3;
	mov.u32 	%r1526, _ZN6thrust24THRUST_300001_SM_1000_NS8cuda_cub4core6detail5shmemE;
	add.s32 	%r1527, %r1526, %r1525;
	st.shared.v2.u32 	[%r1527], {%r1971, %r1985};
$L__BB10_105:
	setp.eq.s32 	%p345, %r50, %r51;
	@%p345 bra 	$L__BB10_107;
	cvt.u32.u64 	%r1528, %rd96;
	cvt.u32.u64 	%r1529, %rd87;
	sub.s32 	%r1530, %r1529, %r1528;
	shl.b32 	%r1531, %r1530, 3;
	mov.u32 	%r1532, _ZN6thrust24THRUST_300001_SM_1000_NS8cuda_cub4core6detail5shmemE;
	add.s32 	%r1533, %r1532, %r1531;
	st.shared.v2.u32 	[%r1533], {%r50, %r149};
$L__BB10_107:
	setp.eq.s32 	%p346, %r51, %r52;
	@%p346 bra 	$L__BB10_109;
	cvt.u32.u64 	%r1534, %rd96;
	cvt.u32.u64 	%r1535, %rd88;
	sub.s32 	%r1536, %r1535, %r1534;
	shl.b32 	%r1537, %r1536, 3;
	mov.u32 	%r1538, _ZN6thrust24THRUST_300001_SM_1000_NS8cuda_cub4core6detail5shmemE;
	add.s32 	%r1539, %r1538, %r1537;
	st.shared.v2.u32 	[%r1539], {%r51, %r150};
$L__BB10_109:
	setp.eq.s32 	%p347, %r52, %r53;
	@%p347 bra 	$L__BB10_111;
	cvt.u32.u64 	%r1540, %rd96;
	cvt.u32.u64 	%r1541, %rd89;
	sub.s32 	%r1542, %r1541, %r1540;
	shl.b32 	%r1543, %r1542, 3;
	mov.u32 	%r1544, _ZN6thrust24THRUST_300001_SM_1000_NS8cuda_cub4core6detail5shmemE;
	add.s32 	%r1545, %r1544, %r1543;
	st.shared.v2.u32 	[%r1545], {%r52, %r151};
$L__BB10_111:
	setp.eq.s32 	%p348, %r53, %r54;
	@%p348 bra 	$L__BB10_113;
	cvt.u32.u64 	%r1546, %rd96;
	cvt.u32.u64 	%r1547, %rd90;
	sub.s32 	%r1548, %r1547, %r1546;
	shl.b32 	%r1549, %r1548, 3;
	mov.u32 	%r1550, _ZN6thrust24THRUST_300001_SM_1000_NS8cuda_cub4core6detail5shmemE;
	add.s32 	%r1551, %r1550, %r1549;
	st.shared.v2.u32 	[%r1551], {%r53, %r152};
$L__BB10_113:
	setp.eq.s32 	%p349, %r54, %r55;
	@%p349 bra 	$L__BB10_115;
	cvt.u32.u64 	%r1552, %rd96;
	cvt.u32.u64 	%r1553, %rd91;
	sub.s32 	%r1554, %r1553, %r1552;
	shl.b32 	%r1555, %r1554, 3;
	mov.u32 	%r1556, _ZN6thrust24THRUST_300001_SM_1000_NS8cuda_cub4core6detail5shmemE;
	add.s32 	%r1557, %r1556, %r1555;
	st.shared.v2.u32 	[%r1557], {%r54, %r153};
$L__BB10_115:
	setp.eq.s32 	%p350, %r55, %r56;
	@%p350 bra 	$L__BB10_117;
	cvt.u32.u64 	%r1558, %rd96;
	cvt.u32.u64 	%r1559, %rd92;
	sub.s32 	%r1560, %r1559, %r1558;
	shl.b32 	%r1561, %r1560, 3;
	mov.u32 	%r1562, _ZN6thrust24THRUST_300001_SM_1000_NS8cuda_cub4core6detail5shmemE;
	add.s32 	%r1563, %r1562, %r1561;
	st.shared.v2.u32 	[%r1563], {%r55, %r154};
$L__BB10_117:
	setp.eq.s32 	%p351, %r56, %r57;
	@%p351 bra 	$L__BB10_119;
	cvt.u32.u64 	%r1564, %rd96;
	cvt.u32.u64 	%r1565, %rd93;
	sub.s32 	%r1566, %r1565, %r1564;
	shl.b32 	%r1567, %r1566, 3;
	mov.u32 	%r1568, _ZN6thrust24THRUST_300001_SM_1000_NS8cuda_cub4core6detail5shmemE;
	add.s32 	%r1569, %r1568, %r1567;
	st.shared.v2.u32 	[%r1569], {%r56, %r155};
$L__BB10_119:
	setp.eq.s32 	%p352, %r57, %r58;
	@%p352 bra 	$L__BB10_121;
	cvt.u32.u64 	%r1570, %rd96;
	cvt.u32.u64 	%r1571, %rd94;
	sub.s32 	%r1572, %r1571, %r1570;
	shl.b32 	%r1573, %r1572, 3;
	mov.u32 	%r1574, _ZN6thrust24THRUST_300001_SM_1000_NS8cuda_cub4core6detail5shmemE;
	add.s32 	%r1575, %r1574, %r1573;
	st.shared.v2.u32 	[%r1575], {%r57, %r156};
$L__BB10_121:
	bar.sync 	0;
	cvt.u64.u32 	%rd778, %r45;
	setp.le.u64 	%p353, %rd95, %rd778;
	@%p353 bra 	$L__BB10_334;
	not.b64 	%rd623, %rd778;
	add.s64 	%rd98, %rd95, %rd623;
	shr.u64 	%rd624, %rd98, 8;
	add.s64 	%rd625, %rd624, 1;
	and.b64  	%rd774, %rd625, 3;
	and.b64  	%rd626, %rd98, 768;
	setp.eq.s64 	%p354, %rd626, 768;
	@%p354 bra 	$L__BB10_125;
	add.s64 	%rd627, %rd96, %rd778;
	shl.b64 	%rd628, %rd627, 2;
	add.s64 	%rd776, %rd4, %rd628;
	add.s64 	%rd775, %rd3, %rd628;
	shl.b32 	%r1576, %r45, 3;
	mov.u32 	%r1577, _ZN6thrust24THRUST_300001_SM_1000_NS8cuda_cub4core6detail5shmemE;
	add.s32 	%r1987, %r1577, %r1576;
	shl.b64 	%rd629, %rd774, 8;
	add.s64 	%rd778, %rd629, %rd778;
$L__BB10_124:
	.pragma "nounroll";
	ld.shared.v2.u32 	{%r1578, %r1579}, [%r1987];
	st.global.u32 	[%rd775], %r1578;
	st.global.u32 	[%rd776], %r1579;
	add.s64 	%rd776, %rd776, 1024;
	add.s64 	%rd775, %rd775, 1024;
	add.s32 	%r1987, %r1987, 2048;
	add.s64 	%rd774, %rd774, -1;
	setp.ne.s64 	%p355, %rd774, 0;
	@%p355 bra 	$L__BB10_124;
$L__BB10_125:
	setp.lt.u64 	%p356, %rd98, 768;
	@%p356 bra 	$L__BB10_334;
	mov.u32 	%r1582, _ZN6thrust24THRUST_300001_SM_1000_NS8cuda_cub4core6detail5shmemE;
$L__BB10_127:
	cvt.u32.u64 	%r1580, %rd778;
	add.s64 	%rd630, %rd778, %rd96;
	shl.b32 	%r1581, %r1580, 3;
	add.s32 	%r1583, %r1582, %r1581;
	ld.shared.v2.u32 	{%r1584, %r1585}, [%r1583];
	shl.b64 	%rd631, %rd630, 2;
	add.s64 	%rd632, %rd3, %rd631;
	st.global.u32 	[%rd632], %r1584;
	add.s64 	%rd633, %rd4, %rd631;
	st.global.u32 	[%rd633], %r1585;
	and.b64  	%rd634, %rd778, 4294967295;
	add.s64 	%rd635, %rd96, %rd634;
	ld.shared.v2.u32 	{%r1586, %r1587}, [%r1583+2048];
	shl.b64 	%rd636, %rd635, 2;
	add.s64 	%rd637, %rd3, %rd636;
	st.global.u32 	[%rd637+1024], %r1586;
	add.s64 	%rd638, %rd4, %rd636;
	st.global.u32 	[%rd638+1024], %r1587;
	ld.shared.v2.u32 	{%r1588, %r1589}, [%r1583+4096];
	st.global.u32 	[%rd637+2048], %r1588;
	st.global.u32 	[%rd638+2048], %r1589;
	ld.shared.v2.u32 	{%r1590, %r1591}, [%r1583+6144];
	st.global.u32 	[%rd637+3072], %r1590;
	st.global.u32 	[%rd638+3072], %r1591;
	add.s64 	%rd639, %rd778, 1024;
	and.b64  	%rd778, %rd639, 4294967295;
	setp.gt.u64 	%p357, %rd95, %rd778;
	@%p357 bra 	$L__BB10_127;
	bra.uni 	$L__BB10_334;
$L__BB10_128:
	setp.eq.s32 	%p335, %r1971, %r50;
	@%p335 bra 	$L__BB10_130;
	shl.b64 	%rd596, %rd772, 2;
	add.s64 	%rd597, %rd3, %rd596;
	st.global.u32 	[%rd597], %r1971;
	add.s64 	%rd598, %rd4, %rd596;
	st.global.u32 	[%rd598], %r1985;
$L__BB10_130:
	setp.eq.s32 	%p336, %r50, %r51;
	@%p336 bra 	$L__BB10_132;
	shl.b64 	%rd599, %rd87, 2;
	add.s64 	%rd600, %rd3, %rd599;
	st.global.u32 	[%rd600], %r50;
	add.s64 	%rd601, %rd4, %rd599;
	st.global.u32 	[%rd601], %r149;
$L__BB10_132:
	setp.eq.s32 	%p337, %r51, %r52;
	@%p337 bra 	$L__BB10_134;
	shl.b64 	%rd602, %rd88, 2;
	add.s64 	%rd603, %rd3, %rd602;
	st.global.u32 	[%rd603], %r51;
	add.s64 	%rd604, %rd4, %rd602;
	st.global.u32 	[%rd604], %r150;
$L__BB10_134:
	setp.eq.s32 	%p338, %r52, %r53;
	@%p338 bra 	$L__BB10_136;
	shl.b64 	%rd605, %rd89, 2;
	add.s64 	%rd606, %rd3, %rd605;
	st.global.u32 	[%rd606], %r52;
	add.s64 	%rd607, %rd4, %rd605;
	st.global.u32 	[%rd607], %r151;
$L__BB10_136:
	setp.eq.s32 	%p339, %r53, %r54;
	@%p339 bra 	$L__BB10_138;
	shl.b64 	%rd608, %rd90, 2;
	add.s64 	%rd609, %rd3, %rd608;
	st.global.u32 	[%rd609], %r53;
	add.s64 	%rd610, %rd4, %rd608;
	st.global.u32 	[%rd610], %r152;
$L__BB10_138:
	setp.eq.s32 	%p340, %r54, %r55;
	@%p340 bra 	$L__BB10_140;
	shl.b64 	%rd611, %rd91, 2;
	add.s64 	%rd612, %rd3, %rd611;
	st.global.u32 	[%rd612], %r54;
	add.s64 	%rd613, %rd4, %rd611;
	st.global.u32 	[%rd613], %r153;
$L__BB10_140:
	setp.eq.s32 	%p341, %r55, %r56;
	@%p341 bra 	$L__BB10_142;
	shl.b64 	%rd614, %rd92, 2;
	add.s64 	%rd615, %rd3, %rd614;
	st.global.u32 	[%rd615], %r55;
	add.s64 	%rd616, %rd4, %rd614;
	st.global.u32 	[%rd616], %r154;
$L__BB10_142:
	setp.eq.s32 	%p342, %r56, %r57;
	@%p342 bra 	$L__BB10_144;
	shl.b64 	%rd617, %rd93, 2;
	add.s64 	%rd618, %rd3, %rd617;
	st.global.u32 	[%rd618], %r56;
	add.s64 	%rd619, %rd4, %rd617;
	st.global.u32 	[%rd619], %r155;
$L__BB10_144:
	setp.eq.s32 	%p343, %r57, %r58;
	@%p343 bra 	$L__BB10_334;
	shl.b64 	%rd620, %rd94, 2;
	add.s64 	%rd621, %rd3, %rd620;
	st.global.u32 	[%rd621], %r57;
	add.s64 	%rd622, %rd4, %rd620;
	st.global.u32 	[%rd622], %r156;
	bra.uni 	$L__BB10_334;
$L__BB10_146:
	setp.lt.s64 	%p13, %rd6, 1;
	@%p13 bra 	$L__BB10_334;
	setp.ne.s32 	%p14, %r2, 0;
	@%p14 bra 	$L__BB10_222;
	cvt.u32.u64 	%r160, %rd222;
	shl.b64 	%rd394, %rd5, 2;
	add.s64 	%rd393, %rd2, %rd394;
	// begin inline asm
	ld.global.nc.u32 %r1996, [%rd393];
	// end inline asm
	mov.u32 	%r162, %tid.x;
	and.b32  	%r903, %r162, 31;
	and.b32  	%r904, %r162, 992;
	mul.lo.s32 	%r905, %r904, 9;
	or.b32  	%r163, %r905, %r903;
	setp.ge.s32 	%p160, %r163, %r160;
	shl.b32 	%r906, %r163, 2;
	cvt.u64.u32 	%rd395, %r906;
	add.s64 	%rd112, %rd393, %rd395;
	mov.u32 	%r1988, %r1996;
	@%p160 bra 	$L__BB10_150;
	// begin inline asm
	ld.global.nc.u32 %r1988, [%rd112];
	// end inline asm
$L__BB10_150:
	add.s32 	%r908, %r163, 32;
	setp.ge.s32 	%p161, %r908, %r160;
	mov.u32 	%r1989, %r1996;
	@%p161 bra 	$L__BB10_152;
	add.s64 	%rd397, %rd112, 128;
	// begin inline asm
	ld.global.nc.u32 %r1989, [%rd397];
	// end inline asm
$L__BB10_152:
	add.s32 	%r910, %r163, 64;
	setp.ge.s32 	%p162, %r910, %r160;
	mov.u32 	%r1990, %r1996;
	@%p162 bra 	$L__BB10_154;
	add.s64 	%rd398, %rd112, 256;
	// begin inline asm
	ld.global.nc.u32 %r1990, [%rd398];
	// end inline asm
$L__BB10_154:
	add.s32 	%r912, %r163, 96;
	setp.ge.s32 	%p163, %r912, %r160;
	mov.u32 	%r1991, %r1996;
	@%p163 bra 	$L__BB10_156;
	add.s64 	%rd399, %rd112, 384;
	// begin inline asm
	ld.global.nc.u32 %r1991, [%rd399];
	// end inline asm
$L__BB10_156:
	add.s32 	%r914, %r163, 128;
	setp.ge.s32 	%p164, %r914, %r160;
	mov.u32 	%r1992, %r1996;
	@%p164 bra 	$L__BB10_158;
	add.s64 	%rd400, %rd112, 512;
	// begin inline asm
	ld.global.nc.u32 %r1992, [%rd400];
	// end inline asm
$L__BB10_158:
	add.s32 	%r916, %r163, 160;
	setp.ge.s32 	%p165, %r916, %r160;
	mov.u32 	%r1993, %r1996;
	@%p165 bra 	$L__BB10_160;
	add.s64 	%rd401, %rd112, 640;
	// begin inline asm
	ld.global.nc.u32 %r1993, [%rd401];
	// end inline asm
$L__BB10_160:
	add.s32 	%r918, %r163, 192;
	setp.ge.s32 	%p166, %r918, %r160;
	mov.u32 	%r1994, %r1996;
	@%p166 bra 	$L__BB10_162;
	add.s64 	%rd402, %rd112, 768;
	// begin inline asm
	ld.global.nc.u32 %r1994, [%rd402];
	// end inline asm
$L__BB10_162:
	add.s32 	%r920, %r163, 224;
	setp.ge.s32 	%p167, %r920, %r160;
	mov.u32 	%r1995, %r1996;
	@%p167 bra 	$L__BB10_164;
	add.s64 	%rd403, %rd112, 896;
	// begin inline asm
	ld.global.nc.u32 %r1995, [%rd403];
	// end inline asm
$L__BB10_164:
	add.s32 	%r922, %r163, 256;
	setp.ge.s32 	%p168, %r922, %r160;
	@%p168 bra 	$L__BB10_166;
	add.s64 	%rd404, %rd112, 1024;
	// begin inline asm
	ld.global.nc.u32 %r1996, [%rd404];
	// end inline asm
$L__BB10_166:
	// begin inline asm
	mov.u32 %r924, %laneid;
	// end inline asm
	shr.u32 	%r183, %r162, 5;
	mad.lo.s32 	%r926, %r183, 288, %r924;
	shl.b32 	%r927, %r926, 2;
	mov.u32 	%r928, _ZN6thrust24THRUST_300001_SM_1000_NS8cuda_cub4core6detail5shmemE;
	add.s32 	%r929, %r928, %r927;
	st.shared.u32 	[%r929], %r1988;
	st.shared.u32 	[%r929+128], %r1989;
	st.shared.u32 	[%r929+256], %r1990;
	st.shared.u32 	[%r929+384], %r1991;
	st.shared.u32 	[%r929+512], %r1992;
	st.shared.u32 	[%r929+640], %r1993;
	st.shared.u32 	[%r929+768], %r1994;
	st.shared.u32 	[%r929+896], %r1995;
	st.shared.u32 	[%r929+1024], %r1996;
	bar.warp.sync 	-1;
	shl.b32 	%r930, %r924, 5;
	add.s32 	%r931, %r929, %r930;
	ld.shared.u32 	%r184, [%r931];
	ld.shared.u32 	%r185, [%r931+4];
	ld.shared.u32 	%r186, [%r931+8];
	ld.shared.u32 	%r187, [%r931+12];
	ld.shared.u32 	%r188, [%r931+16];
	ld.shared.u32 	%r189, [%r931+20];
	ld.shared.u32 	%r190, [%r931+24];
	ld.shared.u32 	%r191, [%r931+28];
	ld.shared.u32 	%r192, [%r931+32];
	bar.sync 	0;
	st.shared.u32 	[%r929], %r1;
	st.shared.u32 	[%r929+128], %r1;
	st.shared.u32 	[%r929+256], %r1;
	st.shared.u32 	[%r929+384], %r1;
	st.shared.u32 	[%r929+512], %r1;
	st.shared.u32 	[%r929+640], %r1;
	st.shared.u32 	[%r929+768], %r1;
	st.shared.u32 	[%r929+896], %r1;
	st.shared.u32 	[%r929+1024], %r1;
	bar.warp.sync 	-1;
	ld.shared.u32 	%r1999, [%r931];
	ld.shared.u32 	%r194, [%r931+4];
	ld.shared.u32 	%r195, [%r931+8];
	ld.shared.u32 	%r196, [%r931+12];
	ld.shared.u32 	%r197, [%r931+16];
	ld.shared.u32 	%r198, [%r931+20];
	ld.shared.u32 	%r199, [%r931+24];
	ld.shared.u32 	%r200, [%r931+28];
	ld.shared.u32 	%r201, [%r931+32];
	bar.sync 	0;
	shl.b32 	%r932, %r162, 2;
	add.s32 	%r933, %r928, %r932;
	add.s32 	%r202, %r933, 1240;
	st.shared.u32 	[%r933+1240], %r192;
	bar.sync 	0;
	setp.eq.s32 	%p169, %r162, 0;
	mov.b64 	%rd779, 1;
	@%p169 bra 	$L__BB10_168;
	ld.shared.u32 	%r1997, [%r202+-4];
	setp.ne.s32 	%p170, %r1997, %r184;
	selp.u64 	%rd779, 1, 0, %p170;
$L__BB10_168:
	setp.eq.s32 	%p171, %r162, 0;
	setp.ne.s32 	%p172, %r184, %r185;
	setp.ne.s32 	%p173, %r185, %r186;
	setp.ne.s32 	%p174, %r186, %r187;
	setp.ne.s32 	%p175, %r187, %r188;
	setp.ne.s32 	%p176, %r188, %r189;
	setp.ne.s32 	%p177, %r189, %r190;
	setp.ne.s32 	%p178, %r190, %r191;
	setp.ne.s32 	%p179, %r191, %r192;
	mul.lo.s32 	%r1054, %r162, 9;
	cvt.u64.u32 	%rd406, %r1054;
	setp.eq.s64 	%p180, %rd6, %rd406;
	selp.u64 	%rd407, 1, 0, %p180;
	selp.b64 	%rd408, %rd407, %rd779, %p180;
	selp.b64 	%rd115, %rd407, %rd408, %p171;
	add.s32 	%r1055, %r1054, 1;
	cvt.u64.u32 	%rd409, %r1055;
	setp.eq.s64 	%p181, %rd6, %rd409;
	or.pred  	%p1, %p181, %p172;
	selp.u64 	%rd116, 1, 0, %p1;
	add.s32 	%r1056, %r1054, 2;
	cvt.u64.u32 	%rd410, %r1056;
	setp.eq.s64 	%p182, %rd6, %rd410;
	or.pred  	%p2, %p182, %p173;
	selp.u64 	%rd117, 1, 0, %p2;
	add.s32 	%r1057, %r1054, 3;
	cvt.u64.u32 	%rd411, %r1057;
	setp.eq.s64 	%p183, %rd6, %rd411;
	or.pred  	%p3, %p183, %p174;
	selp.u64 	%rd118, 1, 0, %p3;
	add.s32 	%r1058, %r1054, 4;
	cvt.u64.u32 	%rd412, %r1058;
	setp.eq.s64 	%p184, %rd6, %rd412;
	or.pred  	%p4, %p184, %p175;
	selp.u64 	%rd119, 1, 0, %p4;
	add.s32 	%r1059, %r1054, 5;
	cvt.u64.u32 	%rd413, %r1059;
	setp.eq.s64 	%p185, %rd6, %rd413;
	or.pred  	%p186, %p185, %p176;
	selp.u64 	%rd120, 1, 0, %p186;
	add.s32 	%r1060, %r1054, 6;
	cvt.u64.u32 	%rd414, %r1060;
	setp.eq.s64 	%p187, %rd6, %rd414;
	or.pred  	%p188, %p187, %p177;
	selp.u64 	%rd121, 1, 0, %p188;
	add.s32 	%r1061, %r1054, 7;
	cvt.u64.u32 	%rd415, %r1061;
	setp.eq.s64 	%p189, %rd6, %rd415;
	or.pred  	%p5, %p189, %p178;
	selp.u64 	%rd122, 1, 0, %p5;
	add.s32 	%r1062, %r1054, 8;
	cvt.u64.u32 	%rd416, %r1062;
	setp.eq.s64 	%p190, %rd6, %rd416;
	or.pred  	%p191, %p190, %p179;
	selp.u64 	%rd417, 1, 0, %p191;
	add.s64 	%rd418, %rd115, %rd116;
	selp.b32 	%r1063, 0, %r1999, %p1;
	add.s32 	%r1064, %r194, %r1063;
	add.s64 	%rd419, %rd418, %rd117;
	selp.b32 	%r1065, 0, %r1064, %p2;
	add.s32 	%r1066, %r195, %r1065;
	add.s64 	%rd420, %rd419, %rd118;
	selp.b32 	%r1067, 0, %r1066, %p3;
	add.s32 	%r1068, %r196, %r1067;
	add.s64 	%rd421, %rd420, %rd119;
	selp.b32 	%r1069, 0, %r1068, %p4;
	add.s32 	%r1070, %r197, %r1069;
	add.s64 	%rd422, %rd421, %rd120;
	selp.b32 	%r1071, 0, %r1070, %p186;
	add.s32 	%r1072, %r198, %r1071;
	add.s64 	%rd423, %rd422, %rd121;
	selp.b32 	%r1073, 0, %r1072, %p188;
	add.s32 	%r1074, %r199, %r1073;
	add.s64 	%rd424, %rd423, %rd122;
	selp.b32 	%r1075, 0, %r1074, %p5;
	add.s32 	%r1076, %r200, %r1075;
	add.s64 	%rd425, %rd424, %rd417;
	mov.b64 	{%r935, %r940}, %rd425;
	selp.b32 	%r1077, 0, %r1076, %p191;
	add.s32 	%r945, %r201, %r1077;
	mov.b32 	%r1051, 1;
	mov.b32 	%r1052, 0;
	mov.b32 	%r1053, -1;
	// begin inline asm
	shfl.sync.up.b32 %r934, %r935, %r1051, %r1052, %r1053;
	// end inline asm
	// begin inline asm
	shfl.sync.up.b32 %r939, %r940, %r1051, %r1052, %r1053;
	// end inline asm
	mov.b64 	%rd426, {%r934, %r939};
	// begin inline asm
	shfl.sync.up.b32 %r944, %r945, %r1051, %r1052, %r1053;
	// end inline asm
	// begin inline asm
	shfl.sync.up.b32 %r949, %r950, %r1051, %r1052, %r1053;
	// end inline asm
	setp.eq.s64 	%p192, %rd425, 0;
	selp.b32 	%r1078, %r944, 0, %p192;
	setp.lt.s32 	%p193, %r924, 1;
	selp.b64 	%rd427, 0, %rd426, %p193;
	add.s64 	%rd428, %rd427, %rd425;
	mov.b64 	{%r955, %r960}, %rd428;
	selp.b32 	%r1079, 0, %r1078, %p193;
	add.s32 	%r965, %r1079, %r945;
	mov.b32 	%r971, 2;
	// begin inline asm
	shfl.sync.up.b32 %r954, %r955, %r971, %r1052, %r1053;
	// end inline asm
	// begin inline asm
	shfl.sync.up.b32 %r959, %r960, %r971, %r1052, %r1053;
	// end inline asm
	mov.b64 	%rd429, {%r954, %r959};
	// begin inline asm
	shfl.sync.up.b32 %r964, %r965, %r971, %r1052, %r1053;
	// end inline asm
	// begin inline asm
	shfl.sync.up.b32 %r969, %r970, %r971, %r1052, %r1053;
	// end inline asm
	setp.eq.s64 	%p194, %rd428, 0;
	selp.b32 	%r1080, %r964, 0, %p194;
	setp.lt.s32 	%p195, %r924, 2;
	selp.b64 	%rd430, 0, %rd429, %p195;
	add.s64 	%rd431, %rd430, %rd428;
	mov.b64 	{%r975, %r980}, %rd431;
	selp.b32 	%r1081, 0, %r1080, %p195;
	add.s32 	%r985, %r1081, %r965;
	mov.b32 	%r991, 4;
	// begin inline asm
	shfl.sync.up.b32 %r974, %r975, %r991, %r1052, %r1053;
	// end inline asm
	// begin inline asm
	shfl.sync.up.b32 %r979, %r980, %r991, %r1052, %r1053;
	// end inline asm
	mov.b64 	%rd432, {%r974, %r979};
	// begin inline asm
	shfl.sync.up.b32 %r984, %r985, %r991, %r1052, %r1053;
	// end inline asm
	// begin inline asm
	shfl.sync.up.b32 %r989, %r990, %r991, %r1052, %r1053;
	// end inline asm
	setp.eq.s64 	%p196, %rd431, 0;
	selp.b32 	%r1082, %r984, 0, %p196;
	setp.lt.s32 	%p197, %r924, 4;
	selp.b64 	%rd433, 0, %rd432, %p197;
	add.s64 	%rd434, %rd433, %rd431;
	mov.b64 	{%r995, %r1000}, %rd434;
	selp.b32 	%r1083, 0, %r1082, %p197;
	add.s32 	%r1005, %r1083, %r985;
	mov.b32 	%r1011, 8;
	// begin inline asm
	shfl.sync.up.b32 %r994, %r995, %r1011, %r1052, %r1053;
	// end inline asm
	// begin inline asm
	shfl.sync.up.b32 %r999, %r1000, %r1011, %r1052, %r1053;
	// end inline asm
	mov.b64 	%rd435, {%r994, %r999};
	// begin inline asm
	shfl.sync.up.b32 %r1004, %r1005, %r1011, %r1052, %r1053;
	// end inline asm
	// begin inline asm
	shfl.sync.up.b32 %r1009, %r1010, %r1011, %r1052, %r1053;
	// end inline asm
	setp.eq.s64 	%p198, %rd434, 0;
	selp.b32 	%r1084, %r1004, 0, %p198;
	setp.lt.s32 	%p199, %r924, 8;
	selp.b64 	%rd436, 0, %rd435, %p199;
	add.s64 	%rd437, %rd436, %rd434;
	mov.b64 	{%r1015, %r1020}, %rd437;
	selp.b32 	%r1085, 0, %r1084, %p199;
	add.s32 	%r1025, %r1085, %r1005;
	mov.b32 	%r1031, 16;
	// begin inline asm
	shfl.sync.up.b32 %r1014, %r1015, %r1031, %r1052, %r1053;
	// end inline asm
	// begin inline asm
	shfl.sync.up.b32 %r1019, %r1020, %r1031, %r1052, %r1053;
	// end inline asm
	mov.b64 	%rd438, {%r1014, %r1019};
	// begin inline asm
	shfl.sync.up.b32 %r1024, %r1025, %r1031, %r1052, %r1053;
	// end inline asm
	// begin inline asm
	shfl.sync.up.b32 %r1029, %r1030, %r1031, %r1052, %r1053;
	// end inline asm
	setp.eq.s64 	%p200, %rd437, 0;
	selp.b32 	%r1086, %r1024, 0, %p200;
	setp.lt.s32 	%p201, %r924, 16;
	selp.b64 	%rd439, 0, %rd438, %p201;
	add.s64 	%rd123, %rd439, %rd437;
	mov.b64 	{%r1035, %r1040}, %rd123;
	selp.b32 	%r1087, 0, %r1086, %p201;
	add.s32 	%r1045, %r1087, %r1025;
	// begin inline asm
	shfl.sync.up.b32 %r1034, %r1035, %r1051, %r1052, %r1053;
	// end inline asm
	// begin inline asm
	shfl.sync.up.b32 %r1039, %r1040, %r1051, %r1052, %r1053;
	// end inline asm
	mov.b64 	%rd780, {%r1034, %r1039};
	// begin inline asm
	shfl.sync.up.b32 %r1998, %r1045, %r1051, %r1052, %r1053;
	// end inline asm
	// begin inline asm
	shfl.sync.up.b32 %r1049, %r1050, %r1051, %r1052, %r1053;
	// end inline asm
	setp.ne.s32 	%p202, %r924, 31;
	@%p202 bra 	$L__BB10_170;
	shl.b32 	%r1088, %r183, 4;
	mov.u32 	%r1089, _ZN6thrust24THRUST_300001_SM_1000_NS8cuda_cub4core6detail5shmemE;
	add.s32 	%r1090, %r1089, %r1088;
	st.shared.u64 	[%r1090], %rd123;
	st.shared.u32 	[%r1090+8], %r1045;
$L__BB10_170:
	bar.sync 	0;
	ld.shared.u64 	%rd440, [_ZN6thrust24THRUST_300001_SM_1000_NS8cuda_cub4core6detail5shmemE];
	ld.shared.u32 	%r1091, [_ZN6thrust24THRUST_300001_SM_1000_NS8cuda_cub4core6detail5shmemE+8];
	ld.shared.u64 	%rd441, [_ZN6thrust24THRUST_300001_SM_1000_NS8cuda_cub4core6detail5shmemE+16];
	ld.shared.u32 	%r1092, [_ZN6thrust24THRUST_300001_SM_1000_NS8cuda_cub4core6detail5shmemE+24];
	add.s64 	%rd442, %rd441, %rd440;
	setp.eq.s64 	%p203, %rd441, 0;
	selp.b32 	%r1093, %r1091, 0, %p203;
	add.s32 	%r1094, %r1093, %r1092;
	setp.eq.s32 	%p204, %r183, 2;
	selp.b64 	%rd443, %rd442, %rd440, %p204;
	selp.b32 	%r1095, %r1094, %r1091, %p204;
	ld.shared.u64 	%rd444, [_ZN6thrust24THRUST_300001_SM_1000_NS8cuda_cub4core6detail5shmemE+32];
	ld.shared.u32 	%r1096, [_ZN6thrust24THRUST_300001_SM_1000_NS8cuda_cub4core6detail5shmemE+40];
	add.s64 	%rd445, %rd444, %rd442;
	setp.eq.s64 	%p205, %rd444, 0;
	selp.b32 	%r1097, %r1094, 0, %p205;
	add.s32 	%r1098, %r1097, %r1096;
	setp.eq.s32 	%p206, %r183, 3;
	selp.b64 	%rd446, %rd445, %rd443, %p206;
	selp.b32 	%r1099, %r1098, %r1095, %p206;
	ld.shared.u64 	%rd447, [_ZN6thrust24THRUST_300001_SM_1000_NS8cuda_cub4core6detail5shmemE+48];
	ld.shared.u32 	%r1100, [_ZN6thrust24THRUST_300001_SM_1000_NS8cuda_cub4core6detail5shmemE+56];
	add.s64 	%rd448, %rd447, %rd445;
	setp.eq.s64 	%p207, %rd447, 0;
	selp.b32 	%r1101, %r1098, 0, %p207;
	add.s32 	%r1102, %r1101, %r1100;
	setp.eq.s32 	%p208, %r183, 4;
	selp.b64 	%rd449, %rd448, %rd446, %p208;
	selp.b32 	%r1103, %r1102, %r1099, %p208;
	ld.shared.u64 	%rd450, [_ZN6thrust24THRUST_300001_SM_1000_NS8cuda_cub4core6detail5shmemE+64];
	ld.shared.u32 	%r1104, [_ZN6thrust24THRUST_300001_SM_1000_NS8cuda_cub4core6detail5shmemE+72];
	add.s64 	%rd451, %rd450, %rd448;
	setp.eq.s64 	%p209, %rd450, 0;
	selp.b32 	%r1105, %r1102, 0, %p209;
	add.s32 	%r1106, %r1105, %r1104;
	setp.eq.s32 	%p210, %r183, 5;
	selp.b64 	%rd452, %rd451, %rd449, %p210;
	selp.b32 	%r1107, %r1106, %r1103, %p210;
	ld.shared.u64 	%rd453, [_ZN6thrust24THRUST_300001_SM_1000_NS8cuda_cub4core6detail5shmemE+80];
	ld.shared.u32 	%r1108, [_ZN6thrust24THRUST_300001_SM_1000_NS8cuda_cub4core6detail5shmemE+88];
	add.s64 	%rd454, %rd453, %rd451;
	setp.eq.s64 	%p211, %rd453, 0;
	selp.b32 	%r1109, %r1106, 0, %p211;
	add.s32 	%r1110, %r1109, %r1108;
	setp.eq.s32 	%p212, %r183, 6;
	selp.b64 	%rd455, %rd454, %rd452, %p212;
	selp.b32 	%r1111, %r1110, %r1107, %p212;
	ld.shared.u64 	%rd456, [_ZN6thrust24THRUST_300001_SM_1000_NS8cuda_cub4core6detail5shmemE+96];
	ld.shared.u32 	%r1112, [_ZN6thrust24THRUST_300001_SM_1000_NS8cuda_cub4core6detail5shmemE+104];
	add.s64 	%rd457, %rd456, %rd454;
	setp.eq.s64 	%p213, %rd456, 0;
	selp.b32 	%r1113, %r1110, 0, %p213;
	add.s32 	%r1114, %r1113, %r1112;
	setp.eq.s32 	%p214, %r183, 7;
	selp.b64 	%rd125, %rd457, %rd455, %p214;
	selp.b32 	%r207, %r1114, %r1111, %p214;
	ld.shared.u64 	%rd458, [_ZN6thrust24THRUST_300001_SM_1000_NS8cuda_cub4core6detail5shmemE+112];
	ld.shared.u32 	%r1115, [_ZN6thrust24THRUST_300001_SM_1000_NS8cuda_cub4core6detail5shmemE+120];
	add.s64 	%rd788, %rd458, %rd457;
	setp.eq.s64 	%p215, %rd458, 0;
	selp.b32 	%r1116, %r1114, 0, %p215;
	add.s32 	%r208, %r1116, %r1115;
	setp.lt.u32 	%p216, %r162, 32;
	@%p216 bra 	$L__BB10_172;
	setp.eq.s64 	%p217, %rd780, 0;
	selp.b32 	%r1117, %r207, 0, %p217;
	add.s32 	%r1118, %r1117, %r1998;
	setp.eq.s32 	%p218, %r924, 0;
	selp.b64 	%rd459, 0, %rd780, %p218;
	add.s64 	%rd780, %rd125, %rd459;
	selp.b32 	%r1998, %r207, %r1118, %p218;
$L__BB10_172:
	mov.b64 	%rd781, 0;
	mov.u64 	%rd782, %rd115;
	@%p171 bra 	$L__BB10_174;
	add.s64 	%rd782, %rd115, %rd780;
	setp.eq.s64 	%p220, %rd115, 0;
	selp.b32 	%r1119, %r1998, 0, %p220;
	add.s32 	%r1999, %r1119, %r1999;
	mov.u64 	%rd781, %rd780;
$L__BB10_174:
	add.s64 	%rd132, %rd782, %rd116;
	selp.b32 	%r1120, 0, %r1999, %p1;
	add.s32 	%r213, %r194, %r1120;
	add.s64 	%rd133, %rd132, %rd117;
	selp.b32 	%r1121, 0, %r213, %p2;
	add.s32 	%r214, %r195, %r1121;
	add.s64 	%rd134, %rd133, %rd118;
	selp.b32 	%r1122, 0, %r214, %p3;
	add.s32 	%r215, %r196, %r1122;
	add.s64 	%rd135, %rd134, %rd119;
	selp.b32 	%r1123, 0, %r215, %p4;
	add.s32 	%r216, %r197, %r1123;
	add.s64 	%rd136, %rd135, %rd120;
	mul.lo.s32 	%r1124, %r162, 9;
	add.s32 	%r1125, %r1124, 5;
	cvt.u64.u32 	%rd461, %r1125;
	setp.eq.s64 	%p221, %rd6, %rd461;
	setp.ne.s32 	%p222, %r188, %r189;
	selp.b32 	%r1126, 0, %r216, %p222;
	selp.b32 	%r1127, 0, %r1126, %p221;
	add.s32 	%r217, %r198, %r1127;
	add.s64 	%rd137, %rd136, %rd121;
	add.s32 	%r1128, %r1124, 6;
	cvt.u64.u32 	%rd462, %r1128;
	setp.eq.s64 	%p223, %rd6, %rd462;
	setp.ne.s32 	%p224, %r189, %r190;
	selp.b32 	%r1129, 0, %r217, %p224;
	selp.b32 	%r1130, 0, %r1129, %p223;
	add.s32 	%r218, %r199, %r1130;
	add.s64 	%rd138, %rd137, %rd122;
	selp.b32 	%r1131, 0, %r218, %p5;
	add.s32 	%r219, %r200, %r1131;
	setp.lt.s64 	%p225, %rd788, 257;
	@%p225 bra 	$L__BB10_200;
	bar.sync 	0;
	setp.eq.s64 	%p241, %rd115, 0;
	@%p241 bra 	$L__BB10_177;
	cvt.u32.u64 	%r1135, %rd781;
	shl.b32 	%r1136, %r1135, 3;
	mov.u32 	%r1137, _ZN6thrust24THRUST_300001_SM_1000_NS8cuda_cub4core6detail5shmemE;
	add.s32 	%r1138, %r1137, %r1136;
	st.shared.v2.u32 	[%r1138], {%r1997, %r1998};
$L__BB10_177:
	not.pred 	%p242, %p1;
	@%p242 bra 	$L__BB10_179;
	cvt.u32.u64 	%r1139, %rd782;
	shl.b32 	%r1140, %r1139, 3;
	mov.u32 	%r1141, _ZN6thrust24THRUST_300001_SM_1000_NS8cuda_cub4core6detail5shmemE;
	add.s32 	%r1142, %r1141, %r1140;
	st.shared.v2.u32 	[%r1142], {%r184, %r1999};
$L__BB10_179:
	not.pred 	%p243, %p2;
	@%p243 bra 	$L__BB10_181;
	cvt.u32.u64 	%r1143, %rd132;
	shl.b32 	%r1144, %r1143, 3;
	mov.u32 	%r1145, _ZN6thrust24THRUST_300001_SM_1000_NS8cuda_cub4core6detail5shmemE;
	add.s32 	%r1146, %r1145, %r1144;
	st.shared.v2.u32 	[%r1146], {%r185, %r213};
$L__BB10_181:
	not.pred 	%p244, %p3;
	@%p244 bra 	$L__BB10_183;
	cvt.u32.u64 	%r1147, %rd133;
	shl.b32 	%r1148, %r1147, 3;
	mov.u32 	%r1149, _ZN6thrust24THRUST_300001_SM_1000_NS8cuda_cub4core6detail5shmemE;
	add.s32 	%r1150, %r1149, %r1148;
	st.shared.v2.u32 	[%r1150], {%r186, %r214};
$L__BB10_183:
	not.pred 	%p245, %p4;
	@%p245 bra 	$L__BB10_185;
	cvt.u32.u64 	%r1151, %rd134;
	shl.b32 	%r1152, %r1151, 3;
	mov.u32 	%r1153, _ZN6thrust24THRUST_300001_SM_1000_NS8cuda_cub4core6detail5shmemE;
	add.s32 	%r1154, %r1153, %r1152;
	st.shared.v2.u32 	[%r1154], {%r187, %r215};
$L__BB10_185:
	mad.lo.s32 	%r1155, %r162, 9, 5;
	cvt.u64.u32 	%rd493, %r1155;
	setp.ne.s64 	%p246, %rd6, %rd493;
	setp.eq.s32 	%p247, %r188, %r189;
	and.pred  	%p248, %p246, %p247;
	@%p248 bra 	$L__BB10_187;
	cvt.u32.u64 	%r1156, %rd135;
	shl.b32 	%r1157, %r1156, 3;
	mov.u32 	%r1158, _ZN6thrust24THRUST_300001_SM_1000_NS8cuda_cub4core6detail5shmemE;
	add.s32 	%r1159, %r1158, %r1157;
	st.shared.v2.u32 	[%r1159], {%r188, %r216};
$L__BB10_187:
	mad.lo.s32 	%r1160, %r162, 9, 6;
	cvt.u64.u32 	%rd494, %r1160;
	setp.ne.s64 	%p249, %rd6, %rd494;
	setp.eq.s32 	%p250, %r189, %r190;
	and.pred  	%p251, %p249, %p250;
	@%p251 bra 	$L__BB10_189;
	cvt.u32.u64 	%r1161, %rd136;
	shl.b32 	%r1162, %r1161, 3;
	mov.u32 	%r1163, _ZN6thrust24THRUST_300001_SM_1000_NS8cuda_cub4core6detail5shmemE;
	add.s32 	%r1164, %r1163, %r1162;
	st.shared.v2.u32 	[%r1164], {%r189, %r217};
$L__BB10_189:
	not.pred 	%p252, %p5;
	@%p252 bra 	$L__BB10_191;
	cvt.u32.u64 	%r1165, %rd137;
	shl.b32 	%r1166, %r1165, 3;
	mov.u32 	%r1167, _ZN6thrust24THRUST_300001_SM_1000_NS8cuda_cub4core6detail5shmemE;
	add.s32 	%r1168, %r1167, %r1166;
	st.shared.v2.u32 	[%r1168], {%r190, %r218};
$L__BB10_191:
	mad.lo.s32 	%r1169, %r162, 9, 8;
	cvt.u64.u32 	%rd495, %r1169;
	setp.ne.s64 	%p253, %rd6, %rd495;
	setp.eq.s32 	%p254, %r191, %r192;
	and.pred  	%p255, %p253, %p254;
	@%p255 bra 	$L__BB10_193;
	cvt.u32.u64 	%r1170, %rd138;
	shl.b32 	%r1171, %r1170, 3;
	mov.u32 	%r1172, _ZN6thrust24THRUST_300001_SM_1000_NS8cuda_cub4core6detail5shmemE;
	add.s32 	%r1173, %r1172, %r1171;
	st.shared.v2.u32 	[%r1173], {%r191, %r219};
$L__BB10_193:
	bar.sync 	0;
	cvt.u64.u32 	%rd787, %r162;
	setp.le.u64 	%p256, %rd788, %rd787;
	@%p256 bra 	$L__BB10_218;
	not.b64 	%rd496, %rd787;
	add.s64 	%rd140, %rd788, %rd496;
	shr.u64 	%rd497, %rd140, 8;
	add.s64 	%rd498, %rd497, 1;
	and.b64  	%rd783, %rd498, 3;
	and.b64  	%rd499, %rd140, 768;
	setp.eq.s64 	%p257, %rd499, 768;
	@%p257 bra 	$L__BB10_197;
	shl.b64 	%rd500, %rd787, 2;
	add.s64 	%rd785, %rd4, %rd500;
	add.s64 	%rd784, %rd3, %rd500;
	shl.b32 	%r1174, %r162, 3;
	mov.u32 	%r1175, _ZN6thrust24THRUST_300001_SM_1000_NS8cuda_cub4core6detail5shmemE;
	add.s32 	%r2000, %r1175, %r1174;
	shl.b64 	%rd501, %rd783, 8;
	add.s64 	%rd787, %rd501, %rd787;
$L__BB10_196:
	.pragma "nounroll";
	ld.shared.v2.u32 	{%r1176, %r1177}, [%r2000];
	st.global.u32 	[%rd784], %r1176;
	st.global.u32 	[%rd785], %r1177;
	add.s64 	%rd785, %rd785, 1024;
	add.s64 	%rd784, %rd784, 1024;
	add.s32 	%r2000, %r2000, 2048;
	add.s64 	%rd783, %rd783, -1;
	setp.ne.s64 	%p258, %rd783, 0;
	@%p258 bra 	$L__BB10_196;
$L__BB10_197:
	setp.lt.u64 	%p259, %rd140, 768;
	@%p259 bra 	$L__BB10_218;
	mov.u32 	%r1180, _ZN6thrust24THRUST_300001_SM_1000_NS8cuda_cub4core6detail5shmemE;
$L__BB10_199:
	cvt.u32.u64 	%r1178, %rd787;
	shl.b32 	%r1179, %r1178, 3;
	add.s32 	%r1181, %r1180, %r1179;
	ld.shared.v2.u32 	{%r1182, %r1183}, [%r1181];
	shl.b64 	%rd502, %rd787, 2;
	add.s64 	%rd503, %rd3, %rd502;
	st.global.u32 	[%rd503], %r1182;
	add.s64 	%rd504, %rd4, %rd502;
	st.global.u32 	[%rd504], %r1183;
	ld.shared.v2.u32 	{%r1184, %r1185}, [%r1181+2048];
	and.b64  	%rd505, %rd502, 17179869180;
	add.s64 	%rd506, %rd3, %rd505;
	st.global.u32 	[%rd506+1024], %r1184;
	add.s64 	%rd507, %rd4, %rd505;
	st.global.u32 	[%rd507+1024], %r1185;
	ld.shared.v2.u32 	{%r1186, %r1187}, [%r1181+4096];
	st.global.u32 	[%rd506+2048], %r1186;
	st.global.u32 	[%rd507+2048], %r1187;
	ld.shared.v2.u32 	{%r1188, %r1189}, [%r1181+6144];
	st.global.u32 	[%rd506+3072], %r1188;
	st.global.u32 	[%rd507+3072], %r1189;
	add.s64 	%rd508, %rd787, 1024;
	and.b64  	%rd787, %rd508, 4294967295;
	setp.gt.u64 	%p260, %rd788, %rd787;
	@%p260 bra 	$L__BB10_199;
	bra.uni 	$L__BB10_218;
$L__BB10_200:
	setp.eq.s64 	%p226, %rd115, 0;
	@%p226 bra 	$L__BB10_202;
	shl.b64 	%rd463, %rd781, 2;
	add.s64 	%rd464, %rd3, %rd463;
	st.global.u32 	[%rd464], %r1997;
	add.s64 	%rd465, %rd4, %rd463;
	st.global.u32 	[%rd465], %r1998;
$L__BB10_202:
	not.pred 	%p227, %p1;
	@%p227 bra 	$L__BB10_204;
	shl.b64 	%rd466, %rd782, 2;
	add.s64 	%rd467, %rd3, %rd466;
	st.global.u32 	[%rd467], %r184;
	add.s64 	%rd468, %rd4, %rd466;
	st.global.u32 	[%rd468], %r1999;
$L__BB10_204:
	not.pred 	%p228, %p2;
	@%p228 bra 	$L__BB10_206;
	shl.b64 	%rd469, %rd132, 2;
	add.s64 	%rd470, %rd3, %rd469;
	st.global.u32 	[%rd470], %r185;
	add.s64 	%rd471, %rd4, %rd469;
	st.global.u32 	[%rd471], %r213;
$L__BB10_206:
	not.pred 	%p229, %p3;
	@%p229 bra 	$L__BB10_208;
	shl.b64 	%rd472, %rd133, 2;
	add.s64 	%rd473, %rd3, %rd472;
	st.global.u32 	[%rd473], %r186;
	add.s64 	%rd474, %rd4, %rd472;
	st.global.u32 	[%rd474], %r214;
$L__BB10_208:
	not.pred 	%p230, %p4;
	@%p230 bra 	$L__BB10_210;
	shl.b64 	%rd475, %rd134, 2;
	add.s64 	%rd476, %rd3, %rd475;
	st.global.u32 	[%rd476], %r187;
	add.s64 	%rd477, %rd4, %rd475;
	st.global.u32 	[%rd477], %r215;
$L__BB10_210:
	mad.lo.s32 	%r1132, %r162, 9, 5;
	cvt.u64.u32 	%rd478, %r1132;
	setp.ne.s64 	%p231, %rd6, %rd478;
	setp.eq.s32 	%p232, %r188, %r189;
	and.pred  	%p233, %p231, %p232;
	@%p233 bra 	$L__BB10_212;
	shl.b64 	%rd479, %rd135, 2;
	add.s64 	%rd480, %rd3, %rd479;
	st.global.u32 	[%rd480], %r188;
	add.s64 	%rd481, %rd4, %rd479;
	st.global.u32 	[%rd481], %r216;
$L__BB10_212:
	mad.lo.s32 	%r1133, %r162, 9, 6;
	cvt.u64.u32 	%rd482, %r1133;
	setp.ne.s64 	%p234, %rd6, %rd482;
	setp.eq.s32 	%p235, %r189, %r190;
	and.pred  	%p236, %p234, %p235;
	@%p236 bra 	$L__BB10_214;
	shl.b64 	%rd483, %rd136, 2;
	add.s64 	%rd484, %rd3, %rd483;
	st.global.u32 	[%rd484], %r189;
	add.s64 	%rd485, %rd4, %rd483;
	st.global.u32 	[%rd485], %r217;
$L__BB10_214:
	not.pred 	%p237, %p5;
	@%p237 bra 	$L__BB10_216;
	shl.b64 	%rd486, %rd137, 2;
	add.s64 	%rd487, %rd3, %rd486;
	st.global.u32 	[%rd487], %r190;
	add.s64 	%rd488, %rd4, %rd486;
	st.global.u32 	[%rd488], %r218;
$L__BB10_216:
	mad.lo.s32 	%r1134, %r162, 9, 8;
	cvt.u64.u32 	%rd489, %r1134;
	setp.ne.s64 	%p238, %rd6, %rd489;
	setp.eq.s32 	%p239, %r191, %r192;
	and.pred  	%p240, %p238, %p239;
	@%p240 bra 	$L__BB10_218;
	shl.b64 	%rd490, %rd138, 2;
	add.s64 	%rd491, %rd3, %rd490;
	st.global.u32 	[%rd491], %r191;
	add.s64 	%rd492, %rd4, %rd490;
	st.global.u32 	[%rd492], %r219;
$L__BB10_218:
	setp.ne.s32 	%p261, %r162, 255;
	@%p261 bra 	$L__BB10_334;
	setp.ne.s64 	%p262, %rd6, 2304;
	@%p262 bra 	$L__BB10_221;
	shl.b64 	%rd509, %rd788, 2;
	add.s64 	%rd510, %rd3, %rd509;
	st.global.u32 	[%rd510], %r192;
	add.s64 	%rd511, %rd4, %rd509;
	st.global.u32 	[%rd511], %r208;
	add.s64 	%rd788, %rd788, 1;
$L__BB10_221:
	ld.param.u64 	%rd751, [_ZN6thrust24THRUST_300001_SM_1000_NS8cuda_cub4core6detail13_kernel_agentINS1_15__reduce_by_key16ReduceByKeyAgentINS0_6detail15normal_iteratorINS0_10device_ptrIjEEEENS0_17constant_iteratorIiNS0_11use_defaultESD_EESB_SB_N4cuda3std3__48equal_toIjEENSH_4plusIjEEPllEEJSB_SE_SB_SB_SM_N3cub18CUB_300001_SM_100024ReduceByKeyScanTileStateIilLb1EEESJ_SL_llEEEvDpT0__param_4];
	cvta.to.global.u64 	%rd512, %rd751;
	st.global.u64 	[%rd512], %rd788;
	bra.uni 	$L__BB10_334;
$L__BB10_222:
	cvt.u32.u64 	%r223, %rd6;
	shl.b64 	%rd226, %rd5, 2;
	add.s64 	%rd225, %rd2, %rd226;
	// begin inline asm
	ld.global.nc.u32 %r2009, [%rd225];
	// end inline asm
	mov.u32 	%r225, %tid.x;
	and.b32  	%r360, %r225, 31;
	and.b32  	%r361, %r225, 992;
	mul.lo.s32 	%r362, %r361, 9;
	or.b32  	%r226, %r362, %r360;
	setp.ge.u32 	%p15, %r226, %r223;
	shl.b32 	%r363, %r226, 2;
	cvt.u64.u32 	%rd227, %r363;
	add.s64 	%rd157, %rd225, %rd227;
	mov.u32 	%r2001, %r2009;
	@%p15 bra 	$L__BB10_224;
	// begin inline asm
	ld.global.nc.u32 %r2001, [%rd157];
	// end inline asm
$L__BB10_224:
	add.s32 	%r365, %r226, 32;
	setp.ge.u32 	%p16, %r365, %r223;
	mov.u32 	%r2002, %r2009;
	@%p16 bra 	$L__BB10_226;
	add.s64 	%rd229, %rd157, 128;
	// begin inline asm
	ld.global.nc.u32 %r2002, [%rd229];
	// end inline asm
$L__BB10_226:
	add.s32 	%r367, %r226, 64;
	setp.ge.u32 	%p17, %r367, %r223;
	mov.u32 	%r2003, %r2009;
	@%p17 bra 	$L__BB10_228;
	add.s64 	%rd230, %rd157, 256;
	// begin inline asm
	ld.global.nc.u32 %r2003, [%rd230];
	// end inline asm
$L__BB10_228:
	add.s32 	%r369, %r226, 96;
	setp.ge.u32 	%p18, %r369, %r223;
	mov.u32 	%r2004, %r2009;
	@%p18 bra 	$L__BB10_230;
	add.s64 	%rd231, %rd157, 384;
	// begin inline asm
	ld.global.nc.u32 %r2004, [%rd231];
	// end inline asm
$L__BB10_230:
	add.s32 	%r371, %r226, 128;
	setp.ge.u32 	%p19, %r371, %r223;
	mov.u32 	%r2005, %r2009;
	@%p19 bra 	$L__BB10_232;
	add.s64 	%rd232, %rd157, 512;
	// begin inline asm
	ld.global.nc.u32 %r2005, [%rd232];
	// end inline asm
$L__BB10_232:
	add.s32 	%r373, %r226, 160;
	setp.ge.u32 	%p20, %r373, %r223;
	mov.u32 	%r2006, %r2009;
	@%p20 bra 	$L__BB10_234;
	add.s64 	%rd233, %rd157, 640;
	// begin inline asm
	ld.global.nc.u32 %r2006, [%rd233];
	// end inline asm
$L__BB10_234:
	add.s32 	%r375, %r226, 192;
	setp.ge.u32 	%p21, %r375, %r223;
	mov.u32 	%r2007, %r2009;
	@%p21 bra 	$L__BB10_236;
	add.s64 	%rd234, %rd157, 768;
	// begin inline asm
	ld.global.nc.u32 %r2007, [%rd234];
	// end inline asm
$L__BB10_236:
	add.s32 	%r377, %r226, 224;
	setp.ge.u32 	%p22, %r377, %r223;
	mov.u32 	%r2008, %r2009;
	@%p22 bra 	$L__BB10_238;
	add.s64 	%rd235, %rd157, 896;
	// begin inline asm
	ld.global.nc.u32 %r2008, [%rd235];
	// end inline asm
$L__BB10_238:
	add.s32 	%r379, %r226, 256;
	setp.ge.u32 	%p23, %r379, %r223;
	@%p23 bra 	$L__BB10_240;
	add.s64 	%rd236, %rd157, 1024;
	// begin inline asm
	ld.global.nc.u32 %r2009, [%rd236];
	// end inline asm
$L__BB10_240:
	// begin inline asm
	mov.u32 %r381, %laneid;
	// end inline asm
	shr.u32 	%r246, %r225, 5;
	mad.lo.s32 	%r383, %r246, 288, %r381;
	shl.b32 	%r384, %r383, 2;
	mov.u32 	%r385, _ZN6thrust24THRUST_300001_SM_1000_NS8cuda_cub4core6detail5shmemE;
	add.s32 	%r247, %r385, %r384;
	st.shared.u32 	[%r247], %r2001;
	st.shared.u32 	[%r247+128], %r2002;
	st.shared.u32 	[%r247+256], %r2003;
	st.shared.u32 	[%r247+384], %r2004;
	st.shared.u32 	[%r247+512], %r2005;
	st.shared.u32 	[%r247+640], %r2006;
	st.shared.u32 	[%r247+768], %r2007;
	st.shared.u32 	[%r247+896], %r2008;
	st.shared.u32 	[%r247+1024], %r2009;
	bar.warp.sync 	-1;
	shl.b32 	%r386, %r381, 5;
	add.s32 	%r248, %r247, %r386;
	ld.shared.u32 	%r249, [%r248];
	ld.shared.u32 	%r250, [%r248+4];
	ld.shared.u32 	%r251, [%r248+8];
	ld.shared.u32 	%r252, [%r248+12];
	ld.shared.u32 	%r253, [%r248+16];
	ld.shared.u32 	%r254, [%r248+20];
	ld.shared.u32 	%r255, [%r248+24];
	ld.shared.u32 	%r256, [%r248+28];
	ld.shared.u32 	%r257, [%r248+32];
	setp.ne.s32 	%p24, %r225, 0;
	mov.b32 	%r2011, 0;
	@%p24 bra 	$L__BB10_242;
	add.s64 	%rd237, %rd225, -4;
	// begin inline asm
	ld.global.nc.u32 %r2011, [%rd237];
	// end inline asm
$L__BB10_242:
	setp.eq.s32 	%p25, %r225, 0;
	bar.sync 	0;
	st.shared.u32 	[%r247], %r1;
	st.shared.u32 	[%r247+128], %r1;
	st.shared.u32 	[%r247+256], %r1;
	st.shared.u32 	[%r247+384], %r1;
	st.shared.u32 	[%r247+512], %r1;
	st.shared.u32 	[%r247+640], %r1;
	st.shared.u32 	[%r247+768], %r1;
	st.shared.u32 	[%r247+896], %r1;
	st.shared.u32 	[%r247+1024], %r1;
	bar.warp.sync 	-1;
	ld.shared.u32 	%r260, [%r248];
	ld.shared.u32 	%r261, [%r248+4];
	ld.shared.u32 	%r262, [%r248+8];
	ld.shared.u32 	%r263, [%r248+12];
	ld.shared.u32 	%r264, [%r248+16];
	ld.shared.u32 	%r265, [%r248+20];
	ld.shared.u32 	%r266, [%r248+24];
	ld.shared.u32 	%r267, [%r248+28];
	ld.shared.u32 	%r268, [%r248+32];
	bar.sync 	0;
	shl.b32 	%r388, %r225, 2;
	add.s32 	%r390, %r385, %r388;
	add.s32 	%r269, %r390, 1240;
	st.shared.u32 	[%r390+1240], %r257;
	bar.sync 	0;
	@%p25 bra 	$L__BB10_244;
	ld.shared.u32 	%r2011, [%r269+-4];
$L__BB10_244:
	setp.ne.s32 	%p26, %r2011, %r249;
	setp.ne.s32 	%p27, %r249, %r250;
	setp.ne.s32 	%p28, %r250, %r251;
	setp.ne.s32 	%p29, %r251, %r252;
	setp.ne.s32 	%p30, %r252, %r253;
	setp.ne.s32 	%p31, %r253, %r254;
	setp.ne.s32 	%p32, %r254, %r255;
	setp.ne.s32 	%p33, %r255, %r256;
	setp.ne.s32 	%p34, %r256, %r257;
	mul.lo.s32 	%r511, %r225, 9;
	cvt.u64.u32 	%rd238, %r511;
	setp.eq.s64 	%p35, %rd6, %rd238;
	or.pred  	%p36, %p35, %p26;
	selp.u64 	%rd239, 1, 0, %p36;
	add.s32 	%r512, %r511, 1;
	cvt.u64.u32 	%rd240, %r512;
	setp.eq.s64 	%p37, %rd6, %rd240;
	or.pred  	%p6, %p37, %p27;
	selp.u64 	%rd241, 1, 0, %p6;
	add.s32 	%r513, %r511, 2;
	cvt.u64.u32 	%rd242, %r513;
	setp.eq.s64 	%p38, %rd6, %rd242;
	or.pred  	%p7, %p38, %p28;
	selp.u64 	%rd243, 1, 0, %p7;
	add.s32 	%r514, %r511, 3;
	cvt.u64.u32 	%rd244, %r514;
	setp.eq.s64 	%p39, %rd6, %rd244;
	or.pred  	%p40, %p39, %p29;
	selp.u64 	%rd245, 1, 0, %p40;
	add.s32 	%r515, %r511, 4;
	cvt.u64.u32 	%rd246, %r515;
	setp.eq.s64 	%p41, %rd6, %rd246;
	or.pred  	%p8, %p41, %p30;
	selp.u64 	%rd247, 1, 0, %p8;
	add.s32 	%r516, %r511, 5;
	cvt.u64.u32 	%rd248, %r516;
	setp.eq.s64 	%p42, %rd6, %rd248;
	or.pred  	%p9, %p42, %p31;
	selp.u64 	%rd249, 1, 0, %p9;
	add.s32 	%r517, %r511, 6;
	cvt.u64.u32 	%rd250, %r517;
	setp.eq.s64 	%p43, %rd6, %rd250;
	or.pred  	%p10, %p43, %p32;
	selp.u64 	%rd251, 1, 0, %p10;
	add.s32 	%r518, %r511, 7;
	cvt.u64.u32 	%rd252, %r518;
	setp.eq.s64 	%p44, %rd6, %rd252;
	or.pred  	%p45, %p44, %p33;
	selp.u64 	%rd253, 1, 0, %p45;
	add.s32 	%r519, %r511, 8;
	cvt.u64.u32 	%rd254, %r519;
	setp.eq.s64 	%p46, %rd6, %rd254;
	or.pred  	%p47, %p46, %p34;
	selp.u64 	%rd255, 1, 0, %p47;
	add.s64 	%rd256, %rd241, %rd239;
	selp.b32 	%r520, 0, %r260, %p6;
	add.s32 	%r521, %r261, %r520;
	add.s64 	%rd257, %rd256, %rd243;
	selp.b32 	%r522, 0, %r521, %p7;
	add.s32 	%r523, %r262, %r522;
	add.s64 	%rd258, %rd257, %rd245;
	selp.b32 	%r524, 0, %r523, %p40;
	add.s32 	%r525, %r263, %r524;
	add.s64 	%rd259, %rd258, %rd247;
	selp.b32 	%r526, 0, %r525, %p8;
	add.s32 	%r527, %r264, %r526;
	add.s64 	%rd260, %rd259, %rd249;
	selp.b32 	%r528, 0, %r527, %p9;
	add.s32 	%r529, %r265, %r528;
	add.s64 	%rd261, %rd260, %rd251;
	selp.b32 	%r530, 0, %r529, %p10;
	add.s32 	%r531, %r266, %r530;
	add.s64 	%rd262, %rd261, %rd253;
	selp.b32 	%r532, 0, %r531, %p45;
	add.s32 	%r533, %r267, %r532;
	add.s64 	%rd263, %rd262, %rd255;
	mov.b64 	{%r392, %r397}, %rd263;
	selp.b32 	%r534, 0, %r533, %p47;
	add.s32 	%r402, %r268, %r534;
	mov.b32 	%r508, 1;
	mov.b32 	%r509, 0;
	mov.b32 	%r510, -1;
	// begin inline asm
	shfl.sync.up.b32 %r391, %r392, %r508, %r509, %r510;
	// end inline asm
	// begin inline asm
	shfl.sync.up.b32 %r396, %r397, %r508, %r509, %r510;
	// end inline asm
	mov.b64 	%rd264, {%r391, %r396};
	// begin inline asm
	shfl.sync.up.b32 %r401, %r402, %r508, %r509, %r510;
	// end inline asm
	// begin inline asm
	shfl.sync.up.b32 %r406, %r407, %r508, %r509, %r510;
	// end inline asm
	setp.eq.s64 	%p48, %rd263, 0;
	selp.b32 	%r535, %r401, 0, %p48;
	setp.lt.s32 	%p49, %r381, 1;
	selp.b64 	%rd265, 0, %rd264, %p49;
	add.s64 	%rd266, %rd265, %rd263;
	mov.b64 	{%r412, %r417}, %rd266;
	selp.b32 	%r536, 0, %r535, %p49;
	add.s32 	%r422, %r536, %r402;
	mov.b32 	%r428, 2;
	// begin inline asm
	shfl.sync.up.b32 %r411, %r412, %r428, %r509, %r510;
	// end inline asm
	// begin inline asm
	shfl.sync.up.b32 %r416, %r417, %r428, %r509, %r510;
	// end inline asm
	mov.b64 	%rd267, {%r411, %r416};
	// begin inline asm
	shfl.sync.up.b32 %r421, %r422, %r428, %r509, %r510;
	// end inline asm
	// begin inline asm
	shfl.sync.up.b32 %r426, %r427, %r428, %r509, %r510;
	// end inline asm
	setp.eq.s64 	%p50, %rd266, 0;
	selp.b32 	%r537, %r421, 0, %p50;
	setp.lt.s32 	%p51, %r381, 2;
	selp.b64 	%rd268, 0, %rd267, %p51;
	add.s64 	%rd269, %rd268, %rd266;
	mov.b64 	{%r432, %r437}, %rd269;
	selp.b32 	%r538, 0, %r537, %p51;
	add.s32 	%r442, %r538, %r422;
	mov.b32 	%r448, 4;
	// begin inline asm
	shfl.sync.up.b32 %r431, %r432, %r448, %r509, %r510;
	// end inline asm
	// begin inline asm
	shfl.sync.up.b32 %r436, %r437, %r448, %r509, %r510;
	// end inline asm
	mov.b64 	%rd270, {%r431, %r436};
	// begin inline asm
	shfl.sync.up.b32 %r441, %r442, %r448, %r509, %r510;
	// end inline asm
	// begin inline asm
	shfl.sync.up.b32 %r446, %r447, %r448, %r509, %r510;
	// end inline asm
	setp.eq.s64 	%p52, %rd269, 0;
	selp.b32 	%r539, %r441, 0, %p52;
	setp.lt.s32 	%p53, %r381, 4;
	selp.b64 	%rd271, 0, %rd270, %p53;
	add.s64 	%rd272, %rd271, %rd269;
	mov.b64 	{%r452, %r457}, %rd272;
	selp.b32 	%r540, 0, %r539, %p53;
	add.s32 	%r462, %r540, %r442;
	mov.b32 	%r468, 8;
	// begin inline asm
	shfl.sync.up.b32 %r451, %r452, %r468, %r509, %r510;
	// end inline asm
	// begin inline asm
	shfl.sync.up.b32 %r456, %r457, %r468, %r509, %r510;
	// end inline asm
	mov.b64 	%rd273, {%r451, %r456};
	// begin inline asm
	shfl.sync.up.b32 %r461, %r462, %r468, %r509, %r510;
	// end inline asm
	// begin inline asm
	shfl.sync.up.b32 %r466, %r467, %r468, %r509, %r510;
	// end inline asm
	setp.eq.s64 	%p54, %rd272, 0;
	selp.b32 	%r541, %r461, 0, %p54;
	setp.lt.s32 	%p55, %r381, 8;
	selp.b64 	%rd274, 0, %rd273, %p55;
	add.s64 	%rd275, %rd274, %rd272;
	mov.b64 	{%r472, %r477}, %rd275;
	selp.b32 	%r542, 0, %r541, %p55;
	add.s32 	%r482, %r542, %r462;
	mov.b32 	%r488, 16;
	// begin inline asm
	shfl.sync.up.b32 %r471, %r472, %r488, %r509, %r510;
	// end inline asm
	// begin inline asm
	shfl.sync.up.b32 %r476, %r477, %r488, %r509, %r510;
	// end inline asm
	mov.b64 	%rd276, {%r471, %r476};
	// begin inline asm
	shfl.sync.up.b32 %r481, %r482, %r488, %r509, %r510;
	// end inline asm
	// begin inline asm
	shfl.sync.up.b32 %r486, %r487, %r488, %r509, %r510;
	// end inline asm
	setp.eq.s64 	%p56, %rd275, 0;
	selp.b32 	%r543, %r481, 0, %p56;
	setp.lt.s32 	%p57, %r381, 16;
	selp.b64 	%rd277, 0, %rd276, %p57;
	add.s64 	%rd158, %rd277, %rd275;
	mov.b64 	{%r492, %r497}, %rd158;
	selp.b32 	%r544, 0, %r543, %p57;
	add.s32 	%r502, %r544, %r482;
	// begin inline asm
	shfl.sync.up.b32 %r491, %r492, %r508, %r509, %r510;
	// end inline asm
	// begin inline asm
	shfl.sync.up.b32 %r496, %r497, %r508, %r509, %r510;
	// end inline asm
	mov.b64 	%rd800, {%r491, %r496};
	// begin inline asm
	shfl.sync.up.b32 %r2025, %r502, %r508, %r509, %r510;
	// end inline asm
	// begin inline asm
	shfl.sync.up.b32 %r506, %r507, %r508, %r509, %r510;
	// end inline asm
	setp.ne.s32 	%p58, %r381, 31;
	@%p58 bra 	$L__BB10_246;
	shl.b32 	%r545, %r246, 4;
	mov.u32 	%r546, _ZN6thrust24THRUST_300001_SM_1000_NS8cuda_cub4core6detail5shmemE;
	add.s32 	%r547, %r546, %r545;
	st.shared.u64 	[%r547], %rd158;
	st.shared.u32 	[%r547+8], %r502;
$L__BB10_246:
	bar.sync 	0;
	ld.shared.u64 	%rd278, [_ZN6thrust24THRUST_300001_SM_1000_NS8cuda_cub4core6detail5shmemE];
	ld.shared.u32 	%r548, [_ZN6thrust24THRUST_300001_SM_1000_NS8cuda_cub4core6detail5shmemE+8];
	ld.shared.u64 	%rd279, [_ZN6thrust24THRUST_300001_SM_1000_NS8cuda_cub4core6detail5shmemE+16];
	ld.shared.u32 	%r549, [_ZN6thrust24THRUST_300001_SM_1000_NS8cuda_cub4core6detail5shmemE+24];
	add.s64 	%rd280, %rd279, %rd278;
	setp.eq.s64 	%p59, %rd279, 0;
	selp.b32 	%r550, %r548, 0, %p59;
	add.s32 	%r551, %r550, %r549;
	setp.eq.s32 	%p60, %r246, 2;
	selp.b64 	%rd281, %rd280, %rd278, %p60;
	selp.b32 	%r552, %r551, %r548, %p60;
	ld.shared.u64 	%rd282, [_ZN6thrust24THRUST_300001_SM_1000_NS8cuda_cub4core6detail5shmemE+32];
	ld.shared.u32 	%r553, [_ZN6thrust24THRUST_300001_SM_1000_NS8cuda_cub4core6detail5shmemE+40];
	add.s64 	%rd283, %rd282, %rd280;
	setp.eq.s64 	%p61, %rd282, 0;
	selp.b32 	%r554, %r551, 0, %p61;
	add.s32 	%r555, %r554, %r553;
	setp.eq.s32 	%p62, %r246, 3;
	selp.b64 	%rd284, %rd283, %rd281, %p62;
	selp.b32 	%r556, %r555, %r552, %p62;
	ld.shared.u64 	%rd285, [_ZN6thrust24THRUST_300001_SM_1000_NS8cuda_cub4core6detail5shmemE+48];
	ld.shared.u32 	%r557, [_ZN6thrust24THRUST_300001_SM_1000_NS8cuda_cub4core6detail5shmemE+56];
	add.s64 	%rd286, %rd285, %rd283;
	setp.eq.s64 	%p63, %rd285, 0;
	selp.b32 	%r558, %r555, 0, %p63;
	add.s32 	%r559, %r558, %r557;
	setp.eq.s32 	%p64, %r246, 4;
	selp.b64 	%rd287, %rd286, %rd284, %p64;
	selp.b32 	%r560, %r559, %r556, %p64;
	ld.shared.u64 	%rd288, [_ZN6thrust24THRUST_300001_SM_1000_NS8cuda_cub4core6detail5shmemE+64];
	ld.shared.u32 	%r561, [_ZN6thrust24THRUST_300001_SM_1000_NS8cuda_cub4core6detail5shmemE+72];
	add.s64 	%rd289, %rd288, %rd286;
	setp.eq.s64 	%p65, %rd288, 0;
	selp.b32 	%r562, %r559, 0, %p65;
	add.s32 	%r563, %r562, %r561;
	setp.eq.s32 	%p66, %r246, 5;
	selp.b64 	%rd290, %rd289, %rd287, %p66;
	selp.b32 	%r564, %r563, %r560, %p66;
	ld.shared.u64 	%rd291, [_ZN6thrust24THRUST_300001_SM_1000_NS8cuda_cub4core6detail5shmemE+80];
	ld.shared.u32 	%r565, [_ZN6thrust24THRUST_300001_SM_1000_NS8cuda_cub4core6detail5shmemE+88];
	add.s64 	%rd292, %rd291, %rd289;
	setp.eq.s64 	%p67, %rd291, 0;
	selp.b32 	%r566, %r563, 0, %p67;
	add.s32 	%r567, %r566, %r565;
	setp.eq.s32 	%p68, %r246, 6;
	selp.b64 	%rd293, %rd292, %rd290, %p68;
	selp.b32 	%r568, %r567, %r564, %p68;
	ld.shared.u64 	%rd294, [_ZN6thrust24THRUST_300001_SM_1000_NS8cuda_cub4core6detail5shmemE+96];
	ld.shared.u32 	%r569, [_ZN6thrust24THRUST_300001_SM_1000_NS8cuda_cub4core6detail5shmemE+104];
	add.s64 	%rd295, %rd294, %rd292;
	setp.eq.s64 	%p69, %rd294, 0;
	selp.b32 	%r570, %r567, 0, %p69;
	add.s32 	%r571, %r570, %r569;
	setp.eq.s32 	%p70, %r246, 7;
	selp.b64 	%rd160, %rd295, %rd293, %p70;
	selp.b32 	%r274, %r571, %r568, %p70;
	ld.shared.u64 	%rd296, [_ZN6thrust24THRUST_300001_SM_1000_NS8cuda_cub4core6detail5shmemE+112];
	ld.shared.u32 	%r572, [_ZN6thrust24THRUST_300001_SM_1000_NS8cuda_cub4core6detail5shmemE+120];
	add.s64 	%rd161, %rd296, %rd295;
	setp.eq.s64 	%p71, %rd296, 0;
	selp.b32 	%r573, %r571, 0, %p71;
	add.s32 	%r275, %r573, %r572;
	setp.lt.u32 	%p72, %r225, 32;
	@%p72 bra 	$L__BB10_248;
	setp.eq.s64 	%p73, %rd800, 0;
	selp.b32 	%r574, %r274, 0, %p73;
	add.s32 	%r575, %r574, %r2025;
	setp.eq.s32 	%p74, %r381, 0;
	selp.b64 	%rd297, 0, %rd800, %p74;
	add.s64 	%rd800, %rd160, %rd297;
	selp.b32 	%r2025, %r274, %r575, %p74;
	bra.uni 	$L__BB10_284;
$L__BB10_248:
	setp.ne.s32 	%p75, %r225, 0;
	mul.wide.u32 	%rd298, %r2, 16;
	add.s64 	%rd163, %rd1, %rd298;
	@%p75 bra 	$L__BB10_250;
	st.shared.u64 	[_ZN6thrust24THRUST_300001_SM_1000_NS8cuda_cub4core6detail5shmemE+200], %rd161;
	st.shared.u32 	[_ZN6thrust24THRUST_300001_SM_1000_NS8cuda_cub4core6detail5shmemE+208], %r275;
	mov.b32 	%r576, 100;
	mov.b64 	%rd300, {%r275, %r576};
	add.s64 	%rd299, %rd163, 512;
	// begin inline asm
	st.relaxed.gpu.v2.u64 [%rd299], {%rd300, %rd161};
	// end inline asm
$L__BB10_250:
	mov.u32 	%r577, %nctaid.x;
	setp.gt.u32 	%p76, %r577, 499;
	@%p76 bra 	$L__BB10_252;
	membar.cta;
	bra.uni 	$L__BB10_253;
$L__BB10_252:
	mov.b32 	%r578, 450;
	// begin inline asm
	nanosleep.u32 %r578;
	// end inline asm
$L__BB10_253:
	mul.wide.u32 	%rd302, %r225, 16;
	xor.b64  	%rd303, %rd302, -16;
	add.s64 	%rd304, %rd163, %rd303;
	add.s64 	%rd164, %rd304, 512;
$L__BB10_254:
	// begin inline asm
	ld.relaxed.gpu.v2.u64 {%rd305, %rd790}, [%rd164];
	// end inline asm
	mov.b64 	{%r2013, %r2018}, %rd305;
	setp.eq.s32 	%p77, %r2018, 99;
	mov.b32 	%r579, -1;
	vote.sync.any.pred 	%p78, %p77, %r579;
	@%p78 bra 	$L__BB10_254;
	setp.eq.s32 	%p79, %r2018, 101;
	mov.b32 	%r601, -1;
	vote.sync.ballot.b32 	%r602, %p79, %r601;
	// begin inline asm
	mov.u32 %r581, %lanemask_ge;
	// end inline asm
	and.b32  	%r603, %r602, %r581;
	or.b32  	%r604, %r603, -2147483648;
	add.s32 	%r605, %r604, -1;
	not.b32 	%r606, %r604;
	and.b32  	%r607, %r606, %r605;
	popc.b32 	%r280, %r607;
	mov.b64 	{%r583, %r588}, %rd790;
	mov.b32 	%r599, 1;
	// begin inline asm
	shfl.sync.down.b32 %r582, %r583, %r599, %r280, %r601;
	// end inline asm
	// begin inline asm
	shfl.sync.down.b32 %r587, %r588, %r599, %r280, %r601;
	// end inline asm
	// begin inline asm
	shfl.sync.down.b32 %r592, %r2013, %r599, %r280, %r601;
	// end inline asm
	// begin inline asm
	shfl.sync.down.b32 %r597, %r598, %r599, %r280, %r601;
	// end inline asm
	setp.ge.s32 	%p81, %r381, %r280;
	@%p81 bra 	$L__BB10_257;
	mov.b64 	%rd308, {%r582, %r587};
	add.s64 	%rd166, %rd790, %rd308;
	setp.eq.s64 	%p82, %rd790, 0;
	selp.b32 	%r608, %r592, 0, %p82;
	add.s32 	%r2013, %r608, %r2013;
	mov.u64 	%rd790, %rd166;
$L__BB10_257:
	mov.b64 	{%r610, %r615}, %rd790;
	mov.b32 	%r626, 2;
	mov.b32 	%r628, -1;
	// begin inline asm
	shfl.sync.down.b32 %r609, %r610, %r626, %r280, %r628;
	// end inline asm
	// begin inline asm
	shfl.sync.down.b32 %r614, %r615, %r626, %r280, %r628;
	// end inline asm
	// begin inline asm
	shfl.sync.down.b32 %r619, %r2013, %r626, %r280, %r628;
	// end inline asm
	// begin inline asm
	shfl.sync.down.b32 %r624, %r625, %r626, %r280, %r628;
	// end inline asm
	add.s32 	%r289, %r381, 2;
	setp.gt.s32 	%p83, %r289, %r280;
	@%p83 bra 	$L__BB10_259;
	mov.b64 	%rd309, {%r609, %r614};
	add.s64 	%rd168, %rd790, %rd309;
	setp.eq.s64 	%p84, %rd790, 0;
	selp.b32 	%r629, %r619, 0, %p84;
	add.s32 	%r2013, %r629, %r2013;
	mov.u64 	%rd790, %rd168;
$L__BB10_259:
	mov.b64 	{%r631, %r636}, %rd790;
	mov.b32 	%r647, 4;
	mov.b32 	%r649, -1;
	// begin inline asm
	shfl.sync.down.b32 %r630, %r631, %r647, %r280, %r649;
	// end inline asm
	// begin inline asm
	shfl.sync.down.b32 %r635, %r636, %r647, %r280, %r649;
	// end inline asm
	// begin inline asm
	shfl.sync.down.b32 %r640, %r2013, %r647, %r280, %r649;
	// end inline asm
	// begin inline asm
	shfl.sync.down.b32 %r645, %r646, %r647, %r280, %r649;
	// end inline asm
	add.s32 	%r295, %r381, 4;
	setp.gt.s32 	%p85, %r295, %r280;
	@%p85 bra 	$L__BB10_261;
	mov.b64 	%rd310, {%r630, %r635};
	add.s64 	%rd170, %rd790, %rd310;
	setp.eq.s64 	%p86, %rd790, 0;
	selp.b32 	%r650, %r640, 0, %p86;
	add.s32 	%r2013, %r650, %r2013;
	mov.u64 	%rd790, %rd170;
$L__BB10_261:
	mov.b64 	{%r652, %r657}, %rd790;
	mov.b32 	%r668, 8;
	mov.b32 	%r670, -1;
	// begin inline asm
	shfl.sync.down.b32 %r651, %r652, %r668, %r280, %r670;
	// end inline asm
	// begin inline asm
	shfl.sync.down.b32 %r656, %r657, %r668, %r280, %r670;
	// end inline asm
	// begin inline asm
	shfl.sync.down.b32 %r661, %r2013, %r668, %r280, %r670;
	// end inline asm
	// begin inline asm
	shfl.sync.down.b32 %r666, %r667, %r668, %r280, %r670;
	// end inline asm
	add.s32 	%r301, %r381, 8;
	setp.gt.s32 	%p87, %r301, %r280;
	@%p87 bra 	$L__BB10_263;
	mov.b64 	%rd311, {%r651, %r656};
	add.s64 	%rd172, %rd790, %rd311;
	setp.eq.s64 	%p88, %rd790, 0;
	selp.b32 	%r671, %r661, 0, %p88;
	add.s32 	%r2013, %r671, %r2013;
	mov.u64 	%rd790, %rd172;
$L__BB10_263:
	mov.b64 	{%r673, %r678}, %rd790;
	mov.b32 	%r689, 16;
	mov.b32 	%r691, -1;
	// begin inline asm
	shfl.sync.down.b32 %r672, %r673, %r689, %r280, %r691;
	// end inline asm
	// begin inline asm
	shfl.sync.down.b32 %r677, %r678, %r689, %r280, %r691;
	// end inline asm
	// begin inline asm
	shfl.sync.down.b32 %r682, %r2013, %r689, %r280, %r691;
	// end inline asm
	// begin inline asm
	shfl.sync.down.b32 %r687, %r688, %r689, %r280, %r691;
	// end inline asm
	add.s32 	%r307, %r381, 16;
	setp.gt.s32 	%p89, %r307, %r280;
	@%p89 bra 	$L__BB10_265;
	mov.b64 	%rd312, {%r672, %r677};
	add.s64 	%rd174, %rd790, %rd312;
	setp.eq.s64 	%p90, %rd790, 0;
	selp.b32 	%r692, %r682, 0, %p90;
	add.s32 	%r2013, %r692, %r2013;
	mov.u64 	%rd790, %rd174;
$L__BB10_265:
	not.b32 	%r693, %r225;
	add.s32 	%r2019, %r2, %r693;
	add.s64 	%rd176, %rd1, 512;
$L__BB10_266:
	setp.ne.s32 	%p91, %r2018, 101;
	mov.b32 	%r694, -1;
	vote.sync.all.pred 	%p92, %p91, %r694;
	not.pred 	%p93, %p92;
	@%p93 bra 	$L__BB10_280;
	mul.wide.s32 	%rd386, %r2019, 16;
	add.s64 	%rd387, %rd176, %rd386;
	add.s64 	%rd385, %rd387, -512;
$L__BB10_268:
	// begin inline asm
	ld.relaxed.gpu.v2.u64 {%rd383, %rd796}, [%rd385];
	// end inline asm
	mov.b64 	{%r2021, %r2018}, %rd383;
	setp.eq.s32 	%p145, %r2018, 99;
	mov.b32 	%r788, -1;
	vote.sync.any.pred 	%p146, %p145, %r788;
	@%p146 bra 	$L__BB10_268;
	setp.eq.s32 	%p147, %r2018, 101;
	mov.b32 	%r809, -1;
	vote.sync.ballot.b32 	%r810, %p147, %r809;
	and.b32  	%r811, %r810, %r581;
	or.b32  	%r812, %r811, -2147483648;
	add.s32 	%r813, %r812, -1;
	not.b32 	%r814, %r812;
	and.b32  	%r815, %r814, %r813;
	popc.b32 	%r316, %r815;
	mov.b64 	{%r791, %r796}, %rd796;
	mov.b32 	%r807, 1;
	// begin inline asm
	shfl.sync.down.b32 %r790, %r791, %r807, %r316, %r809;
	// end inline asm
	// begin inline asm
	shfl.sync.down.b32 %r795, %r796, %r807, %r316, %r809;
	// end inline asm
	// begin inline asm
	shfl.sync.down.b32 %r800, %r2021, %r807, %r316, %r809;
	// end inline asm
	// begin inline asm
	shfl.sync.down.b32 %r805, %r806, %r807, %r316, %r809;
	// end inline asm
	setp.ge.s32 	%p149, %r381, %r316;
	@%p149 bra 	$L__BB10_271;
	mov.b64 	%rd388, {%r790, %r795};
	add.s64 	%rd179, %rd796, %rd388;
	setp.eq.s64 	%p150, %rd796, 0;
	selp.b32 	%r816, %r800, 0, %p150;
	add.s32 	%r2021, %r816, %r2021;
	mov.u64 	%rd796, %rd179;
$L__BB10_271:
	mov.b64 	{%r818, %r823}, %rd796;
	mov.b32 	%r834, 2;
	mov.b32 	%r836, -1;
	// begin inline asm
	shfl.sync.down.b32 %r817, %r818, %r834, %r316, %r836;
	// end inline asm
	// begin inline asm
	shfl.sync.down.b32 %r822, %r823, %r834, %r316, %r836;
	// end inline asm
	// begin inline asm
	shfl.sync.down.b32 %r827, %r2021, %r834, %r316, %r836;
	// end inline asm
	// begin inline asm
	shfl.sync.down.b32 %r832, %r833, %r834, %r316, %r836;
	// end inline asm
	setp.gt.s32 	%p151, %r289, %r316;
	@%p151 bra 	$L__BB10_273;
	mov.b64 	%rd389, {%r817, %r822};
	add.s64 	%rd181, %rd796, %rd389;
	setp.eq.s64 	%p152, %rd796, 0;
	selp.b32 	%r837, %r827, 0, %p152;
	add.s32 	%r2021, %r837, %r2021;
	mov.u64 	%rd796, %rd181;
$L__BB10_273:
	mov.b64 	{%r839, %r844}, %rd796;
	mov.b32 	%r855, 4;
	mov.b32 	%r857, -1;
	// begin inline asm
	shfl.sync.down.b32 %r838, %r839, %r855, %r316, %r857;
	// end inline asm
	// begin inline asm
	shfl.sync.down.b32 %r843, %r844, %r855, %r316, %r857;
	// end inline asm
	// begin inline asm
	shfl.sync.down.b32 %r848, %r2021, %r855, %r316, %r857;
	// end inline asm
	// begin inline asm
	shfl.sync.down.b32 %r853, %r854, %r855, %r316, %r857;
	// end inline asm
	setp.gt.s32 	%p153, %r295, %r316;
	@%p153 bra 	$L__BB10_275;
	mov.b64 	%rd390, {%r838, %r843};
	add.s64 	%rd183, %rd796, %rd390;
	setp.eq.s64 	%p154, %rd796, 0;
	selp.b32 	%r858, %r848, 0, %p154;
	add.s32 	%r2021, %r858, %r2021;
	mov.u64 	%rd796, %rd183;
$L__BB10_275:
	mov.b64 	{%r860, %r865}, %rd796;
	mov.b32 	%r876, 8;
	mov.b32 	%r878, -1;
	// begin inline asm
	shfl.sync.down.b32 %r859, %r860, %r876, %r316, %r878;
	// end inline asm
	// begin inline asm
	shfl.sync.down.b32 %r864, %r865, %r876, %r316, %r878;
	// end inline asm
	// begin inline asm
	shfl.sync.down.b32 %r869, %r2021, %r876, %r316, %r878;
	// end inline asm
	// begin inline asm
	shfl.sync.down.b32 %r874, %r875, %r876, %r316, %r878;
	// end inline asm
	setp.gt.s32 	%p155, %r301, %r316;
	@%p155 bra 	$L__BB10_277;
	mov.b64 	%rd391, {%r859, %r864};
	add.s64 	%rd185, %rd796, %rd391;
	setp.eq.s64 	%p156, %rd796, 0;
	selp.b32 	%r879, %r869, 0, %p156;
	add.s32 	%r2021, %r879, %r2021;
	mov.u64 	%rd796, %rd185;
$L__BB10_277:
	mov.b64 	{%r881, %r886}, %rd796;
	mov.b32 	%r897, 16;
	mov.b32 	%r899, -1;
	// begin inline asm
	shfl.sync.down.b32 %r880, %r881, %r897, %r316, %r899;
	// end inline asm
	// begin inline asm
	shfl.sync.down.b32 %r885, %r886, %r897, %r316, %r899;
	// end inline asm
	// begin inline asm
	shfl.sync.down.b32 %r890, %r2021, %r897, %r316, %r899;
	// end inline asm
	// begin inline asm
	shfl.sync.down.b32 %r895, %r896, %r897, %r316, %r899;
	// end inline asm
	setp.gt.s32 	%p157, %r307, %r316;
	@%p157 bra 	$L__BB10_279;
	mov.b64 	%rd392, {%r880, %r885};
	add.s64 	%rd187, %rd796, %rd392;
	setp.eq.s64 	%p158, %rd796, 0;
	selp.b32 	%r900, %r890, 0, %p158;
	add.s32 	%r2021, %r900, %r2021;
	mov.u64 	%rd796, %rd187;
$L__BB10_279:
	add.s64 	%rd189, %rd796, %rd790;
	setp.eq.s64 	%p159, %rd790, 0;
	selp.b32 	%r901, %r2021, 0, %p159;
	add.s32 	%r2013, %r901, %r2013;
	add.s32 	%r2019, %r2019, -32;
	mov.u64 	%rd790, %rd189;
	bra.uni 	$L__BB10_266;
$L__BB10_280:
	setp.ne.s32 	%p94, %r225, 0;
	@%p94 bra 	$L__BB10_282;
	add.s64 	%rd315, %rd790, %rd161;
	setp.eq.s64 	%p95, %rd161, 0;
	selp.b32 	%r696, %r2013, 0, %p95;
	add.s32 	%r697, %r696, %r275;
	mov.b32 	%r698, 101;
	mov.b64 	%rd314, {%r697, %r698};
	add.s64 	%rd313, %rd163, 512;
	// begin inline asm
	st.relaxed.gpu.v2.u64 [%rd313], {%rd314, %rd315};
	// end inline asm
	st.shared.u64 	[_ZN6thrust24THRUST_300001_SM_1000_NS8cuda_cub4core6detail5shmemE+168], %rd790;
	st.shared.u32 	[_ZN6thrust24THRUST_300001_SM_1000_NS8cuda_cub4core6detail5shmemE+176], %r2013;
	st.shared.u64 	[_ZN6thrust24THRUST_300001_SM_1000_NS8cuda_cub4core6detail5shmemE+184], %rd315;
	st.shared.u32 	[_ZN6thrust24THRUST_300001_SM_1000_NS8cuda_cub4core6detail5shmemE+192], %r697;
$L__BB10_282:
	setp.ne.s32 	%p96, %r381, 0;
	@%p96 bra 	$L__BB10_284;
	st.shared.u64 	[_ZN6thrust24THRUST_300001_SM_1000_NS8cuda_cub4core6detail5shmemE+136], %rd790;
	st.shared.u32 	[_ZN6thrust24THRUST_300001_SM_1000_NS8cuda_cub4core6detail5shmemE+144], %r2013;
	mov.u64 	%rd800, %rd790;
	mov.u32 	%r2025, %r2013;
$L__BB10_284:
	setp.eq.s32 	%p97, %r225, 0;
	bar.sync 	0;
	@%p97 bra 	$L__BB10_286;
	ld.shared.u32 	%r699, [_ZN6thrust24THRUST_300001_SM_1000_NS8cuda_cub4core6detail5shmemE+144];
	ld.shared.u64 	%rd316, [_ZN6thrust24THRUST_300001_SM_1000_NS8cuda_cub4core6detail5shmemE+136];
	add.s64 	%rd191, %rd316, %rd800;
	setp.eq.s64 	%p98, %rd800, 0;
	selp.b32 	%r700, %r699, 0, %p98;
	add.s32 	%r2025, %r700, %r2025;
	mov.u64 	%rd800, %rd191;
$L__BB10_286:
	mul.lo.s32 	%r701, %r225, 9;
	cvt.u64.u32 	%rd317, %r701;
	setp.eq.s64 	%p99, %rd6, %rd317;
	setp.ne.s32 	%p100, %r2011, %r249;
	or.pred  	%p101, %p99, %p100;
	selp.u64 	%rd318, 1, 0, %p101;
	add.s64 	%rd193, %rd800, %rd318;
	selp.b32 	%r702, 0, %r2025, %p101;
	add.s32 	%r347, %r702, %r260;
	selp.u64 	%rd319, 1, 0, %p6;
	add.s64 	%rd320, %rd319, %rd318;
	add.s64 	%rd194, %rd320, %rd800;
	selp.b32 	%r703, 0, %r347, %p6;
	add.s32 	%r348, %r261, %r703;
	selp.u64 	%rd321, 1, 0, %p7;
	add.s64 	%rd195, %rd194, %rd321;
	selp.b32 	%r704, 0, %r348, %p7;
	add.s32 	%r349, %r262, %r704;
	add.s32 	%r705, %r701, 3;
	cvt.u64.u32 	%rd322, %r705;
	setp.eq.s64 	%p102, %rd6, %rd322;
	setp.ne.s32 	%p103, %r251, %r252;
	or.pred  	%p11, %p102, %p103;
	selp.u64 	%rd323, 1, 0, %p11;
	add.s64 	%rd196, %rd195, %rd323;
	selp.b32 	%r706, 0, %r349, %p11;
	add.s32 	%r350, %r263, %r706;
	selp.u64 	%rd324, 1, 0, %p8;
	add.s64 	%rd197, %rd196, %rd324;
	selp.b32 	%r707, 0, %r350, %p8;
	add.s32 	%r351, %r264, %r707;
	selp.u64 	%rd325, 1, 0, %p9;
	add.s64 	%rd198, %rd197, %rd325;
	selp.b32 	%r708, 0, %r351, %p9;
	add.s32 	%r352, %r265, %r708;
	selp.u64 	%rd326, 1, 0, %p10;
	add.s64 	%rd199, %rd198, %rd326;
	selp.b32 	%r709, 0, %r352, %p10;
	add.s32 	%r353, %r266, %r709;
	add.s32 	%r710, %r701, 7;
	cvt.u64.u32 	%rd327, %r710;
	setp.eq.s64 	%p104, %rd6, %rd327;
	setp.ne.s32 	%p105, %r255, %r256;
	or.pred  	%p106, %p104, %p105;
	selp.u64 	%rd328, 1, 0, %p106;
	add.s64 	%rd200, %rd199, %rd328;
	selp.b32 	%r711, 0, %r353, %p106;
	add.s32 	%r354, %r267, %r711;
	ld.shared.u64 	%rd201, [_ZN6thrust24THRUST_300001_SM_1000_NS8cuda_cub4core6detail5shmemE+200];
	ld.shared.u64 	%rd807, [_ZN6thrust24THRUST_300001_SM_1000_NS8cuda_cub4core6detail5shmemE+184];
	ld.shared.u32 	%r355, [_ZN6thrust24THRUST_300001_SM_1000_NS8cuda_cub4core6detail5shmemE+192];
	ld.shared.u64 	%rd203, [_ZN6thrust24THRUST_300001_SM_1000_NS8cuda_cub4core6detail5shmemE+168];
	setp.lt.s64 	%p107, %rd201, 257;
	@%p107 bra 	$L__BB10_312;
	bar.sync 	0;
	mul.lo.s32 	%r715, %r225, 9;
	cvt.u64.u32 	%rd359, %r715;
	setp.ne.s64 	%p123, %rd6, %rd359;
	setp.eq.s32 	%p124, %r2011, %r249;
	and.pred  	%p125, %p123, %p124;
	@%p125 bra 	$L__BB10_289;
	cvt.u32.u64 	%r716, %rd203;
	cvt.u32.u64 	%r717, %rd800;
	sub.s32 	%r718, %r717, %r716;
	shl.b32 	%r719, %r718, 3;
	mov.u32 	%r720, _ZN6thrust24THRUST_300001_SM_1000_NS8cuda_cub4core6detail5shmemE;
	add.s32 	%r721, %r720, %r719;
	st.shared.v2.u32 	[%r721], {%r2011, %r2025};
$L__BB10_289:
	not.pred 	%p126, %p6;
	@%p126 bra 	$L__BB10_291;
	cvt.u32.u64 	%r722, %rd203;
	cvt.u32.u64 	%r723, %rd193;
	sub.s32 	%r724, %r723, %r722;
	shl.b32 	%r725, %r724, 3;
	mov.u32 	%r726, _ZN6thrust24THRUST_300001_SM_1000_NS8cuda_cub4core6detail5shmemE;
	add.s32 	%r727, %r726, %r725;
	st.shared.v2.u32 	[%r727], {%r249, %r347};
$L__BB10_291:
	not.pred 	%p127, %p7;
	@%p127 bra 	$L__BB10_293;
	cvt.u32.u64 	%r728, %rd203;
	cvt.u32.u64 	%r729, %rd194;
	sub.s32 	%r730, %r729, %r728;
	shl.b32 	%r731, %r730, 3;
	mov.u32 	%r732, _ZN6thrust24THRUST_300001_SM_1000_NS8cuda_cub4core6detail5shmemE;
	add.s32 	%r733, %r732, %r731;
	st.shared.v2.u32 	[%r733], {%r250, %r348};
$L__BB10_293:
	not.pred 	%p128, %p11;
	@%p128 bra 	$L__BB10_295;
	cvt.u32.u64 	%r734, %rd203;
	cvt.u32.u64 	%r735, %rd195;
	sub.s32 	%r736, %r735, %r734;
	shl.b32 	%r737, %r736, 3;
	mov.u32 	%r738, _ZN6thrust24THRUST_300001_SM_1000_NS8cuda_cub4core6detail5shmemE;
	add.s32 	%r739, %r738, %r737;
	st.shared.v2.u32 	[%r739], {%r251, %r349};
$L__BB10_295:
	not.pred 	%p129, %p8;
	@%p129 bra 	$L__BB10_297;
	cvt.u32.u64 	%r740, %rd203;
	cvt.u32.u64 	%r741, %rd196;
	sub.s32 	%r742, %r741, %r740;
	shl.b32 	%r743, %r742, 3;
	mov.u32 	%r744, _ZN6thrust24THRUST_300001_SM_1000_NS8cuda_cub4core6detail5shmemE;
	add.s32 	%r745, %r744, %r743;
	st.shared.v2.u32 	[%r745], {%r252, %r350};
$L__BB10_297:
	not.pred 	%p130, %p9;
	@%p130 bra 	$L__BB10_299;
	cvt.u32.u64 	%r746, %rd203;
	cvt.u32.u64 	%r747, %rd197;
	sub.s32 	%r748, %r747, %r746;
	shl.b32 	%r749, %r748, 3;
	mov.u32 	%r750, _ZN6thrust24THRUST_300001_SM_1000_NS8cuda_cub4core6detail5shmemE;
	add.s32 	%r751, %r750, %r749;
	st.shared.v2.u32 	[%r751], {%r253, %r351};
$L__BB10_299:
	not.pred 	%p131, %p10;
	@%p131 bra 	$L__BB10_301;
	cvt.u32.u64 	%r752, %rd203;
	cvt.u32.u64 	%r753, %rd198;
	sub.s32 	%r754, %r753, %r752;
	shl.b32 	%r755, %r754, 3;
	mov.u32 	%r756, _ZN6thrust24THRUST_300001_SM_1000_NS8cuda_cub4core6detail5shmemE;
	add.s32 	%r757, %r756, %r755;
	st.shared.v2.u32 	[%r757], {%r254, %r352};
$L__BB10_301:
	mad.lo.s32 	%r758, %r225, 9, 7;
	cvt.u64.u32 	%rd360, %r758;
	setp.ne.s64 	%p132, %rd6, %rd360;
	setp.eq.s32 	%p133, %r255, %r256;
	and.pred  	%p134, %p132, %p133;
	@%p134 bra 	$L__BB10_303;
	cvt.u32.u64 	%r759, %rd203;
	cvt.u32.u64 	%r760, %rd199;
	sub.s32 	%r761, %r760, %r759;
	shl.b32 	%r762, %r761, 3;
	mov.u32 	%r763, _ZN6thrust24THRUST_300001_SM_1000_NS8cuda_cub4core6detail5shmemE;
	add.s32 	%r764, %r763, %r762;
	st.shared.v2.u32 	[%r764], {%r255, %r353};
$L__BB10_303:
	mad.lo.s32 	%r765, %r225, 9, 8;
	cvt.u64.u32 	%rd361, %r765;
	setp.ne.s64 	%p135, %rd6, %rd361;
	setp.eq.s32 	%p136, %r256, %r257;
	and.pred  	%p137, %p135, %p136;
	@%p137 bra 	$L__BB10_305;
	cvt.u32.u64 	%r766, %rd203;
	cvt.u32.u64 	%r767, %rd200;
	sub.s32 	%r768, %r767, %r766;
	shl.b32 	%r769, %r768, 3;
	mov.u32 	%r770, _ZN6thrust24THRUST_300001_SM_1000_NS8cuda_cub4core6detail5shmemE;
	add.s32 	%r771, %r770, %r769;
	st.shared.v2.u32 	[%r771], {%r256, %r354};
$L__BB10_305:
	bar.sync 	0;
	cvt.u64.u32 	%rd806, %r225;
	setp.le.u64 	%p138, %rd201, %rd806;
	@%p138 bra 	$L__BB10_330;
	not.b64 	%rd362, %rd806;
	add.s64 	%rd205, %rd201, %rd362;
	shr.u64 	%rd363, %rd205, 8;
	add.s64 	%rd364, %rd363, 1;
	and.b64  	%rd802, %rd364, 3;
	and.b64  	%rd365, %rd205, 768;
	setp.eq.s64 	%p139, %rd365, 768;
	@%p139 bra 	$L__BB10_309;
	add.s64 	%rd366, %rd203, %rd806;
	shl.b64 	%rd367, %rd366, 2;
	add.s64 	%rd804, %rd4, %rd367;
	add.s64 	%rd803, %rd3, %rd367;
	shl.b32 	%r772, %r225, 3;
	mov.u32 	%r773, _ZN6thrust24THRUST_300001_SM_1000_NS8cuda_cub4core6detail5shmemE;
	add.s32 	%r2027, %r773, %r772;
	shl.b64 	%rd368, %rd802, 8;
	add.s64 	%rd806, %rd368, %rd806;
$L__BB10_308:
	.pragma "nounroll";
	ld.shared.v2.u32 	{%r774, %r775}, [%r2027];
	st.global.u32 	[%rd803], %r774;
	st.global.u32 	[%rd804], %r775;
	add.s64 	%rd804, %rd804, 1024;
	add.s64 	%rd803, %rd803, 1024;
	add.s32 	%r2027, %r2027, 2048;
	add.s64 	%rd802, %rd802, -1;
	setp.ne.s64 	%p140, %rd802, 0;
	@%p140 bra 	$L__BB10_308;
$L__BB10_309:
	setp.lt.u64 	%p141, %rd205, 768;
	@%p141 bra 	$L__BB10_330;
	mov.u32 	%r778, _ZN6thrust24THRUST_300001_SM_1000_NS8cuda_cub4core6detail5shmemE;
$L__BB10_311:
	cvt.u32.u64 	%r776, %rd806;
	add.s64 	%rd369, %rd806, %rd203;
	shl.b32 	%r777, %r776, 3;
	add.s32 	%r779, %r778, %r777;
	ld.shared.v2.u32 	{%r780, %r781}, [%r779];
	shl.b64 	%rd370, %rd369, 2;
	add.s64 	%rd371, %rd3, %rd370;
	st.global.u32 	[%rd371], %r780;
	add.s64 	%rd372, %rd4, %rd370;
	st.global.u32 	[%rd372], %r781;
	and.b64  	%rd373, %rd806, 4294967295;
	add.s64 	%rd374, %rd203, %rd373;
	ld.shared.v2.u32 	{%r782, %r783}, [%r779+2048];
	shl.b64 	%rd375, %rd374, 2;
	add.s64 	%rd376, %rd3, %rd375;
	st.global.u32 	[%rd376+1024], %r782;
	add.s64 	%rd377, %rd4, %rd375;
	st.global.u32 	[%rd377+1024], %r783;
	ld.shared.v2.u32 	{%r784, %r785}, [%r779+4096];
	st.global.u32 	[%rd376+2048], %r784;
	st.global.u32 	[%rd377+2048], %r785;
	ld.shared.v2.u32 	{%r786, %r787}, [%r779+6144];
	st.global.u32 	[%rd376+3072], %r786;
	st.global.u32 	[%rd377+3072], %r787;
	add.s64 	%rd378, %rd806, 1024;
	and.b64  	%rd806, %rd378, 4294967295;
	setp.gt.u64 	%p142, %rd201, %rd806;
	@%p142 bra 	$L__BB10_311;
	bra.uni 	$L__BB10_330;
$L__BB10_312:
	mul.lo.s32 	%r712, %r225, 9;
	cvt.u64.u32 	%rd329, %r712;
	setp.ne.s64 	%p108, %rd6, %rd329;
	setp.eq.s32 	%p109, %r2011, %r249;
	and.pred  	%p110, %p108, %p109;
	@%p110 bra 	$L__BB10_314;
	shl.b64 	%rd330, %rd800, 2;
	add.s64 	%rd331, %rd3, %rd330;
	st.global.u32 	[%rd331], %r2011;
	add.s64 	%rd332, %rd4, %rd330;
	st.global.u32 	[%rd332], %r2025;
$L__BB10_314:
	not.pred 	%p111, %p6;
	@%p111 bra 	$L__BB10_316;
	shl.b64 	%rd333, %rd193, 2;
	add.s64 	%rd334, %rd3, %rd333;
	st.global.u32 	[%rd334], %r249;
	add.s64 	%rd335, %rd4, %rd333;
	st.global.u32 	[%rd335], %r347;
$L__BB10_316:
	not.pred 	%p112, %p7;
	@%p112 bra 	$L__BB10_318;
	shl.b64 	%rd336, %rd194, 2;
	add.s64 	%rd337, %rd3, %rd336;
	st.global.u32 	[%rd337], %r250;
	add.s64 	%rd338, %rd4, %rd336;
	st.global.u32 	[%rd338], %r348;
$L__BB10_318:
	not.pred 	%p113, %p11;
	@%p113 bra 	$L__BB10_320;
	shl.b64 	%rd339, %rd195, 2;
	add.s64 	%rd340, %rd3, %rd339;
	st.global.u32 	[%rd340], %r251;
	add.s64 	%rd341, %rd4, %rd339;
	st.global.u32 	[%rd341], %r349;
$L__BB10_320:
	not.pred 	%p114, %p8;
	@%p114 bra 	$L__BB10_322;
	shl.b64 	%rd342, %rd196, 2;
	add.s64 	%rd343, %rd3, %rd342;
	st.global.u32 	[%rd343], %r252;
	add.s64 	%rd344, %rd4, %rd342;
	st.global.u32 	[%rd344], %r350;
$L__BB10_322:
	not.pred 	%p115, %p9;
	@%p115 bra 	$L__BB10_324;
	shl.b64 	%rd345, %rd197, 2;
	add.s64 	%rd346, %rd3, %rd345;
	st.global.u32 	[%rd346], %r253;
	add.s64 	%rd347, %rd4, %rd345;
	st.global.u32 	[%rd347], %r351;
$L__BB10_324:
	not.pred 	%p116, %p10;
	@%p116 bra 	$L__BB10_326;
	shl.b64 	%rd348, %rd198, 2;
	add.s64 	%rd349, %rd3, %rd348;
	st.global.u32 	[%rd349], %r254;
	add.s64 	%rd350, %rd4, %rd348;
	st.global.u32 	[%rd350], %r352;
$L__BB10_326:
	mad.lo.s32 	%r713, %r225, 9, 7;
	cvt.u64.u32 	%rd351, %r713;
	setp.ne.s64 	%p117, %rd6, %rd351;
	setp.eq.s32 	%p118, %r255, %r256;
	and.pred  	%p119, %p117, %p118;
	@%p119 bra 	$L__BB10_328;
	shl.b64 	%rd352, %rd199, 2;
	add.s64 	%rd353, %rd3, %rd352;
	st.global.u32 	[%rd353], %r255;
	add.s64 	%rd354, %rd4, %rd352;
	st.global.u32 	[%rd354], %r353;
$L__BB10_328:
	mad.lo.s32 	%r714, %r225, 9, 8;
	cvt.u64.u32 	%rd355, %r714;
	setp.ne.s64 	%p120, %rd6, %rd355;
	setp.eq.s32 	%p121, %r256, %r257;
	and.pred  	%p122, %p120, %p121;
	@%p122 bra 	$L__BB10_330;
	shl.b64 	%rd356, %rd200, 2;
	add.s64 	%rd357, %rd3, %rd356;
	st.global.u32 	[%rd357], %r256;
	add.s64 	%rd358, %rd4, %rd356;
	st.global.u32 	[%rd358], %r354;
$L__BB10_330:
	setp.ne.s32 	%p143, %r225, 255;
	@%p143 bra 	$L__BB10_334;
	setp.ne.s64 	%p144, %rd6, 2304;
	@%p144 bra 	$L__BB10_333;
	shl.b64 	%rd379, %rd807, 2;
	add.s64 	%rd380, %rd3, %rd379;
	st.global.u32 	[%rd380], %r257;
	add.s64 	%rd381, %rd4, %rd379;
	st.global.u32 	[%rd381], %r355;
	add.s64 	%rd807, %rd807, 1;
$L__BB10_333:
	ld.param.u64 	%rd750, [_ZN6thrust24THRUST_300001_SM_1000_NS8cuda_cub4core6detail13_kernel_agentINS1_15__reduce_by_key16ReduceByKeyAgentINS0_6detail15normal_iteratorINS0_10device_ptrIjEEEENS0_17constant_iteratorIiNS0_11use_defaultESD_EESB_SB_N4cuda3std3__48equal_toIjEENSH_4plusIjEEPllEEJSB_SE_SB_SB_SM_N3cub18CUB_300001_SM_100024ReduceByKeyScanTileStateIilLb1EEESJ_SL_llEEEvDpT0__param_4];
	cvta.to.global.u64 	%rd382, %rd750;
	st.global.u64 	[%rd382], %rd807;
$L__BB10_334:
	ret;

}
	// .globl	_ZN3cub18CUB_300001_SM_10006detail11EmptyKernelIvEEvv
.visible .entry _ZN3cub18CUB_300001_SM_10006detail11EmptyKernelIvEEvv()
{


	ret;

}
	// .globl	_ZN3cub18CUB_300001_SM_10006detail8for_each13static_kernelINS2_12policy_hub_t12policy_500_tEmN6thrust24THRUST_300001_SM_1000_NS8cuda_cub20__uninitialized_fill7functorINS7_10device_ptrIjEEjEEEEvT0_T1_
.visible .entry _ZN3cub18CUB_300001_SM_10006detail8for_each13static_kernelINS2_12policy_hub_t12policy_500_tEmN6thrust24THRUST_300001_SM_1000_NS8cuda_cub20__uninitialized_fill7functorINS7_10device_ptrIjEEjEEEEvT0_T1_(
	.param .u64 _ZN3cub18CUB_300001_SM_10006detail8for_each13static_kernelINS2_12policy_hub_t12policy_500_tEmN6thrust24THRUST_300001_SM_1000_NS8cuda_cub20__uninitialized_fill7functorINS7_10device_ptrIjEEjEEEEvT0_T1__param_0,
	.param .align 8 .b8 _ZN3cub18CUB_300001_SM_10006detail8for_each13static_kernelINS2_12policy_hub_t12policy_500_tEmN6thrust24THRUST_300001_SM_1000_NS8cuda_cub20__uninitialized_fill7functorINS7_10device_ptrIjEEjEEEEvT0_T1__param_1[16]
)
.maxntid 256
{
	.reg .pred 	%p<4>;
	.reg .b16 	%rs<5>;
	.reg .b32 	%r<12>;
	.reg .b64 	%rd<16>;

	ld.param.u32 	%r3, [_ZN3cub18CUB_300001_SM_10006detail8for_each13static_kernelINS2_12policy_hub_t12policy_500_tEmN6thrust24THRUST_300001_SM_1000_NS8cuda_cub20__uninitialized_fill7functorINS7_10device_ptrIjEEjEEEEvT0_T1__param_1+8];
	ld.param.u64 	%rd4, [_ZN3cub18CUB_300001_SM_10006detail8for_each13static_kernelINS2_12policy_hub_t12policy_500_tEmN6thrust24THRUST_300001_SM_1000_NS8cuda_cub20__uninitialized_fill7functorINS7_10device_ptrIjEEjEEEEvT0_T1__param_1];
	ld.param.u64 	%rd5, [_ZN3cub18CUB_300001_SM_10006detail8for_each13static_kernelINS2_12policy_hub_t12policy_500_tEmN6thrust24THRUST_300001_SM_1000_NS8cuda_cub20__uninitialized_fill7functorINS7_10device_ptrIjEEjEEEEvT0_T1__param_0];
	mov.u32 	%r9, %ctaid.x;
	mul.wide.u32 	%rd1, %r9, 512;
	sub.s64 	%rd2, %rd5, %rd1;
	setp.lt.u64 	%p1, %rd2, 512;
	@%p1 bra 	$L__BB12_2;
	mov.u32 	%r11, %tid.x;
	cvta.to.global.u64 	%rd11, %rd4;
	cvt.u64.u32 	%rd12, %r11;
	add.s64 	%rd13, %rd1, %rd12;
	shl.b64 	%rd14, %rd13, 2;
	add.s64 	%rd15, %rd11, %rd14;
	st.global.u32 	[%rd15], %r3;
	st.global.u32 	[%rd15+1024], %r3;
	bra.uni 	$L__BB12_6;
$L__BB12_2:
	cvta.to.global.u64 	%rd6, %rd4;
	mov.u32 	%r2, %tid.x;
	cvt.u64.u32 	%rd7, %r2;
	setp.le.u64 	%p2, %rd2, %rd7;
	add.s64 	%rd8, %rd1, %rd7;
	shl.b64 	%rd9, %rd8, 2;
	add.s64 	%rd3, %rd6, %rd9;
	@%p2 bra 	$L__BB12_4;
	st.global.u32 	[%rd3], %r3;
$L__BB12_4:
	add.s32 	%r10, %r2, 256;
	cvt.u64.u32 	%rd10, %r10;
	setp.le.u64 	%p3, %rd2, %rd10;
	@%p3 bra 	$L__BB12_6;
	st.global.u32 	[%rd3+1024], %r3;
$L__BB12_6:
	ret;

}
	// .globl	_ZN3cub18CUB_300001_SM_10006detail8for_each13static_kernelINS2_12policy_hub_t12policy_500_tEmN6thrust24THRUST_300001_SM_1000_NS8cuda_cub20__uninitialized_fill7functorINS7_10device_ptrIiEEiEEEEvT0_T1_
.visible .entry _ZN3cub18CUB_300001_SM_10006detail8for_each13static_kernelINS2_12policy_hub_t12policy_500_tEmN6thrust24THRUST_300001_SM_1000_NS8cuda_cub20__uninitialized_fill7functorINS7_10device_ptrIiEEiEEEEvT0_T1_(
	.param .u64 _ZN3cub18CUB_300001_SM_10006detail8for_each13static_kernelINS2_12policy_hub_t12policy_500_tEmN6thrust24THRUST_300001_SM_1000_NS8cuda_cub20__uninitialized_fill7functorINS7_10device_ptrIiEEiEEEEvT0_T1__param_0,
	.param .align 8 .b8 _ZN3cub18CUB_300001_SM_10006detail8for_each13static_kernelINS2_12policy_hub_t12policy_500_tEmN6thrust24THRUST_300001_SM_1000_NS8cuda_cub20__uninitialized_fill7functorINS7_10device_ptrIiEEiEEEEvT0_T1__param_1[16]
)
.maxntid 256
{
	.reg .pred 	%p<4>;
	.reg .b16 	%rs<5>;
	.reg .b32 	%r<12>;
	.reg .b64 	%rd<16>;

	ld.param.u32 	%r3, [_ZN3cub18CUB_300001_SM_10006detail8for_each13static_kernelINS2_12policy_hub_t12policy_500_tEmN6thrust24THRUST_300001_SM_1000_NS8cuda_cub20__uninitialized_fill7functorINS7_10device_ptrIiEEiEEEEvT0_T1__param_1+8];
	ld.param.u64 	%rd4, [_ZN3cub18CUB_300001_SM_10006detail8for_each13static_kernelINS2_12policy_hub_t12policy_500_tEmN6thrust24THRUST_300001_SM_1000_NS8cuda_cub20__uninitialized_fill7functorINS7_10device_ptrIiEEiEEEEvT0_T1__param_1];
	ld.param.u64 	%rd5, [_ZN3cub18CUB_300001_SM_10006detail8for_each13static_kernelINS2_12policy_hub_t12policy_500_tEmN6thrust24THRUST_300001_SM_1000_NS8cuda_cub20__uninitialized_fill7functorINS7_10device_ptrIiEEiEEEEvT0_T1__param_0];
	mov.u32 	%r9, %ctaid.x;
	mul.wide.u32 	%rd1, %r9, 512;
	sub.s64 	%rd2, %rd5, %rd1;
	setp.lt.u64 	%p1, %rd2, 512;
	@%p1 bra 	$L__BB13_2;
	mov.u32 	%r11, %tid.x;
	cvta.to.global.u64 	%rd11, %rd4;
	cvt.u64.u32 	%rd12, %r11;
	add.s64 	%rd13, %rd1, %rd12;
	shl.b64 	%rd14, %rd13, 2;
	add.s64 	%rd15, %rd11, %rd14;
	st.global.u32 	[%rd15], %r3;
	st.global.u32 	[%rd15+1024], %r3;
	bra.uni 	$L__BB13_6;
$L__BB13_2:
	cvta.to.global.u64 	%rd6, %rd4;
	mov.u32 	%r2, %tid.x;
	cvt.u64.u32 	%rd7, %r2;
	setp.le.u64 	%p2, %rd2, %rd7;
	add.s64 	%rd8, %rd1, %rd7;
	shl.b64 	%rd9, %rd8, 2;
	add.s64 	%rd3, %rd6, %rd9;
	@%p2 bra 	$L__BB13_4;
	st.global.u32 	[%rd3], %r3;
$L__BB13_4:
	add.s32 	%r10, %r2, 256;
	cvt.u64.u32 	%rd10, %r10;
	setp.le.u64 	%p3, %rd2, %rd10;
	@%p3 bra 	$L__BB13_6;
	st.global.u32 	[%rd3+1024], %r3;
$L__BB13_6:
	ret;

}
	// .globl	_ZN3cub18CUB_300001_SM_10006detail8for_each13static_kernelINS2_12policy_hub_t12policy_500_tElN6thrust24THRUST_300001_SM_1000_NS8cuda_cub20__uninitialized_copy7functorINS7_6detail15normal_iteratorINS7_10device_ptrIKiEEEENS7_7pointerIiNS8_3tagENS7_11use_defaultESJ_EEEEEEvT0_T1_
.visible .entry _ZN3cub18CUB_300001_SM_10006detail8for_each13static_kernelINS2_12policy_hub_t12policy_500_tElN6thrust24THRUST_300001_SM_1000_NS8cuda_cub20__uninitialized_copy7functorINS7_6detail15normal_iteratorINS7_10device_ptrIKiEEEENS7_7pointerIiNS8_3tagENS7_11use_defaultESJ_EEEEEEvT0_T1_(
	.param .u64 _ZN3cub18CUB_300001_SM_10006detail8for_each13static_kernelINS2_12policy_hub_t12policy_500_tElN6thrust24THRUST_300001_SM_1000_NS8cuda_cub20__uninitialized_copy7functorINS7_6detail15normal_iteratorINS7_10device_ptrIKiEEEENS7_7pointerIiNS8_3tagENS7_11use_defaultESJ_EEEEEEvT0_T1__param_0,
	.param .align 8 .b8 _ZN3cub18CUB_300001_SM_10006detail8for_each13static_kernelINS2_12policy_hub_t12policy_500_tElN6thrust24THRUST_300001_SM_1000_NS8cuda_cub20__uninitialized_copy7functorINS7_6detail15normal_iteratorINS7_10device_ptrIKiEEEENS7_7pointerIiNS8_3tagENS7_11use_defaultESJ_EEEEEEvT0_T1__param_1[16]
)
.maxntid 256
{
	.reg .pred 	%p<4>;
	.reg .b32 	%r<10>;
	.reg .b64 	%rd<26>;

	ld.param.u64 	%rd8, [_ZN3cub18CUB_300001_SM_10006detail8for_each13static_kernelINS2_12policy_hub_t12policy_500_tElN6thrust24THRUST_300001_SM_1000_NS8cuda_cub20__uninitialized_copy7functorINS7_6detail15normal_iteratorINS7_10device_ptrIKiEEEENS7_7pointerIiNS8_3tagENS7_11use_defaultESJ_EEEEEEvT0_T1__param_1+8];
	ld.param.u64 	%rd7, [_ZN3cub18CUB_300001_SM_10006detail8for_each13static_kernelINS2_12policy_hub_t12policy_500_tElN6thrust24THRUST_300001_SM_1000_NS8cuda_cub20__uninitialized_copy7functorINS7_6detail15normal_iteratorINS7_10device_ptrIKiEEEENS7_7pointerIiNS8_3tagENS7_11use_defaultESJ_EEEEEEvT0_T1__param_1];
	ld.param.u64 	%rd9, [_ZN3cub18CUB_300001_SM_10006detail8for_each13static_kernelINS2_12policy_hub_t12policy_500_tElN6thrust24THRUST_300001_SM_1000_NS8cuda_cub20__uninitialized_copy7functorINS7_6detail15normal_iteratorINS7_10device_ptrIKiEEEENS7_7pointerIiNS8_3tagENS7_11use_defaultESJ_EEEEEEvT0_T1__param_0];
	mov.u32 	%r1, %ctaid.x;
	mul.wide.u32 	%rd1, %r1, 512;
	sub.s64 	%rd2, %rd9, %rd1;
	setp.lt.s64 	%p1, %rd2, 512;
	@%p1 bra 	$L__BB14_2;
	mov.u32 	%r7, %tid.x;
	cvta.to.global.u64 	%rd19, %rd8;
	cvta.to.global.u64 	%rd20, %rd7;
	cvt.u64.u32 	%rd21, %r7;
	add.s64 	%rd22, %rd1, %rd21;
	shl.b64 	%rd23, %rd22, 2;
	add.s64 	%rd24, %rd20, %rd23;
	add.s64 	%rd25, %rd19, %rd23;
	ld.global.u32 	%r8, [%rd24];
	st.global.u32 	[%rd25], %r8;
	ld.global.u32 	%r9, [%rd24+1024];
	st.global.u32 	[%rd25+1024], %r9;
	bra.uni 	$L__BB14_6;
$L__BB14_2:
	cvta.to.global.u64 	%rd3, %rd7;
	cvta.to.global.u64 	%rd4, %rd8;
	mov.u32 	%r2, %tid.x;
	cvt.s64.s32 	%rd5, %rd2;
	cvt.u64.u32 	%rd6, %r2;
	setp.le.s64 	%p2, %rd5, %rd6;
	@%p2 bra 	$L__BB14_4;
	add.s64 	%rd10, %rd1, %rd6;
	shl.b64 	%rd11, %rd10, 2;
	add.s64 	%rd12, %rd3, %rd11;
	add.s64 	%rd13, %rd4, %rd11;
	ld.global.u32 	%r3, [%rd12];
	st.global.u32 	[%rd13], %r3;
$L__BB14_4:
	cvt.u32.u64 	%r4, %rd6;
	add.s32 	%r5, %r4, 256;
	cvt.u64.u32 	%rd14, %r5;
	setp.le.s64 	%p3, %rd5, %rd14;
	@%p3 bra 	$L__BB14_6;
	add.s64 	%rd15, %rd1, %rd6;
	shl.b64 	%rd16, %rd15, 2;
	add.s64 	%rd17, %rd3, %rd16;
	add.s64 	%rd18, %rd4, %rd16;
	ld.global.u32 	%r6, [%rd17+1024];
	st.global.u32 	[%rd18+1024], %r6;
$L__BB14_6:
	ret;

}
	// .globl	_ZN3cub18CUB_300001_SM_10006detail4scan20DeviceScanInitKernelINS0_13ScanTileStateIjLb1EEEEEvT_i
.visible .entry _ZN3cub18CUB_300001_SM_10006detail4scan20DeviceScanInitKernelINS0_13ScanTileStateIjLb1EEEEEvT_i(
	.param .align 8 .b8 _ZN3cub18CUB_300001_SM_10006detail4scan20DeviceScanInitKernelINS0_13ScanTileStateIjLb1EEEEEvT_i_param_0[8],
	.param .u32 _ZN3cub18CUB_300001_SM_10006detail4scan20DeviceScanInitKernelINS0_13ScanTileStateIjLb1EEEEEvT_i_param_1
)
{
	.reg .pred 	%p<5>;
	.reg .b32 	%r<10>;
	.reg .b64 	%rd<7>;

	ld.param.u64 	%rd2, [_ZN3cub18CUB_300001_SM_10006detail4scan20DeviceScanInitKernelINS0_13ScanTileStateIjLb1EEEEEvT_i_param_0];
	ld.param.u32 	%r4, [_ZN3cub18CUB_300001_SM_10006detail4scan20DeviceScanInitKernelINS0_13ScanTileStateIjLb1EEEEEvT_i_param_1];
	cvta.to.global.u64 	%rd1, %rd2;
	mov.u32 	%r1, %ctaid.x;
	mov.u32 	%r5, %ntid.x;
	mov.u32 	%r2, %tid.x;
	mad.lo.s32 	%r3, %r1, %r5, %r2;
	setp.ge.s32 	%p1, %r3, %r4;
	@%p1 bra 	$L__BB15_2;
	mul.wide.s32 	%rd3, %r3, 8;
	add.s64 	%rd4, %rd1, %rd3;
	mov.b32 	%r6, 0;
	mov.b32 	%r7, 99;
	st.global.v2.u32 	[%rd4+256], {%r7, %r6};
$L__BB15_2:
	setp.ne.s32 	%p2, %r1, 0;
	setp.gt.u32 	%p3, %r2, 31;
	or.pred  	%p4, %p2, %p3;
	@%p4 bra 	$L__BB15_4;
	mul.wide.u32 	%rd5, %r2, 8;
	add.s64 	%rd6, %rd1, %rd5;
	mov.b32 	%r9, 0;
	st.global.v2.u32 	[%rd6], {%r9, %r9};
$L__BB15_4:
	ret;

}
	// .globl	_ZN3cub18CUB_300001_SM_10006detail4scan16DeviceScanKernelINS2_10policy_hubIjjjjN4cuda3std3__44plusIvEEE10Policy1000EN6thrust24THRUST_300001_SM_1000_NS6detail15normal_iteratorINSD_10device_ptrIjEEEESI_NS0_13ScanTileStateIjLb1EEES9_NS1_10InputValueIjPjEEjjLb0EjEEvT0_T1_T2_iT3_T4_T5_
.visible .entry _ZN3cub18CUB_300001_SM_10006detail4scan16DeviceScanKernelINS2_10policy_hubIjjjjN4cuda3std3__44plusIvEEE10Policy1000EN6thrust24THRUST_300001_SM_1000_NS6detail15normal_iteratorINSD_10device_ptrIjEEEESI_NS0_13ScanTileStateIjLb1EEES9_NS1_10InputValueIjPjEEjjLb0EjEEvT0_T1_T2_iT3_T4_T5_(
	.param .align 8 .b8 _ZN3cub18CUB_300001_SM_10006detail4scan16DeviceScanKernelINS2_10policy_hubIjjjjN4cuda3std3__44plusIvEEE10Policy1000EN6thrust24THRUST_300001_SM_1000_NS6detail15normal_iteratorINSD_10device_ptrIjEEEESI_NS0_13ScanTileStateIjLb1EEES9_NS1_10InputValueIjPjEEjjLb0EjEEvT0_T1_T2_iT3_T4_T5__param_0[8],
	.param .align 8 .b8 _ZN3cub18CUB_300001_SM_10006detail4scan16DeviceScanKernelINS2_10policy_hubIjjjjN4cuda3std3__44plusIvEEE10Policy1000EN6thrust24THRUST_300001_SM_1000_NS6detail15normal_iteratorINSD_10device_ptrIjEEEESI_NS0_13ScanTileStateIjLb1EEES9_NS1_10InputValueIjPjEEjjLb0EjEEvT0_T1_T2_iT3_T4_T5__param_1[8],
	.param .align 8 .b8 _ZN3cub18CUB_300001_SM_10006detail4scan16DeviceScanKernelINS2_10policy_hubIjjjjN4cuda3std3__44plusIvEEE10Policy1000EN6thrust24THRUST_300001_SM_1000_NS6detail15normal_iteratorINSD_10device_ptrIjEEEESI_NS0_13ScanTileStateIjLb1EEES9_NS1_10InputValueIjPjEEjjLb0EjEEvT0_T1_T2_iT3_T4_T5__param_2[8],
	.param .u32 _ZN3cub18CUB_300001_SM_10006detail4scan16DeviceScanKernelINS2_10policy_hubIjjjjN4cuda3std3__44plusIvEEE10Policy1000EN6thrust24THRUST_300001_SM_1000_NS6detail15normal_iteratorINSD_10device_ptrIjEEEESI_NS0_13ScanTileStateIjLb1EEES9_NS1_10InputValueIjPjEEjjLb0EjEEvT0_T1_T2_iT3_T4_T5__param_3,
	.param .align 1 .b8 _ZN3cub18CUB_300001_SM_10006detail4scan16DeviceScanKernelINS2_10policy_hubIjjjjN4cuda3std3__44plusIvEEE10Policy1000EN6thrust24THRUST_300001_SM_1000_NS6detail15normal_iteratorINSD_10device_ptrIjEEEESI_NS0_13ScanTileStateIjLb1EEES9_NS1_10InputValueIjPjEEjjLb0EjEEvT0_T1_T2_iT3_T4_T5__param_4[1],
	.param .align 8 .b8 _ZN3cub18CUB_300001_SM_10006detail4scan16DeviceScanKernelINS2_10policy_hubIjjjjN4cuda3std3__44plusIvEEE10Policy1000EN6thrust24THRUST_300001_SM_1000_NS6detail15normal_iteratorINSD_10device_ptrIjEEEESI_NS0_13ScanTileStateIjLb1EEES9_NS1_10InputValueIjPjEEjjLb0EjEEvT0_T1_T2_iT3_T4_T5__param_5[16],
	.param .u32 _ZN3cub18CUB_300001_SM_10006detail4scan16DeviceScanKernelINS2_10policy_hubIjjjjN4cuda3std3__44plusIvEEE10Policy1000EN6thrust24THRUST_300001_SM_1000_NS6detail15normal_iteratorINSD_10device_ptrIjEEEESI_NS0_13ScanTileStateIjLb1EEES9_NS1_10InputValueIjPjEEjjLb0EjEEvT0_T1_T2_iT3_T4_T5__param_6
)
.maxntid 384
{
	.reg .pred 	%p<160>;
	.reg .b16 	%rs<3>;
	.reg .b32 	%r<1050>;
	.reg .b64 	%rd<58>;
	// demoted variable
	.shared .align 16 .b8 _ZZN3cub18CUB_300001_SM_10006detail4scan16DeviceScanKernelINS2_10policy_hubIjjjjN4cuda3std3__44plusIvEEE10Policy1000EN6thrust24THRUST_300001_SM_1000_NS6detail15normal_iteratorINSD_10device_ptrIjEEEESI_NS0_13ScanTileStateIjLb1EEES9_NS1_10InputValueIjPjEEjjLb0EjEEvT0_T1_T2_iT3_T4_T5_E12temp_storage[33808];
	ld.param.u32 	%r239, [_ZN3cub18CUB_300001_SM_10006detail4scan16DeviceScanKernelINS2_10policy_hubIjjjjN4cuda3std3__44plusIvEEE10Policy1000EN6thrust24THRUST_300001_SM_1000_NS6detail15normal_iteratorINSD_10device_ptrIjEEEESI_NS0_13ScanTileStateIjLb1EEES9_NS1_10InputValueIjPjEEjjLb0EjEEvT0_T1_T2_iT3_T4_T5__param_5];
	bfe.u32 	%r240, %r239, 0, 8;
	cvt.u16.u32 	%rs1, %r240;
	and.b16  	%rs2, %rs1, 255;
	ld.param.u64 	%rd16, [_ZN3cub18CUB_300001_SM_10006detail4scan16DeviceScanKernelINS2_10policy_hubIjjjjN4cuda3std3__44plusIvEEE10Policy1000EN6thrust24THRUST_300001_SM_1000_NS6detail15normal_iteratorINSD_10device_ptrIjEEEESI_NS0_13ScanTileStateIjLb1EEES9_NS1_10InputValueIjPjEEjjLb0EjEEvT0_T1_T2_iT3_T4_T5__param_2];
	ld.param.u64 	%rd15, [_ZN3cub18CUB_300001_SM_10006detail4scan16DeviceScanKernelINS2_10policy_hubIjjjjN4cuda3std3__44plusIvEEE10Policy1000EN6thrust24THRUST_300001_SM_1000_NS6detail15normal_iteratorINSD_10device_ptrIjEEEESI_NS0_13ScanTileStateIjLb1EEES9_NS1_10InputValueIjPjEEjjLb0EjEEvT0_T1_T2_iT3_T4_T5__param_1];
	ld.param.u64 	%rd14, [_ZN3cub18CUB_300001_SM_10006detail4scan16DeviceScanKernelINS2_10policy_hubIjjjjN4cuda3std3__44plusIvEEE10Policy1000EN6thrust24THRUST_300001_SM_1000_NS6detail15normal_iteratorINSD_10device_ptrIjEEEESI_NS0_13ScanTileStateIjLb1EEES9_NS1_10InputValueIjPjEEjjLb0EjEEvT0_T1_T2_iT3_T4_T5__param_0];
	ld.param.u64 	%rd1, [_ZN3cub18CUB_300001_SM_10006detail4scan16DeviceScanKernelINS2_10policy_hubIjjjjN4cuda3std3__44plusIvEEE10Policy1000EN6thrust24THRUST_300001_SM_1000_NS6detail15normal_iteratorINSD_10device_ptrIjEEEESI_NS0_13ScanTileStateIjLb1EEES9_NS1_10InputValueIjPjEEjjLb0EjEEvT0_T1_T2_iT3_T4_T5__param_5+8];
	ld.param.u32 	%r238, [_ZN3cub18CUB_300001_SM_10006detail4scan16DeviceScanKernelINS2_10policy_hubIjjjjN4cuda3std3__44plusIvEEE10Policy1000EN6thrust24THRUST_300001_SM_1000_NS6detail15normal_iteratorINSD_10device_ptrIjEEEESI_NS0_13ScanTileStateIjLb1EEES9_NS1_10InputValueIjPjEEjjLb0EjEEvT0_T1_T2_iT3_T4_T5__param_6];
	setp.eq.s16 	%p1, %rs2, 0;
	@%p1 bra 	$L__BB16_2;
	cvta.to.global.u64 	%rd17, %rd1;
	ld.global.u32 	%r997, [%rd17];
	bra.uni 	$L__BB16_3;
$L__BB16_2:
	cvt.u32.u64 	%r997, %rd1;
$L__BB16_3:
	ld.param.u32 	%r995, [_ZN3cub18CUB_300001_SM_10006detail4scan16DeviceScanKernelINS2_10policy_hubIjjjjN4cuda3std3__44plusIvEEE10Policy1000EN6thrust24THRUST_300001_SM_1000_NS6detail15normal_iteratorINSD_10device_ptrIjEEEESI_NS0_13ScanTileStateIjLb1EEES9_NS1_10InputValueIjPjEEjjLb0EjEEvT0_T1_T2_iT3_T4_T5__param_3];
	cvta.to.global.u64 	%rd3, %rd14;
	cvta.to.global.u64 	%rd4, %rd15;
	mov.u32 	%r241, %ctaid.x;
	add.s32 	%r998, %r995, %r241;
	mul.lo.s32 	%r5, %r998, 8448;
	sub.s32 	%r6, %r238, %r5;
	setp.lt.u32 	%p2, %r6, 8449;
	@%p2 bra 	$L__BB16_29;
	cvt.u64.u32 	%rd40, %r5;
	mov.u32 	%r7, %tid.x;
	and.b32  	%r640, %r7, 31;
	and.b32  	%r641, %r7, 992;
	mul.lo.s32 	%r642, %r641, 22;
	or.b32  	%r643, %r642, %r640;
	cvt.u64.u32 	%rd41, %r643;
	add.s64 	%rd5, %rd41, %rd40;
	shl.b64 	%rd42, %rd5, 2;
	add.s64 	%rd43, %rd3, %rd42;
	ld.global.u32 	%r644, [%rd43];
	ld.global.u32 	%r645, [%rd43+128];
	ld.global.u32 	%r646, [%rd43+256];
	ld.global.u32 	%r647, [%rd43+384];
	ld.global.u32 	%r648, [%rd43+512];
	ld.global.u32 	%r649, [%rd43+640];
	ld.global.u32 	%r650, [%rd43+768];
	ld.global.u32 	%r651, [%rd43+896];
	ld.global.u32 	%r652, [%rd43+1024];
	ld.global.u32 	%r653, [%rd43+1152];
	ld.global.u32 	%r654, [%rd43+1280];
	ld.global.u32 	%r655, [%rd43+1408];
	ld.global.u32 	%r656, [%rd43+1536];
	ld.global.u32 	%r657, [%rd43+1664];
	ld.global.u32 	%r658, [%rd43+1792];
	ld.global.u32 	%r659, [%rd43+1920];
	ld.global.u32 	%r660, [%rd43+2048];
	ld.global.u32 	%r661, [%rd43+2176];
	ld.global.u32 	%r662, [%rd43+2304];
	ld.global.u32 	%r663, [%rd43+2432];
	ld.global.u32 	%r664, [%rd43+2560];
	ld.global.u32 	%r665, [%rd43+2688];
	// begin inline asm
	mov.u32 %r639, %laneid;
	// end inline asm
	shr.u32 	%r9, %r7, 5;
	mad.lo.s32 	%r666, %r9, 704, %r639;
	shl.b32 	%r667, %r666, 2;
	mov.u32 	%r668, _ZZN3cub18CUB_300001_SM_10006detail4scan16DeviceScanKernelINS2_10policy_hubIjjjjN4cuda3std3__44plusIvEEE10Policy1000EN6thrust24THRUST_300001_SM_1000_NS6detail15normal_iteratorINSD_10device_ptrIjEEEESI_NS0_13ScanTileStateIjLb1EEES9_NS1_10InputValueIjPjEEjjLb0EjEEvT0_T1_T2_iT3_T4_T5_E12temp_storage;
	add.s32 	%r10, %r668, %r667;
	st.shared.u32 	[%r10], %r644;
	st.shared.u32 	[%r10+128], %r645;
	st.shared.u32 	[%r10+256], %r646;
	st.shared.u32 	[%r10+384], %r647;
	st.shared.u32 	[%r10+512], %r648;
	st.shared.u32 	[%r10+640], %r649;
	st.shared.u32 	[%r10+768], %r650;
	st.shared.u32 	[%r10+896], %r651;
	st.shared.u32 	[%r10+1024], %r652;
	st.shared.u32 	[%r10+1152], %r653;
	st.shared.u32 	[%r10+1280], %r654;
	st.shared.u32 	[%r10+1408], %r655;
	st.shared.u32 	[%r10+1536], %r656;
	st.shared.u32 	[%r10+1664], %r657;
	st.shared.u32 	[%r10+1792], %r658;
	st.shared.u32 	[%r10+1920], %r659;
	st.shared.u32 	[%r10+2048], %r660;
	st.shared.u32 	[%r10+2176], %r661;
	st.shared.u32 	[%r10+2304], %r662;
	st.shared.u32 	[%r10+2432], %r663;
	st.shared.u32 	[%r10+2560], %r664;
	st.shared.u32 	[%r10+2688], %r665;
	bar.warp.sync 	-1;
	mad.lo.s32 	%r11, %r639, 84, %r10;
	ld.shared.v2.u32 	{%r12, %r13}, [%r11];
	ld.shared.v2.u32 	{%r14, %r15}, [%r11+8];
	ld.shared.v2.u32 	{%r16, %r17}, [%r11+16];
	ld.shared.v2.u32 	{%r18, %r19}, [%r11+24];
	ld.shared.v2.u32 	{%r20, %r21}, [%r11+32];
	ld.shared.v2.u32 	{%r22, %r23}, [%r11+40];
	ld.shared.v2.u32 	{%r24, %r25}, [%r11+48];
	ld.shared.v2.u32 	{%r26, %r27}, [%r11+56];
	ld.shared.v2.u32 	{%r28, %r29}, [%r11+64];
	ld.shared.v2.u32 	{%r30, %r31}, [%r11+72];
	ld.shared.v2.u32 	{%r32, %r33}, [%r11+80];
	bar.sync 	0;
	setp.ne.s32 	%p104, %r998, 0;
	@%p104 bra 	$L__BB16_9;
	add.s32 	%r890, %r13, %r12;
	add.s32 	%r891, %r14, %r890;
	add.s32 	%r892, %r15, %r891;
	add.s32 	%r893, %r16, %r892;
	add.s32 	%r894, %r17, %r893;
	add.s32 	%r895, %r18, %r894;
	add.s32 	%r896, %r19, %r895;
	add.s32 	%r897, %r20, %r896;
	add.s32 	%r898, %r21, %r897;
	add.s32 	%r899, %r22, %r898;
	add.s32 	%r900, %r23, %r899;
	add.s32 	%r901, %r24, %r900;
	add.s32 	%r902, %r25, %r901;
	add.s32 	%r903, %r26, %r902;
	add.s32 	%r904, %r27, %r903;
	add.s32 	%r905, %r28, %r904;
	add.s32 	%r906, %r29, %r905;
	add.s32 	%r907, %r30, %r906;
	add.s32 	%r908, %r31, %r907;
	add.s32 	%r909, %r32, %r908;
	add.s32 	%r864, %r33, %r909;
	mov.b32 	%r862, 1;
	mov.b32 	%r887, 0;
	mov.b32 	%r889, -1;
	// begin inline asm
	{  .reg .u32 r0;  .reg .pred p;  shfl.sync.up.b32 r0|p, %r864, %r862, %r887, %r889;  @p add.u32 r0, r0, %r864;  mov.u32 %r860, r0;}
	// end inline asm
	mov.b32 	%r868, 2;
	// begin inline asm
	{  .reg .u32 r0;  .reg .pred p;  shfl.sync.up.b32 r0|p, %r860, %r868, %r887, %r889;  @p add.u32 r0, r0, %r860;  mov.u32 %r866, r0;}
	// end inline asm
	mov.b32 	%r874, 4;
	// begin inline asm
	{  .reg .u32 r0;  .reg .pred p;  shfl.sync.up.b32 r0|p, %r866, %r874, %r887, %r889;  @p add.u32 r0, r0, %r866;  mov.u32 %r872, r0;}
	// end inline asm
	mov.b32 	%r880, 8;
	// begin inline asm
	{  .reg .u32 r0;  .reg .pred p;  shfl.sync.up.b32 r0|p, %r872, %r880, %r887, %r889;  @p add.u32 r0, r0, %r872;  mov.u32 %r878, r0;}
	// end inline asm
	mov.b32 	%r886, 16;
	// begin inline asm
	{  .reg .u32 r0;  .reg .pred p;  shfl.sync.up.b32 r0|p, %r878, %r886, %r887, %r889;  @p add.u32 r0, r0, %r878;  mov.u32 %r884, r0;}
	// end inline asm
	setp.ne.s32 	%p146, %r639, 31;
	@%p146 bra 	$L__BB16_7;
	shl.b32 	%r910, %r9, 2;
	add.s32 	%r912, %r668, %r910;
	st.shared.u32 	[%r912+16], %r884;
$L__BB16_7:
	bar.sync 	0;
	ld.shared.v4.u32 	{%r913, %r914, %r915, %r916}, [_ZZN3cub18CUB_300001_SM_10006detail4scan16DeviceScanKernelINS2_10policy_hubIjjjjN4cuda3std3__44plusIvEEE10Policy1000EN6thrust24THRUST_300001_SM_1000_NS6detail15normal_iteratorINSD_10device_ptrIjEEEESI_NS0_13ScanTileStateIjLb1EEES9_NS1_10InputValueIjPjEEjjLb0EjEEvT0_T1_T2_iT3_T4_T5_E12temp_storage+16];
	add.s32 	%r917, %r914, %r913;
	setp.eq.s32 	%p147, %r9, 2;
	selp.b32 	%r918, %r917, %r913, %p147;
	add.s32 	%r919, %r917, %r915;
	setp.eq.s32 	%p148, %r9, 3;
	selp.b32 	%r920, %r919, %r918, %p148;
	add.s32 	%r921, %r919, %r916;
	setp.eq.s32 	%p149, %r9, 4;
	selp.b32 	%r922, %r921, %r920, %p149;
	ld.shared.v4.u32 	{%r923, %r924, %r925, %r926}, [_ZZN3cub18CUB_300001_SM_10006detail4scan16DeviceScanKernelINS2_10policy_hubIjjjjN4cuda3std3__44plusIvEEE10Policy1000EN6thrust24THRUST_300001_SM_1000_NS6detail15normal_iteratorINSD_10device_ptrIjEEEESI_NS0_13ScanTileStateIjLb1EEES9_NS1_10InputValueIjPjEEjjLb0EjEEvT0_T1_T2_iT3_T4_T5_E12temp_storage+32];
	add.s32 	%r927, %r921, %r923;
	setp.eq.s32 	%p150, %r9, 5;
	selp.b32 	%r928, %r927, %r922, %p150;
	add.s32 	%r929, %r927, %r924;
	setp.eq.s32 	%p151, %r9, 6;
	selp.b32 	%r930, %r929, %r928, %p151;
	add.s32 	%r931, %r929, %r925;
	setp.eq.s32 	%p152, %r9, 7;
	selp.b32 	%r932, %r931, %r930, %p152;
	add.s32 	%r933, %r931, %r926;
	setp.eq.s32 	%p153, %r9, 8;
	selp.b32 	%r934, %r933, %r932, %p153;
	ld.shared.v4.u32 	{%r935, %r936, %r937, %r938}, [_ZZN3cub18CUB_300001_SM_10006detail4scan16DeviceScanKernelINS2_10policy_hubIjjjjN4cuda3std3__44plusIvEEE10Policy1000EN6thrust24THRUST_300001_SM_1000_NS6detail15normal_iteratorINSD_10device_ptrIjEEEESI_NS0_13ScanTileStateIjLb1EEES9_NS1_10InputValueIjPjEEjjLb0EjEEvT0_T1_T2_iT3_T4_T5_E12temp_storage+48];
	add.s32 	%r939, %r933, %r935;
	setp.eq.s32 	%p154, %r9, 9;
	selp.b32 	%r940, %r939, %r934, %p154;
	add.s32 	%r941, %r939, %r936;
	setp.eq.s32 	%p155, %r9, 10;
	selp.b32 	%r942, %r941, %r940, %p155;
	add.s32 	%r943, %r941, %r937;
	setp.eq.s32 	%p156, %r9, 11;
	selp.b32 	%r944, %r943, %r942, %p156;
	setp.lt.u32 	%p157, %r7, 32;
	selp.b32 	%r945, 0, %r944, %p157;
	setp.eq.s32 	%p158, %r639, 0;
	sub.s32 	%r946, %r884, %r864;
	selp.b32 	%r947, 0, %r946, %p158;
	add.s32 	%r948, %r947, %r997;
	add.s32 	%r1012, %r948, %r945;
	add.s32 	%r949, %r938, %r997;
	add.s32 	%r37, %r949, %r943;
	setp.ne.s32 	%p159, %r7, 0;
	@%p159 bra 	$L__BB16_28;
	add.s64 	%rd55, %rd16, 256;
	mov.b32 	%r950, 101;
	// begin inline asm
	st.relaxed.gpu.v2.u32 [%rd55], {%r950, %r37};
	// end inline asm
	bra.uni 	$L__BB16_28;
$L__BB16_9:
	add.s32 	%r699, %r13, %r12;
	add.s32 	%r700, %r14, %r699;
	add.s32 	%r701, %r15, %r700;
	add.s32 	%r702, %r16, %r701;
	add.s32 	%r703, %r17, %r702;
	add.s32 	%r704, %r18, %r703;
	add.s32 	%r705, %r19, %r704;
	add.s32 	%r706, %r20, %r705;
	add.s32 	%r707, %r21, %r706;
	add.s32 	%r708, %r22, %r707;
	add.s32 	%r709, %r23, %r708;
	add.s32 	%r710, %r24, %r709;
	add.s32 	%r711, %r25, %r710;
	add.s32 	%r712, %r26, %r711;
	add.s32 	%r713, %r27, %r712;
	add.s32 	%r714, %r28, %r713;
	add.s32 	%r715, %r29, %r714;
	add.s32 	%r716, %r30, %r715;
	add.s32 	%r717, %r31, %r716;
	add.s32 	%r718, %r32, %r717;
	add.s32 	%r673, %r33, %r718;
	mov.b32 	%r671, 1;
	mov.b32 	%r696, 0;
	mov.b32 	%r698, -1;
	// begin inline asm
	{  .reg .u32 r0;  .reg .pred p;  shfl.sync.up.b32 r0|p, %r673, %r671, %r696, %r698;  @p add.u32 r0, r0, %r673;  mov.u32 %r669, r0;}
	// end inline asm
	mov.b32 	%r677, 2;
	// begin inline asm
	{  .reg .u32 r0;  .reg .pred p;  shfl.sync.up.b32 r0|p, %r669, %r677, %r696, %r698;  @p add.u32 r0, r0, %r669;  mov.u32 %r675, r0;}
	// end inline asm
	mov.b32 	%r683, 4;
	// begin inline asm
	{  .reg .u32 r0;  .reg .pred p;  shfl.sync.up.b32 r0|p, %r675, %r683, %r696, %r698;  @p add.u32 r0, r0, %r675;  mov.u32 %r681, r0;}
	// end inline asm
	mov.b32 	%r689, 8;
	// begin inline asm
	{  .reg .u32 r0;  .reg .pred p;  shfl.sync.up.b32 r0|p, %r681, %r689, %r696, %r698;  @p add.u32 r0, r0, %r681;  mov.u32 %r687, r0;}
	// end inline asm
	mov.b32 	%r695, 16;
	// begin inline asm
	{  .reg .u32 r0;  .reg .pred p;  shfl.sync.up.b32 r0|p, %r687, %r695, %r696, %r698;  @p add.u32 r0, r0, %r687;  mov.u32 %r693, r0;}
	// end inline asm
	setp.ne.s32 	%p105, %r639, 31;
	@%p105 bra 	$L__BB16_11;
	shl.b32 	%r719, %r9, 2;
	add.s32 	%r721, %r668, %r719;
	st.shared.u32 	[%r721+16], %r693;
$L__BB16_11:
	sub.s32 	%r722, %r693, %r673;
	bar.sync 	0;
	ld.shared.v4.u32 	{%r723, %r724, %r725, %r726}, [_ZZN3cub18CUB_300001_SM_10006detail4scan16DeviceScanKernelINS2_10policy_hubIjjjjN4cuda3std3__44plusIvEEE10Policy1000EN6thrust24THRUST_300001_SM_1000_NS6detail15normal_iteratorINSD_10device_ptrIjEEEESI_NS0_13ScanTileStateIjLb1EEES9_NS1_10InputValueIjPjEEjjLb0EjEEvT0_T1_T2_iT3_T4_T5_E12temp_storage+16];
	add.s32 	%r727, %r724, %r723;
	setp.eq.s32 	%p106, %r9, 2;
	selp.b32 	%r728, %r727, %r723, %p106;
	add.s32 	%r729, %r727, %r725;
	setp.eq.s32 	%p107, %r9, 3;
	selp.b32 	%r730, %r729, %r728, %p107;
	add.s32 	%r731, %r729, %r726;
	setp.eq.s32 	%p108, %r9, 4;
	selp.b32 	%r732, %r731, %r730, %p108;
	ld.shared.v4.u32 	{%r733, %r734, %r735, %r736}, [_ZZN3cub18CUB_300001_SM_10006detail4scan16DeviceScanKernelINS2_10policy_hubIjjjjN4cuda3std3__44plusIvEEE10Policy1000EN6thrust24THRUST_300001_SM_1000_NS6detail15normal_iteratorINSD_10device_ptrIjEEEESI_NS0_13ScanTileStateIjLb1EEES9_NS1_10InputValueIjPjEEjjLb0EjEEvT0_T1_T2_iT3_T4_T5_E12temp_storage+32];
	add.s32 	%r737, %r731, %r733;
	setp.eq.s32 	%p109, %r9, 5;
	selp.b32 	%r738, %r737, %r732, %p109;
	add.s32 	%r739, %r737, %r734;
	setp.eq.s32 	%p110, %r9, 6;
	selp.b32 	%r740, %r739, %r738, %p110;
	add.s32 	%r741, %r739, %r735;
	setp.eq.s32 	%p111, %r9, 7;
	selp.b32 	%r742, %r741, %r740, %p111;
	add.s32 	%r743, %r741, %r736;
	setp.eq.s32 	%p112, %r9, 8;
	selp.b32 	%r744, %r743, %r742, %p112;
	ld.shared.v4.u32 	{%r745, %r746, %r747, %r748}, [_ZZN3cub18CUB_300001_SM_10006detail4scan16DeviceScanKernelINS2_10policy_hubIjjjjN4cuda3std3__44plusIvEEE10Policy1000EN6thrust24THRUST_300001_SM_1000_NS6detail15normal_iteratorINSD_10device_ptrIjEEEESI_NS0_13ScanTileStateIjLb1EEES9_NS1_10InputValueIjPjEEjjLb0EjEEvT0_T1_T2_iT3_T4_T5_E12temp_storage+48];
	add.s32 	%r749, %r743, %r745;
	setp.eq.s32 	%p113, %r9, 9;
	selp.b32 	%r750, %r749, %r744, %p113;
	add.s32 	%r751, %r749, %r746;
	setp.eq.s32 	%p114, %r9, 10;
	selp.b32 	%r752, %r751, %r750, %p114;
	add.s32 	%r753, %r751, %r747;
	setp.eq.s32 	%p115, %r9, 11;
	selp.b32 	%r754, %r753, %r752, %p115;
	add.s32 	%r40, %r753, %r748;
	setp.gt.u32 	%p116, %r7, 31;
	setp.lt.u32 	%p117, %r7, 32;
	setp.eq.s32 	%p118, %r639, 0;
	selp.b32 	%r755, 0, %r722, %p118;
	add.s32 	%r1011, %r754, %r755;
	selp.b32 	%r42, %r722, %r1011, %p117;
	@%p116 bra 	$L__BB16_27;
	setp.ne.s32 	%p119, %r7, 0;
	mul.wide.s32 	%rd44, %r998, 8;
	add.s64 	%rd6, %rd16, %rd44;
	@%p119 bra 	$L__BB16_14;
	st.shared.u32 	[_ZZN3cub18CUB_300001_SM_10006detail4scan16DeviceScanKernelINS2_10policy_hubIjjjjN4cuda3std3__44plusIvEEE10Policy1000EN6thrust24THRUST_300001_SM_1000_NS6detail15normal_iteratorINSD_10device_ptrIjEEEESI_NS0_13ScanTileStateIjLb1EEES9_NS1_10InputValueIjPjEEjjLb0EjEEvT0_T1_T2_iT3_T4_T5_E12temp_storage+12], %r40;
	add.s64 	%rd45, %rd6, 256;
	mov.b32 	%r756, 100;
	// begin inline asm
	st.relaxed.gpu.v2.u32 [%rd45], {%r756, %r40};
	// end inline asm
$L__BB16_14:
	not.b32 	%r762, %r7;
	add.s32 	%r1006, %r998, %r762;
	mov.b32 	%r758, 830;
	// begin inline asm
	nanosleep.u32 %r758;
	// end inline asm
	mul.wide.s32 	%rd47, %r1006, 8;
	add.s64 	%rd48, %rd16, %rd47;
	add.s64 	%rd46, %rd48, 256;
	// begin inline asm
	ld.relaxed.gpu.v2.u32 {%r1008, %r1000}, [%rd46];
	// end inline asm
	mov.b32 	%r1001, 952;
$L__BB16_15:
	setp.eq.s32 	%p120, %r1008, 99;
	mov.b32 	%r763, -1;
	vote.sync.any.pred 	%p121, %p120, %r763;
	not.pred 	%p122, %p121;
	@%p122 bra 	$L__BB16_17;
	mul.lo.s32 	%r858, %r998, 16807;
	and.b32  	%r998, %r858, 2147483647;
	add.s32 	%r859, %r1001, 1;
	rem.u32 	%r855, %r998, %r859;
	// begin inline asm
	nanosleep.u32 %r855;
	// end inline asm
	shr.u32 	%r1001, %r1001, 1;
	// begin inline asm
	ld.relaxed.gpu.v2.u32 {%r1008, %r1000}, [%rd46];
	// end inline asm
	bra.uni 	$L__BB16_15;
$L__BB16_17:
	setp.eq.s32 	%p123, %r1008, 101;
	mov.b32 	%r790, -1;
	vote.sync.ballot.b32 	%r792, %p123, %r790;
	// begin inline asm
	mov.u32 %r765, %lanemask_ge;
	// end inline asm
	and.b32  	%r793, %r792, %r765;
	or.b32  	%r794, %r793, -2147483648;
	add.s32 	%r795, %r794, -1;
	not.b32 	%r796, %r794;
	and.b32  	%r797, %r796, %r795;
	popc.b32 	%r769, %r797;
	mov.b32 	%r768, 1;
	// begin inline asm
	shfl.sync.down.b32 %r766, %r1000, %r768, %r769, %r790;
	// end inline asm
	setp.lt.s32 	%p125, %r639, %r769;
	selp.b32 	%r798, %r766, 0, %p125;
	add.s32 	%r772, %r798, %r1000;
	mov.b32 	%r773, 2;
	// begin inline asm
	shfl.sync.down.b32 %r771, %r772, %r773, %r769, %r790;
	// end inline asm
	add.s32 	%r57, %r639, 2;
	setp.gt.s32 	%p126, %r57, %r769;
	selp.b32 	%r799, 0, %r771, %p126;
	add.s32 	%r777, %r772, %r799;
	mov.b32 	%r778, 4;
	// begin inline asm
	shfl.sync.down.b32 %r776, %r777, %r778, %r769, %r790;
	// end inline asm
	add.s32 	%r58, %r639, 4;
	setp.gt.s32 	%p127, %r58, %r769;
	selp.b32 	%r800, 0, %r776, %p127;
	add.s32 	%r782, %r777, %r800;
	mov.b32 	%r783, 8;
	// begin inline asm
	shfl.sync.down.b32 %r781, %r782, %r783, %r769, %r790;
	// end inline asm
	add.s32 	%r59, %r639, 8;
	setp.gt.s32 	%p128, %r59, %r769;
	selp.b32 	%r801, 0, %r781, %p128;
	add.s32 	%r787, %r782, %r801;
	mov.b32 	%r788, 16;
	// begin inline asm
	shfl.sync.down.b32 %r786, %r787, %r788, %r769, %r790;
	// end inline asm
	add.s32 	%r60, %r639, 16;
	setp.gt.s32 	%p129, %r60, %r769;
	selp.b32 	%r802, 0, %r786, %p129;
	add.s32 	%r1005, %r787, %r802;
	add.s64 	%rd8, %rd16, 256;
	mov.b32 	%r1002, 952;
$L__BB16_18:
	setp.ne.s32 	%p130, %r1008, 101;
	mov.b32 	%r803, -1;
	vote.sync.all.pred 	%p131, %p130, %r803;
	not.pred 	%p132, %p131;
	@%p132 bra 	$L__BB16_23;
	shr.u32 	%r1002, %r1002, 1;
	mul.wide.s32 	%rd51, %r1006, 8;
	add.s64 	%rd52, %rd8, %rd51;
	add.s64 	%rd50, %rd52, -256;
	// begin inline asm
	ld.relaxed.gpu.v2.u32 {%r1008, %r1009}, [%rd50];
	// end inline asm
	mov.u32 	%r1010, %r1002;
$L__BB16_20:
	setp.eq.s32 	%p136, %r1008, 99;
	mov.b32 	%r811, -1;
	vote.sync.any.pred 	%p137, %p136, %r811;
	not.pred 	%p138, %p137;
	@%p138 bra 	$L__BB16_22;
	mul.lo.s32 	%r853, %r998, 16807;
	and.b32  	%r998, %r853, 2147483647;
	add.s32 	%r854, %r1010, 1;
	rem.u32 	%r850, %r998, %r854;
	// begin inline asm
	nanosleep.u32 %r850;
	// end inline asm
	shr.u32 	%r1010, %r1010, 1;
	// begin inline asm
	ld.relaxed.gpu.v2.u32 {%r1008, %r1009}, [%rd50];
	// end inline asm
	bra.uni 	$L__BB16_20;
$L__BB16_22:
	setp.eq.s32 	%p139, %r1008, 101;
	mov.b32 	%r837, -1;
	vote.sync.ballot.b32 	%r838, %p139, %r837;
	and.b32  	%r839, %r838, %r765;
	or.b32  	%r840, %r839, -2147483648;
	add.s32 	%r841, %r840, -1;
	not.b32 	%r842, %r840;
	and.b32  	%r843, %r842, %r841;
	popc.b32 	%r816, %r843;
	mov.b32 	%r815, 1;
	// begin inline asm
	shfl.sync.down.b32 %r813, %r1009, %r815, %r816, %r837;
	// end inline asm
	setp.lt.s32 	%p141, %r639, %r816;
	selp.b32 	%r844, %r813, 0, %p141;
	add.s32 	%r819, %r844, %r1009;
	mov.b32 	%r820, 2;
	// begin inline asm
	shfl.sync.down.b32 %r818, %r819, %r820, %r816, %r837;
	// end inline asm
	setp.gt.s32 	%p142, %r57, %r816;
	selp.b32 	%r845, 0, %r818, %p142;
	add.s32 	%r824, %r819, %r845;
	mov.b32 	%r825, 4;
	// begin inline asm
	shfl.sync.down.b32 %r823, %r824, %r825, %r816, %r837;
	// end inline asm
	setp.gt.s32 	%p143, %r58, %r816;
	selp.b32 	%r846, 0, %r823, %p143;
	add.s32 	%r829, %r824, %r846;
	mov.b32 	%r830, 8;
	// begin inline asm
	shfl.sync.down.b32 %r828, %r829, %r830, %r816, %r837;
	// end inline asm
	setp.gt.s32 	%p144, %r59, %r816;
	selp.b32 	%r847, 0, %r828, %p144;
	add.s32 	%r834, %r829, %r847;
	mov.b32 	%r835, 16;
	// begin inline asm
	shfl.sync.down.b32 %r833, %r834, %r835, %r816, %r837;
	// end inline asm
	setp.gt.s32 	%p145, %r60, %r816;
	selp.b32 	%r848, 0, %r833, %p145;
	add.s32 	%r849, %r848, %r1005;
	add.s32 	%r1005, %r849, %r834;
	add.s32 	%r1006, %r1006, -32;
	bra.uni 	$L__BB16_18;
$L__BB16_23:
	@%p119 bra 	$L__BB16_25;
	add.s32 	%r806, %r1005, %r40;
	add.s64 	%rd49, %rd6, 256;
	mov.b32 	%r805, 101;
	// begin inline asm
	st.relaxed.gpu.v2.u32 [%rd49], {%r805, %r806};
	// end inline asm
	st.shared.u32 	[_ZZN3cub18CUB_300001_SM_10006detail4scan16DeviceScanKernelINS2_10policy_hubIjjjjN4cuda3std3__44plusIvEEE10Policy1000EN6thrust24THRUST_300001_SM_1000_NS6detail15normal_iteratorINSD_10device_ptrIjEEEESI_NS0_13ScanTileStateIjLb1EEES9_NS1_10InputValueIjPjEEjjLb0EjEEvT0_T1_T2_iT3_T4_T5_E12temp_storage+4], %r1005;
	st.shared.u32 	[_ZZN3cub18CUB_300001_SM_10006detail4scan16DeviceScanKernelINS2_10policy_hubIjjjjN4cuda3std3__44plusIvEEE10Policy1000EN6thrust24THRUST_300001_SM_1000_NS6detail15normal_iteratorINSD_10device_ptrIjEEEESI_NS0_13ScanTileStateIjLb1EEES9_NS1_10InputValueIjPjEEjjLb0EjEEvT0_T1_T2_iT3_T4_T5_E12temp_storage+8], %r806;
$L__BB16_25:
	setp.ne.s32 	%p134, %r639, 0;
	mov.u32 	%r1011, %r42;
	@%p134 bra 	$L__BB16_27;
	st.shared.u32 	[_ZZN3cub18CUB_300001_SM_10006detail4scan16DeviceScanKernelINS2_10policy_hubIjjjjN4cuda3std3__44plusIvEEE10Policy1000EN6thrust24THRUST_300001_SM_1000_NS6detail15normal_iteratorINSD_10device_ptrIjEEEESI_NS0_13ScanTileStateIjLb1EEES9_NS1_10InputValueIjPjEEjjLb0EjEEvT0_T1_T2_iT3_T4_T5_E12temp_storage+76], %r1005;
	mov.u32 	%r1011, %r1005;
$L__BB16_27:
	bar.sync 	0;
	setp.eq.s32 	%p135, %r7, 0;
	ld.shared.u32 	%r807, [_ZZN3cub18CUB_300001_SM_10006detail4scan16DeviceScanKernelINS2_10policy_hubIjjjjN4cuda3std3__44plusIvEEE10Policy1000EN6thrust24THRUST_300001_SM_1000_NS6detail15normal_iteratorINSD_10device_ptrIjEEEESI_NS0_13ScanTileStateIjLb1EEES9_NS1_10InputValueIjPjEEjjLb0EjEEvT0_T1_T2_iT3_T4_T5_E12temp_storage+76];
	selp.b32 	%r808, 0, %r807, %p135;
	add.s32 	%r1012, %r808, %r1011;
$L__BB16_28:
	add.s32 	%r952, %r1012, %r12;
	add.s32 	%r953, %r13, %r952;
	add.s32 	%r954, %r14, %r953;
	add.s32 	%r955, %r15, %r954;
	add.s32 	%r956, %r16, %r955;
	add.s32 	%r957, %r17, %r956;
	add.s32 	%r958, %r18, %r957;
	add.s32 	%r959, %r19, %r958;
	add.s32 	%r960, %r20, %r959;
	add.s32 	%r961, %r21, %r960;
	add.s32 	%r962, %r22, %r961;
	add.s32 	%r963, %r23, %r962;
	add.s32 	%r964, %r24, %r963;
	add.s32 	%r965, %r25, %r964;
	add.s32 	%r966, %r26, %r965;
	add.s32 	%r967, %r27, %r966;
	add.s32 	%r968, %r28, %r967;
	add.s32 	%r969, %r29, %r968;
	add.s32 	%r970, %r30, %r969;
	add.s32 	%r971, %r31, %r970;
	add.s32 	%r972, %r32, %r971;
	bar.sync 	0;
	st.shared.v2.u32 	[%r11], {%r1012, %r952};
	st.shared.v2.u32 	[%r11+8], {%r953, %r954};
	st.shared.v2.u32 	[%r11+16], {%r955, %r956};
	st.shared.v2.u32 	[%r11+24], {%r957, %r958};
	st.shared.v2.u32 	[%r11+32], {%r959, %r960};
	st.shared.v2.u32 	[%r11+40], {%r961, %r962};
	st.shared.v2.u32 	[%r11+48], {%r963, %r964};
	st.shared.v2.u32 	[%r11+56], {%r965, %r966};
	st.shared.v2.u32 	[%r11+64], {%r967, %r968};
	st.shared.v2.u32 	[%r11+72], {%r969, %r970};
	st.shared.v2.u32 	[%r11+80], {%r971, %r972};
	bar.warp.sync 	-1;
	ld.shared.u32 	%r973, [%r10];
	ld.shared.u32 	%r974, [%r10+128];
	ld.shared.u32 	%r975, [%r10+256];
	ld.shared.u32 	%r976, [%r10+384];
	ld.shared.u32 	%r977, [%r10+512];
	ld.shared.u32 	%r978, [%r10+640];
	ld.shared.u32 	%r979, [%r10+768];
	ld.shared.u32 	%r980, [%r10+896];
	ld.shared.u32 	%r981, [%r10+1024];
	ld.shared.u32 	%r982, [%r10+1152];
	ld.shared.u32 	%r983, [%r10+1280];
	ld.shared.u32 	%r984, [%r10+1408];
	ld.shared.u32 	%r985, [%r10+1536];
	ld.shared.u32 	%r986, [%r10+1664];
	ld.shared.u32 	%r987, [%r10+1792];
	ld.shared.u32 	%r988, [%r10+1920];
	ld.shared.u32 	%r989, [%r10+2048];
	ld.shared.u32 	%r990, [%r10+2176];
	ld.shared.u32 	%r991, [%r10+2304];
	ld.shared.u32 	%r992, [%r10+2432];
	ld.shared.u32 	%r993, [%r10+2560];
	ld.shared.u32 	%r994, [%r10+2688];
	add.s64 	%rd57, %rd4, %rd42;
	st.global.u32 	[%rd57], %r973;
	st.global.u32 	[%rd57+128], %r974;
	st.global.u32 	[%rd57+256], %r975;
	st.global.u32 	[%rd57+384], %r976;
	st.global.u32 	[%rd57+512], %r977;
	st.global.u32 	[%rd57+640], %r978;
	st.global.u32 	[%rd57+768], %r979;
	st.global.u32 	[%rd57+896], %r980;
	st.global.u32 	[%rd57+1024], %r981;
	st.global.u32 	[%rd57+1152], %r982;
	st.global.u32 	[%rd57+1280], %r983;
	st.global.u32 	[%rd57+1408], %r984;
	st.global.u32 	[%rd57+1536], %r985;
	st.global.u32 	[%rd57+1664], %r986;
	st.global.u32 	[%rd57+1792], %r987;
	st.global.u32 	[%rd57+1920], %r988;
	st.global.u32 	[%rd57+2048], %r989;
	st.global.u32 	[%rd57+2176], %r990;
	st.global.u32 	[%rd57+2304], %r991;
	st.global.u32 	[%rd57+2432], %r992;
	st.global.u32 	[%rd57+2560], %r993;
	st.global.u32 	[%rd57+2688], %r994;
	bra.uni 	$L__BB16_143;
$L__BB16_29:
	setp.eq.s32 	%p3, %r6, 0;
	@%p3 bra 	$L__BB16_143;
	mul.wide.u32 	%rd18, %r5, 4;
	add.s64 	%rd19, %rd3, %rd18;
	mov.u32 	%r85, %tid.x;
	ld.global.u32 	%r1034, [%rd19];
	and.b32  	%r242, %r85, 31;
	and.b32  	%r243, %r85, 992;
	mul.lo.s32 	%r244, %r243, 22;
	or.b32  	%r87, %r244, %r242;
	setp.ge.u32 	%p4, %r87, %r6;
	shl.b32 	%r245, %r87, 2;
	cvt.u64.u32 	%rd20, %r245;
	add.s64 	%rd10, %rd19, %rd20;
	mov.u32 	%r1013, %r1034;
	@%p4 bra 	$L__BB16_32;
	ld.global.u32 	%r1013, [%rd10];
$L__BB16_32:
	add.s32 	%r90, %r87, 32;
	setp.ge.u32 	%p5, %r90, %r6;
	mov.u32 	%r1014, %r1034;
	@%p5 bra 	$L__BB16_34;
	ld.global.u32 	%r1014, [%rd10+128];
$L__BB16_34:
	add.s32 	%r93, %r87, 64;
	setp.ge.u32 	%p6, %r93, %r6;
	mov.u32 	%r1015, %r1034;
	@%p6 bra 	$L__BB16_36;
	ld.global.u32 	%r1015, [%rd10+256];
$L__BB16_36:
	add.s32 	%r96, %r87, 96;
	setp.ge.u32 	%p7, %r96, %r6;
	mov.u32 	%r1016, %r1034;
	@%p7 bra 	$L__BB16_38;
	ld.global.u32 	%r1016, [%rd10+384];
$L__BB16_38:
	add.s32 	%r246, %r87, 128;
	setp.ge.u32 	%p8, %r246, %r6;
	mov.u32 	%r1017, %r1034;
	@%p8 bra 	$L__BB16_40;
	ld.global.u32 	%r1017, [%rd10+512];
$L__BB16_40:
	add.s32 	%r247, %r87, 160;
	setp.ge.u32 	%p9, %r247, %r6;
	mov.u32 	%r1018, %r1034;
	@%p9 bra 	$L__BB16_42;
	ld.global.u32 	%r1018, [%rd10+640];
$L__BB16_42:
	add.s32 	%r248, %r87, 192;
	setp.ge.u32 	%p10, %r248, %r6;
	mov.u32 	%r1019, %r1034;
	@%p10 bra 	$L__BB16_44;
	ld.global.u32 	%r1019, [%rd10+768];
$L__BB16_44:
	add.s32 	%r249, %r87, 224;
	setp.ge.u32 	%p11, %r249, %r6;
	mov.u32 	%r1020, %r1034;
	@%p11 bra 	$L__BB16_46;
	ld.global.u32 	%r1020, [%rd10+896];
$L__BB16_46:
	add.s32 	%r250, %r87, 256;
	setp.ge.u32 	%p12, %r250, %r6;
	mov.u32 	%r1021, %r1034;
	@%p12 bra 	$L__BB16_48;
	ld.global.u32 	%r1021, [%rd10+1024];
$L__BB16_48:
	add.s32 	%r251, %r87, 288;
	setp.ge.u32 	%p13, %r251, %r6;
	mov.u32 	%r1022, %r1034;
	@%p13 bra 	$L__BB16_50;
	ld.global.u32 	%r1022, [%rd10+1152];
$L__BB16_50:
	add.s32 	%r111, %r87, 320;
	setp.ge.u32 	%p14, %r111, %r6;
	mov.u32 	%r1023, %r1034;
	@%p14 bra 	$L__BB16_52;
	ld.global.u32 	%r1023, [%rd10+1280];
$L__BB16_52:
	add.s32 	%r114, %r87, 352;
	setp.ge.u32 	%p15, %r114, %r6;
	mov.u32 	%r1024, %r1034;
	@%p15 bra 	$L__BB16_54;
	ld.global.u32 	%r1024, [%rd10+1408];
$L__BB16_54:
	add.s32 	%r117, %r87, 384;
	setp.ge.u32 	%p16, %r117, %r6;
	mov.u32 	%r1025, %r1034;
	@%p16 bra 	$L__BB16_56;
	ld.global.u32 	%r1025, [%rd10+1536];
$L__BB16_56:
	add.s32 	%r120, %r87, 416;
	setp.ge.u32 	%p17, %r120, %r6;
	mov.u32 	%r1026, %r1034;
	@%p17 bra 	$L__BB16_58;
	ld.global.u32 	%r1026, [%rd10+1664];
$L__BB16_58:
	add.s32 	%r252, %r87, 448;
	setp.ge.u32 	%p18, %r252, %r6;
	mov.u32 	%r1027, %r1034;
	@%p18 bra 	$L__BB16_60;
	ld.global.u32 	%r1027, [%rd10+1792];
$L__BB16_60:
	add.s32 	%r253, %r87, 480;
	setp.ge.u32 	%p19, %r253, %r6;
	mov.u32 	%r1028, %r1034;
	@%p19 bra 	$L__BB16_62;
	ld.global.u32 	%r1028, [%rd10+1920];
$L__BB16_62:
	add.s32 	%r254, %r87, 512;
	setp.ge.u32 	%p20, %r254, %r6;
	mov.u32 	%r1029, %r1034;
	@%p20 bra 	$L__BB16_64;
	ld.global.u32 	%r1029, [%rd10+2048];
$L__BB16_64:
	add.s32 	%r129, %r87, 544;
	setp.ge.u32 	%p21, %r129, %r6;
	mov.u32 	%r1030, %r1034;
	@%p21 bra 	$L__BB16_66;
	ld.global.u32 	%r1030, [%rd10+2176];
$L__BB16_66:
	add.s32 	%r132, %r87, 576;
	setp.ge.u32 	%p22, %r132, %r6;
	mov.u32 	%r1031, %r1034;
	@%p22 bra 	$L__BB16_68;
	ld.global.u32 	%r1031, [%rd10+2304];
$L__BB16_68:
	add.s32 	%r255, %r87, 608;
	setp.ge.u32 	%p23, %r255, %r6;
	mov.u32 	%r1032, %r1034;
	@%p23 bra 	$L__BB16_70;
	ld.global.u32 	%r1032, [%rd10+2432];
$L__BB16_70:
	add.s32 	%r256, %r87, 640;
	setp.ge.u32 	%p24, %r256, %r6;
	mov.u32 	%r1033, %r1034;
	@%p24 bra 	$L__BB16_72;
	ld.global.u32 	%r1033, [%rd10+2560];
$L__BB16_72:
	add.s32 	%r139, %r87, 672;
	setp.ge.u32 	%p25, %r139, %r6;
	@%p25 bra 	$L__BB16_74;
	ld.global.u32 	%r1034, [%rd10+2688];
$L__BB16_74:
	// begin inline asm
	mov.u32 %r257, %laneid;
	// end inline asm
	shr.u32 	%r143, %r85, 5;
	mad.lo.s32 	%r258, %r143, 704, %r257;
	shl.b32 	%r259, %r258, 2;
	mov.u32 	%r260, _ZZN3cub18CUB_300001_SM_10006detail4scan16DeviceScanKernelINS2_10policy_hubIjjjjN4cuda3std3__44plusIvEEE10Policy1000EN6thrust24THRUST_300001_SM_1000_NS6detail15normal_iteratorINSD_10device_ptrIjEEEESI_NS0_13ScanTileStateIjLb1EEES9_NS1_10InputValueIjPjEEjjLb0EjEEvT0_T1_T2_iT3_T4_T5_E12temp_storage;
	add.s32 	%r144, %r260, %r259;
	st.shared.u32 	[%r144], %r1013;
	st.shared.u32 	[%r144+128], %r1014;
	st.shared.u32 	[%r144+256], %r1015;
	st.shared.u32 	[%r144+384], %r1016;
	st.shared.u32 	[%r144+512], %r1017;
	st.shared.u32 	[%r144+640], %r1018;
	st.shared.u32 	[%r144+768], %r1019;
	st.shared.u32 	[%r144+896], %r1020;
	st.shared.u32 	[%r144+1024], %r1021;
	st.shared.u32 	[%r144+1152], %r1022;
	st.shared.u32 	[%r144+1280], %r1023;
	st.shared.u32 	[%r144+1408], %r1024;
	st.shared.u32 	[%r144+1536], %r1025;
	st.shared.u32 	[%r144+1664], %r1026;
	st.shared.u32 	[%r144+1792], %r1027;
	st.shared.u32 	[%r144+1920], %r1028;
	st.shared.u32 	[%r144+2048], %r1029;
	st.shared.u32 	[%r144+2176], %r1030;
	st.shared.u32 	[%r144+2304], %r1031;
	st.shared.u32 	[%r144+2432], %r1032;
	st.shared.u32 	[%r144+2560], %r1033;
	st.shared.u32 	[%r144+2688], %r1034;
	bar.warp.sync 	-1;
	mad.lo.s32 	%r145, %r257, 84, %r144;
	ld.shared.v2.u32 	{%r146, %r147}, [%r145];
	ld.shared.v2.u32 	{%r148, %r149}, [%r145+8];
	ld.shared.v2.u32 	{%r150, %r151}, [%r145+16];
	ld.shared.v2.u32 	{%r152, %r153}, [%r145+24];
	ld.shared.v2.u32 	{%r154, %r155}, [%r145+32];
	ld.shared.v2.u32 	{%r156, %r157}, [%r145+40];
	ld.shared.v2.u32 	{%r158, %r159}, [%r145+48];
	ld.shared.v2.u32 	{%r160, %r161}, [%r145+56];
	ld.shared.v2.u32 	{%r162, %r163}, [%r145+64];
	ld.shared.v2.u32 	{%r164, %r165}, [%r145+72];
	ld.shared.v2.u32 	{%r166, %r167}, [%r145+80];
	bar.sync 	0;
	setp.ne.s32 	%p26, %r998, 0;
	@%p26 bra 	$L__BB16_78;
	add.s32 	%r490, %r147, %r146;
	add.s32 	%r491, %r148, %r490;
	add.s32 	%r492, %r149, %r491;
	add.s32 	%r493, %r150, %r492;
	add.s32 	%r494, %r151, %r493;
	add.s32 	%r495, %r152, %r494;
	add.s32 	%r496, %r153, %r495;
	add.s32 	%r497, %r154, %r496;
	add.s32 	%r498, %r155, %r497;
	add.s32 	%r499, %r156, %r498;
	add.s32 	%r500, %r157, %r499;
	add.s32 	%r501, %r158, %r500;
	add.s32 	%r502, %r159, %r501;
	add.s32 	%r503, %r160, %r502;
	add.s32 	%r504, %r161, %r503;
	add.s32 	%r505, %r162, %r504;
	add.s32 	%r506, %r163, %r505;
	add.s32 	%r507, %r164, %r506;
	add.s32 	%r508, %r165, %r507;
	add.s32 	%r509, %r166, %r508;
	add.s32 	%r464, %r167, %r509;
	mov.b32 	%r462, 1;
	mov.b32 	%r487, 0;
	mov.b32 	%r489, -1;
	// begin inline asm
	{  .reg .u32 r0;  .reg .pred p;  shfl.sync.up.b32 r0|p, %r464, %r462, %r487, %r489;  @p add.u32 r0, r0, %r464;  mov.u32 %r460, r0;}
	// end inline asm
	mov.b32 	%r468, 2;
	// begin inline asm
	{  .reg .u32 r0;  .reg .pred p;  shfl.sync.up.b32 r0|p, %r460, %r468, %r487, %r489;  @p add.u32 r0, r0, %r460;  mov.u32 %r466, r0;}
	// end inline asm
	mov.b32 	%r474, 4;
	// begin inline asm
	{  .reg .u32 r0;  .reg .pred p;  shfl.sync.up.b32 r0|p, %r466, %r474, %r487, %r489;  @p add.u32 r0, r0, %r466;  mov.u32 %r472, r0;}
	// end inline asm
	mov.b32 	%r480, 8;
	// begin inline asm
	{  .reg .u32 r0;  .reg .pred p;  shfl.sync.up.b32 r0|p, %r472, %r480, %r487, %r489;  @p add.u32 r0, r0, %r472;  mov.u32 %r478, r0;}
	// end inline asm
	mov.b32 	%r486, 16;
	// begin inline asm
	{  .reg .u32 r0;  .reg .pred p;  shfl.sync.up.b32 r0|p, %r478, %r486, %r487, %r489;  @p add.u32 r0, r0, %r478;  mov.u32 %r484, r0;}
	// end inline asm
	setp.ne.s32 	%p68, %r257, 31;
	@%p68 bra 	$L__BB16_77;
	shl.b32 	%r510, %r143, 2;
	mov.u32 	%r511, _ZZN3cub18CUB_300001_SM_10006detail4scan16DeviceScanKernelINS2_10policy_hubIjjjjN4cuda3std3__44plusIvEEE10Policy1000EN6thrust24THRUST_300001_SM_1000_NS6detail15normal_iteratorINSD_10device_ptrIjEEEESI_NS0_13ScanTileStateIjLb1EEES9_NS1_10InputValueIjPjEEjjLb0EjEEvT0_T1_T2_iT3_T4_T5_E12temp_storage;
	add.s32 	%r512, %r511, %r510;
	st.shared.u32 	[%r512+16], %r484;
$L__BB16_77:
	bar.sync 	0;
	ld.shared.v4.u32 	{%r513, %r514, %r515, %r516}, [_ZZN3cub18CUB_300001_SM_10006detail4scan16DeviceScanKernelINS2_10policy_hubIjjjjN4cuda3std3__44plusIvEEE10Policy1000EN6thrust24THRUST_300001_SM_1000_NS6detail15normal_iteratorINSD_10device_ptrIjEEEESI_NS0_13ScanTileStateIjLb1EEES9_NS1_10InputValueIjPjEEjjLb0EjEEvT0_T1_T2_iT3_T4_T5_E12temp_storage+16];
	add.s32 	%r517, %r514, %r513;
	setp.eq.s32 	%p69, %r143, 2;
	selp.b32 	%r518, %r517, %r513, %p69;
	add.s32 	%r519, %r517, %r515;
	setp.eq.s32 	%p70, %r143, 3;
	selp.b32 	%r520, %r519, %r518, %p70;
	add.s32 	%r521, %r519, %r516;
	setp.eq.s32 	%p71, %r143, 4;
	selp.b32 	%r522, %r521, %r520, %p71;
	ld.shared.v4.u32 	{%r523, %r524, %r525, %r526}, [_ZZN3cub18CUB_300001_SM_10006detail4scan16DeviceScanKernelINS2_10policy_hubIjjjjN4cuda3std3__44plusIvEEE10Policy1000EN6thrust24THRUST_300001_SM_1000_NS6detail15normal_iteratorINSD_10device_ptrIjEEEESI_NS0_13ScanTileStateIjLb1EEES9_NS1_10InputValueIjPjEEjjLb0EjEEvT0_T1_T2_iT3_T4_T5_E12temp_storage+32];
	add.s32 	%r527, %r521, %r523;
	setp.eq.s32 	%p72, %r143, 5;
	selp.b32 	%r528, %r527, %r522, %p72;
	add.s32 	%r529, %r527, %r524;
	setp.eq.s32 	%p73, %r143, 6;
	selp.b32 	%r530, %r529, %r528, %p73;
	add.s32 	%r531, %r529, %r525;
	setp.eq.s32 	%p74, %r143, 7;
	selp.b32 	%r532, %r531, %r530, %p74;
	add.s32 	%r533, %r531, %r526;
	setp.eq.s32 	%p75, %r143, 8;
	selp.b32 	%r534, %r533, %r532, %p75;
	.pragma "used_bytes_mask 4095";
	ld.shared.v4.u32 	{%r535, %r536, %r537, %r538}, [_ZZN3cub18CUB_300001_SM_10006detail4scan16DeviceScanKernelINS2_10policy_hubIjjjjN4cuda3std3__44plusIvEEE10Policy1000EN6thrust24THRUST_300001_SM_1000_NS6detail15normal_iteratorINSD_10device_ptrIjEEEESI_NS0_13ScanTileStateIjLb1EEES9_NS1_10InputValueIjPjEEjjLb0EjEEvT0_T1_T2_iT3_T4_T5_E12temp_storage+48];
	add.s32 	%r539, %r533, %r535;
	setp.eq.s32 	%p76, %r143, 9;
	selp.b32 	%r540, %r539, %r534, %p76;
	add.s32 	%r541, %r539, %r536;
	setp.eq.s32 	%p77, %r143, 10;
	selp.b32 	%r542, %r541, %r540, %p77;
	add.s32 	%r543, %r541, %r537;
	setp.eq.s32 	%p78, %r143, 11;
	selp.b32 	%r544, %r543, %r542, %p78;
	setp.lt.u32 	%p79, %r85, 32;
	selp.b32 	%r545, 0, %r544, %p79;
	setp.eq.s32 	%p80, %r257, 0;
	sub.s32 	%r546, %r484, %r464;
	selp.b32 	%r547, 0, %r546, %p80;
	add.s32 	%r548, %r547, %r997;
	add.s32 	%r1049, %r548, %r545;
	bra.uni 	$L__BB16_97;
$L__BB16_78:
	add.s32 	%r291, %r147, %r146;
	add.s32 	%r292, %r148, %r291;
	add.s32 	%r293, %r149, %r292;
	add.s32 	%r294, %r150, %r293;
	add.s32 	%r295, %r151, %r294;
	add.s32 	%r296, %r152, %r295;
	add.s32 	%r297, %r153, %r296;
	add.s32 	%r298, %r154, %r297;
	add.s32 	%r299, %r155, %r298;
	add.s32 	%r300, %r156, %r299;
	add.s32 	%r301, %r157, %r300;
	add.s32 	%r302, %r158, %r301;
	add.s32 	%r303, %r159, %r302;
	add.s32 	%r304, %r160, %r303;
	add.s32 	%r305, %r161, %r304;
	add.s32 	%r306, %r162, %r305;
	add.s32 	%r307, %r163, %r306;
	add.s32 	%r308, %r164, %r307;
	add.s32 	%r309, %r165, %r308;
	add.s32 	%r310, %r166, %r309;
	add.s32 	%r265, %r167, %r310;
	mov.b32 	%r263, 1;
	mov.b32 	%r288, 0;
	mov.b32 	%r290, -1;
	// begin inline asm
	{  .reg .u32 r0;  .reg .pred p;  shfl.sync.up.b32 r0|p, %r265, %r263, %r288, %r290;  @p add.u32 r0, r0, %r265;  mov.u32 %r261, r0;}
	// end inline asm
	mov.b32 	%r269, 2;
	// begin inline asm
	{  .reg .u32 r0;  .reg .pred p;  shfl.sync.up.b32 r0|p, %r261, %r269, %r288, %r290;  @p add.u32 r0, r0, %r261;  mov.u32 %r267, r0;}
	// end inline asm
	mov.b32 	%r275, 4;
	// begin inline asm
	{  .reg .u32 r0;  .reg .pred p;  shfl.sync.up.b32 r0|p, %r267, %r275, %r288, %r290;  @p add.u32 r0, r0, %r267;  mov.u32 %r273, r0;}
	// end inline asm
	mov.b32 	%r281, 8;
	// begin inline asm
	{  .reg .u32 r0;  .reg .pred p;  shfl.sync.up.b32 r0|p, %r273, %r281, %r288, %r290;  @p add.u32 r0, r0, %r273;  mov.u32 %r279, r0;}
	// end inline asm
	mov.b32 	%r287, 16;
	// begin inline asm
	{  .reg .u32 r0;  .reg .pred p;  shfl.sync.up.b32 r0|p, %r279, %r287, %r288, %r290;  @p add.u32 r0, r0, %r279;  mov.u32 %r285, r0;}
	// end inline asm
	setp.ne.s32 	%p27, %r257, 31;
	@%p27 bra 	$L__BB16_80;
	shl.b32 	%r311, %r143, 2;
	mov.u32 	%r312, _ZZN3cub18CUB_300001_SM_10006detail4scan16DeviceScanKernelINS2_10policy_hubIjjjjN4cuda3std3__44plusIvEEE10Policy1000EN6thrust24THRUST_300001_SM_1000_NS6detail15normal_iteratorINSD_10device_ptrIjEEEESI_NS0_13ScanTileStateIjLb1EEES9_NS1_10InputValueIjPjEEjjLb0EjEEvT0_T1_T2_iT3_T4_T5_E12temp_storage;
	add.s32 	%r313, %r312, %r311;
	st.shared.u32 	[%r313+16], %r285;
$L__BB16_80:
	sub.s32 	%r314, %r285, %r265;
	bar.sync 	0;
	ld.shared.v4.u32 	{%r315, %r316, %r317, %r318}, [_ZZN3cub18CUB_300001_SM_10006detail4scan16DeviceScanKernelINS2_10policy_hubIjjjjN4cuda3std3__44plusIvEEE10Policy1000EN6thrust24THRUST_300001_SM_1000_NS6detail15normal_iteratorINSD_10device_ptrIjEEEESI_NS0_13ScanTileStateIjLb1EEES9_NS1_10InputValueIjPjEEjjLb0EjEEvT0_T1_T2_iT3_T4_T5_E12temp_storage+16];
	add.s32 	%r319, %r316, %r315;
	setp.eq.s32 	%p28, %r143, 2;
	selp.b32 	%r320, %r319, %r315, %p28;
	add.s32 	%r321, %r319, %r317;
	setp.eq.s32 	%p29, %r143, 3;
	selp.b32 	%r322, %r321, %r320, %p29;
	add.s32 	%r323, %r321, %r318;
	setp.eq.s32 	%p30, %r143, 4;
	selp.b32 	%r324, %r323, %r322, %p30;
	ld.shared.v4.u32 	{%r325, %r326, %r327, %r328}, [_ZZN3cub18CUB_300001_SM_10006detail4scan16DeviceScanKernelINS2_10policy_hubIjjjjN4cuda3std3__44plusIvEEE10Policy1000EN6thrust24THRUST_300001_SM_1000_NS6detail15normal_iteratorINSD_10device_ptrIjEEEESI_NS0_13ScanTileStateIjLb1EEES9_NS1_10InputValueIjPjEEjjLb0EjEEvT0_T1_T2_iT3_T4_T5_E12temp_storage+32];
	add.s32 	%r329, %r323, %r325;
	setp.eq.s32 	%p31, %r143, 5;
	selp.b32 	%r330, %r329, %r324, %p31;
	add.s32 	%r331, %r329, %r326;
	setp.eq.s32 	%p32, %r143, 6;
	selp.b32 	%r332, %r331, %r330, %p32;
	add.s32 	%r333, %r331, %r327;
	setp.eq.s32 	%p33, %r143, 7;
	selp.b32 	%r334, %r333, %r332, %p33;
	add.s32 	%r335, %r333, %r328;
	setp.eq.s32 	%p34, %r143, 8;
	selp.b32 	%r336, %r335, %r334, %p34;
	ld.shared.v4.u32 	{%r337, %r338, %r339, %r340}, [_ZZN3cub18CUB_300001_SM_10006detail4scan16DeviceScanKernelINS2_10policy_hubIjjjjN4cuda3std3__44plusIvEEE10Policy1000EN6thrust24THRUST_300001_SM_1000_NS6detail15normal_iteratorINSD_10device_ptrIjEEEESI_NS0_13ScanTileStateIjLb1EEES9_NS1_10InputValueIjPjEEjjLb0EjEEvT0_T1_T2_iT3_T4_T5_E12temp_storage+48];
	add.s32 	%r341, %r335, %r337;
	setp.eq.s32 	%p35, %r143, 9;
	selp.b32 	%r342, %r341, %r336, %p35;
	add.s32 	%r343, %r341, %r338;
	setp.eq.s32 	%p36, %r143, 10;
	selp.b32 	%r344, %r343, %r342, %p36;
	add.s32 	%r345, %r343, %r339;
	setp.eq.s32 	%p37, %r143, 11;
	selp.b32 	%r346, %r345, %r344, %p37;
	add.s32 	%r173, %r345, %r340;
	setp.gt.u32 	%p38, %r85, 31;
	setp.lt.u32 	%p39, %r85, 32;
	setp.eq.s32 	%p40, %r257, 0;
	selp.b32 	%r347, 0, %r314, %p40;
	add.s32 	%r1048, %r346, %r347;
	selp.b32 	%r175, %r314, %r1048, %p39;
	@%p38 bra 	$L__BB16_96;
	setp.ne.s32 	%p41, %r85, 0;
	mul.wide.s32 	%rd21, %r998, 8;
	add.s64 	%rd11, %rd16, %rd21;
	@%p41 bra 	$L__BB16_83;
	st.shared.u32 	[_ZZN3cub18CUB_300001_SM_10006detail4scan16DeviceScanKernelINS2_10policy_hubIjjjjN4cuda3std3__44plusIvEEE10Policy1000EN6thrust24THRUST_300001_SM_1000_NS6detail15normal_iteratorINSD_10device_ptrIjEEEESI_NS0_13ScanTileStateIjLb1EEES9_NS1_10InputValueIjPjEEjjLb0EjEEvT0_T1_T2_iT3_T4_T5_E12temp_storage+12], %r173;
	add.s64 	%rd22, %rd11, 256;
	mov.b32 	%r348, 100;
	// begin inline asm
	st.relaxed.gpu.v2.u32 [%rd22], {%r348, %r173};
	// end inline asm
$L__BB16_83:
	not.b32 	%r354, %r85;
	add.s32 	%r1043, %r998, %r354;
	mov.b32 	%r350, 830;
	// begin inline asm
	nanosleep.u32 %r350;
	// end inline asm
	mul.wide.s32 	%rd24, %r1043, 8;
	add.s64 	%rd25, %rd16, %rd24;
	add.s64 	%rd23, %rd25, 256;
	// begin inline asm
	ld.relaxed.gpu.v2.u32 {%r1045, %r1037}, [%rd23];
	// end inline asm
	mov.b32 	%r1038, 952;
$L__BB16_84:
	setp.eq.s32 	%p42, %r1045, 99;
	mov.b32 	%r355, -1;
	vote.sync.any.pred 	%p43, %p42, %r355;
	not.pred 	%p44, %p43;
	@%p44 bra 	$L__BB16_86;
	mul.lo.s32 	%r458, %r998, 16807;
	and.b32  	%r998, %r458, 2147483647;
	add.s32 	%r459, %r1038, 1;
	rem.u32 	%r455, %r998, %r459;
	// begin inline asm
	nanosleep.u32 %r455;
	// end inline asm
	shr.u32 	%r1038, %r1038, 1;
	// begin inline asm
	ld.relaxed.gpu.v2.u32 {%r1045, %r1037}, [%rd23];
	// end inline asm
	bra.uni 	$L__BB16_84;
$L__BB16_86:
	setp.eq.s32 	%p45, %r1045, 101;
	mov.b32 	%r382, -1;
	vote.sync.ballot.b32 	%r384, %p45, %r382;
	// begin inline asm
	mov.u32 %r357, %lanemask_ge;
	// end inline asm
	and.b32  	%r385, %r384, %r357;
	or.b32  	%r386, %r385, -2147483648;
	add.s32 	%r387, %r386, -1;
	not.b32 	%r388, %r386;
	and.b32  	%r389, %r388, %r387;
	popc.b32 	%r361, %r389;
	mov.b32 	%r360, 1;
	// begin inline asm
	shfl.sync.down.b32 %r358, %r1037, %r360, %r361, %r382;
	// end inline asm
	setp.lt.s32 	%p47, %r257, %r361;
	selp.b32 	%r390, %r358, 0, %p47;
	add.s32 	%r364, %r390, %r1037;
	mov.b32 	%r365, 2;
	// begin inline asm
	shfl.sync.down.b32 %r363, %r364, %r365, %r361, %r382;
	// end inline asm
	add.s32 	%r391, %r257, 2;
	setp.gt.s32 	%p48, %r391, %r361;
	selp.b32 	%r392, 0, %r363, %p48;
	add.s32 	%r369, %r364, %r392;
	mov.b32 	%r370, 4;
	// begin inline asm
	shfl.sync.down.b32 %r368, %r369, %r370, %r361, %r382;
	// end inline asm
	add.s32 	%r393, %r257, 4;
	setp.gt.s32 	%p49, %r393, %r361;
	selp.b32 	%r394, 0, %r368, %p49;
	add.s32 	%r374, %r369, %r394;
	mov.b32 	%r375, 8;
	// begin inline asm
	shfl.sync.down.b32 %r373, %r374, %r375, %r361, %r382;
	// end inline asm
	add.s32 	%r395, %r257, 8;
	setp.gt.s32 	%p50, %r395, %r361;
	selp.b32 	%r396, 0, %r373, %p50;
	add.s32 	%r379, %r374, %r396;
	mov.b32 	%r380, 16;
	// begin inline asm
	shfl.sync.down.b32 %r378, %r379, %r380, %r361, %r382;
	// end inline asm
	add.s32 	%r397, %r257, 16;
	setp.gt.s32 	%p51, %r397, %r361;
	selp.b32 	%r398, 0, %r378, %p51;
	add.s32 	%r1041, %r379, %r398;
	add.s64 	%rd12, %rd16, 256;
	mov.b32 	%r1039, 952;
$L__BB16_87:
	setp.ne.s32 	%p52, %r1045, 101;
	mov.b32 	%r399, -1;
	vote.sync.all.pred 	%p53, %p52, %r399;
	not.pred 	%p54, %p53;
	@%p54 bra 	$L__BB16_92;
	shr.u32 	%r1039, %r1039, 1;
	mul.wide.s32 	%rd28, %r1043, 8;
	add.s64 	%rd29, %rd12, %rd28;
	add.s64 	%rd27, %rd29, -256;
	// begin inline asm
	ld.relaxed.gpu.v2.u32 {%r1045, %r1046}, [%rd27];
	// end inline asm
	mov.u32 	%r1047, %r1039;
$L__BB16_89:
	setp.eq.s32 	%p58, %r1045, 99;
	mov.b32 	%r407, -1;
	vote.sync.any.pred 	%p59, %p58, %r407;
	not.pred 	%p60, %p59;
	@%p60 bra 	$L__BB16_91;
	mul.lo.s32 	%r453, %r998, 16807;
	and.b32  	%r998, %r453, 2147483647;
	add.s32 	%r454, %r1047, 1;
	rem.u32 	%r450, %r998, %r454;
	// begin inline asm
	nanosleep.u32 %r450;
	// end inline asm
	shr.u32 	%r1047, %r1047, 1;
	// begin inline asm
	ld.relaxed.gpu.v2.u32 {%r1045, %r1046}, [%rd27];
	// end inline asm
	bra.uni 	$L__BB16_89;
$L__BB16_91:
	setp.eq.s32 	%p61, %r1045, 101;
	mov.b32 	%r433, -1;
	vote.sync.ballot.b32 	%r434, %p61, %r433;
	and.b32  	%r435, %r434, %r357;
	or.b32  	%r436, %r435, -2147483648;
	add.s32 	%r437, %r436, -1;
	not.b32 	%r438, %r436;
	and.b32  	%r439, %r438, %r437;
	popc.b32 	%r412, %r439;
	mov.b32 	%r411, 1;
	// begin inline asm
	shfl.sync.down.b32 %r409, %r1046, %r411, %r412, %r433;
	// end inline asm
	setp.lt.s32 	%p63, %r257, %r412;
	selp.b32 	%r440, %r409, 0, %p63;
	add.s32 	%r415, %r440, %r1046;
	mov.b32 	%r416, 2;
	// begin inline asm
	shfl.sync.down.b32 %r414, %r415, %r416, %r412, %r433;
	// end inline asm
	add.s32 	%r441, %r257, 2;
	setp.gt.s32 	%p64, %r441, %r412;
	selp.b32 	%r442, 0, %r414, %p64;
	add.s32 	%r420, %r415, %r442;
	mov.b32 	%r421, 4;
	// begin inline asm
	shfl.sync.down.b32 %r419, %r420, %r421, %r412, %r433;
	// end inline asm
	add.s32 	%r443, %r257, 4;
	setp.gt.s32 	%p65, %r443, %r412;
	selp.b32 	%r444, 0, %r419, %p65;
	add.s32 	%r425, %r420, %r444;
	mov.b32 	%r426, 8;
	// begin inline asm
	shfl.sync.down.b32 %r424, %r425, %r426, %r412, %r433;
	// end inline asm
	add.s32 	%r445, %r257, 8;
	setp.gt.s32 	%p66, %r445, %r412;
	selp.b32 	%r446, 0, %r424, %p66;
	add.s32 	%r430, %r425, %r446;
	mov.b32 	%r431, 16;
	// begin inline asm
	shfl.sync.down.b32 %r429, %r430, %r431, %r412, %r433;
	// end inline asm
	add.s32 	%r447, %r257, 16;
	setp.gt.s32 	%p67, %r447, %r412;
	selp.b32 	%r448, 0, %r429, %p67;
	add.s32 	%r449, %r448, %r1041;
	add.s32 	%r1041, %r449, %r430;
	add.s32 	%r1043, %r1043, -32;
	bra.uni 	$L__BB16_87;
$L__BB16_92:
	@%p41 bra 	$L__BB16_94;
	add.s32 	%r402, %r1041, %r173;
	add.s64 	%rd26, %rd11, 256;
	mov.b32 	%r401, 101;
	// begin inline asm
	st.relaxed.gpu.v2.u32 [%rd26], {%r401, %r402};
	// end inline asm
	st.shared.u32 	[_ZZN3cub18CUB_300001_SM_10006detail4scan16DeviceScanKernelINS2_10policy_hubIjjjjN4cuda3std3__44plusIvEEE10Policy1000EN6thrust24THRUST_300001_SM_1000_NS6detail15normal_iteratorINSD_10device_ptrIjEEEESI_NS0_13ScanTileStateIjLb1EEES9_NS1_10InputValueIjPjEEjjLb0EjEEvT0_T1_T2_iT3_T4_T5_E12temp_storage+4], %r1041;
	st.shared.u32 	[_ZZN3cub18CUB_300001_SM_10006detail4scan16DeviceScanKernelINS2_10policy_hubIjjjjN4cuda3std3__44plusIvEEE10Policy1000EN6thrust24THRUST_300001_SM_1000_NS6detail15normal_iteratorINSD_10device_ptrIjEEEESI_NS0_13ScanTileStateIjLb1EEES9_NS1_10InputValueIjPjEEjjLb0EjEEvT0_T1_T2_iT3_T4_T5_E12temp_storage+8], %r402;
$L__BB16_94:
	setp.ne.s32 	%p56, %r257, 0;
	mov.u32 	%r1048, %r175;
	@%p56 bra 	$L__BB16_96;
	st.shared.u32 	[_ZZN3cub18CUB_300001_SM_10006detail4scan16DeviceScanKernelINS2_10policy_hubIjjjjN4cuda3std3__44plusIvEEE10Policy1000EN6thrust24THRUST_300001_SM_1000_NS6detail15normal_iteratorINSD_10device_ptrIjEEEESI_NS0_13ScanTileStateIjLb1EEES9_NS1_10InputValueIjPjEEjjLb0EjEEvT0_T1_T2_iT3_T4_T5_E12temp_storage+76], %r1041;
	mov.u32 	%r1048, %r1041;
$L__BB16_96:
	bar.sync 	0;
	setp.eq.s32 	%p57, %r85, 0;
	ld.shared.u32 	%r403, [_ZZN3cub18CUB_300001_SM_10006detail4scan16DeviceScanKernelINS2_10policy_hubIjjjjN4cuda3std3__44plusIvEEE10Policy1000EN6thrust24THRUST_300001_SM_1000_NS6detail15normal_iteratorINSD_10device_ptrIjEEEESI_NS0_13ScanTileStateIjLb1EEES9_NS1_10InputValueIjPjEEjjLb0EjEEvT0_T1_T2_iT3_T4_T5_E12temp_storage+76];
	selp.b32 	%r404, 0, %r403, %p57;
	add.s32 	%r1049, %r404, %r1048;
$L__BB16_97:
	add.s32 	%r549, %r1049, %r146;
	add.s32 	%r550, %r147, %r549;
	add.s32 	%r551, %r148, %r550;
	add.s32 	%r552, %r149, %r551;
	add.s32 	%r553, %r150, %r552;
	add.s32 	%r554, %r151, %r553;
	add.s32 	%r555, %r152, %r554;
	add.s32 	%r556, %r153, %r555;
	add.s32 	%r557, %r154, %r556;
	add.s32 	%r558, %r155, %r557;
	add.s32 	%r559, %r156, %r558;
	add.s32 	%r560, %r157, %r559;
	add.s32 	%r561, %r158, %r560;
	add.s32 	%r562, %r159, %r561;
	add.s32 	%r563, %r160, %r562;
	add.s32 	%r564, %r161, %r563;
	add.s32 	%r565, %r162, %r564;
	add.s32 	%r566, %r163, %r565;
	add.s32 	%r567, %r164, %r566;
	add.s32 	%r568, %r165, %r567;
	add.s32 	%r569, %r166, %r568;
	bar.sync 	0;
	st.shared.v2.u32 	[%r145], {%r1049, %r549};
	st.shared.v2.u32 	[%r145+8], {%r550, %r551};
	st.shared.v2.u32 	[%r145+16], {%r552, %r553};
	st.shared.v2.u32 	[%r145+24], {%r554, %r555};
	st.shared.v2.u32 	[%r145+32], {%r556, %r557};
	st.shared.v2.u32 	[%r145+40], {%r558, %r559};
	st.shared.v2.u32 	[%r145+48], {%r560, %r561};
	st.shared.v2.u32 	[%r145+56], {%r562, %r563};
	st.shared.v2.u32 	[%r145+64], {%r564, %r565};
	st.shared.v2.u32 	[%r145+72], {%r566, %r567};
	st.shared.v2.u32 	[%r145+80], {%r568, %r569};
	bar.warp.sync 	-1;
	ld.shared.u32 	%r214, [%r144];
	ld.shared.u32 	%r215, [%r144+128];
	ld.shared.u32 	%r216, [%r144+256];
	ld.shared.u32 	%r217, [%r144+384];
	ld.shared.u32 	%r218, [%r144+512];
	ld.shared.u32 	%r219, [%r144+640];
	ld.shared.u32 	%r220, [%r144+768];
	ld.shared.u32 	%r221, [%r144+896];
	ld.shared.u32 	%r222, [%r144+1024];
	ld.shared.u32 	%r223, [%r144+1152];
	ld.shared.u32 	%r224, [%r144+1280];
	ld.shared.u32 	%r225, [%r144+1408];
	ld.shared.u32 	%r226, [%r144+1536];
	ld.shared.u32 	%r227, [%r144+1664];
	ld.shared.u32 	%r228, [%r144+1792];
	ld.shared.u32 	%r229, [%r144+1920];
	ld.shared.u32 	%r230, [%r144+2048];
	ld.shared.u32 	%r231, [%r144+2176];
	ld.shared.u32 	%r232, [%r144+2304];
	ld.shared.u32 	%r233, [%r144+2432];
	ld.shared.u32 	%r234, [%r144+2560];
	ld.shared.u32 	%r235, [%r144+2688];
	setp.ne.s32 	%p81, %r85, 0;
	@%p81 bra 	$L__BB16_99;
	st.volatile.shared.u32 	[_ZZN3cub18CUB_300001_SM_10006detail4scan16DeviceScanKernelINS2_10policy_hubIjjjjN4cuda3std3__44plusIvEEE10Policy1000EN6thrust24THRUST_300001_SM_1000_NS6detail15normal_iteratorINSD_10device_ptrIjEEEESI_NS0_13ScanTileStateIjLb1EEES9_NS1_10InputValueIjPjEEjjLb0EjEEvT0_T1_T2_iT3_T4_T5_E12temp_storage+33792], %r6;
$L__BB16_99:
	ld.param.u32 	%r996, [_ZN3cub18CUB_300001_SM_10006detail4scan16DeviceScanKernelINS2_10policy_hubIjjjjN4cuda3std3__44plusIvEEE10Policy1000EN6thrust24THRUST_300001_SM_1000_NS6detail15normal_iteratorINSD_10device_ptrIjEEEESI_NS0_13ScanTileStateIjLb1EEES9_NS1_10InputValueIjPjEEjjLb0EjEEvT0_T1_T2_iT3_T4_T5__param_3];
	bar.sync 	0;
	ld.volatile.shared.u32 	%r236, [_ZZN3cub18CUB_300001_SM_10006detail4scan16DeviceScanKernelINS2_10policy_hubIjjjjN4cuda3std3__44plusIvEEE10Policy1000EN6thrust24THRUST_300001_SM_1000_NS6detail15normal_iteratorINSD_10device_ptrIjEEEESI_NS0_13ScanTileStateIjLb1EEES9_NS1_10InputValueIjPjEEjjLb0EjEEvT0_T1_T2_iT3_T4_T5_E12temp_storage+33792];
	cvt.u64.u32 	%rd36, %r87;
	mov.u32 	%r570, %ctaid.x;
	add.s32 	%r571, %r996, %r570;
	mul.lo.s32 	%r572, %r571, 8448;
	cvt.u64.u32 	%rd37, %r572;
	add.s64 	%rd38, %rd36, %rd37;
	setp.ge.s32 	%p82, %r87, %r236;
	shl.b64 	%rd39, %rd38, 2;
	add.s64 	%rd13, %rd4, %rd39;
	@%p82 bra 	$L__BB16_101;
	st.global.u32 	[%rd13], %r214;
$L__BB16_101:
	setp.ge.s32 	%p83, %r90, %r236;
	@%p83 bra 	$L__BB16_103;
	st.global.u32 	[%rd13+128], %r215;
$L__BB16_103:
	setp.ge.s32 	%p84, %r93, %r236;
	@%p84 bra 	$L__BB16_105;
	st.global.u32 	[%rd13+256], %r216;
$L__BB16_105:
	setp.ge.s32 	%p85, %r96, %r236;
	@%p85 bra 	$L__BB16_107;
	st.global.u32 	[%rd13+384], %r217;
$L__BB16_107:
	mov.u32 	%r573, %tid.x;
	and.b32  	%r574, %r573, 992;
	mul.lo.s32 	%r575, %r574, 22;
	and.b32  	%r576, %r573, 31;
	or.b32  	%r577, %r575, %r576;
	add.s32 	%r578, %r577, 128;
	setp.ge.s32 	%p86, %r578, %r236;
	@%p86 bra 	$L__BB16_109;
	st.global.u32 	[%rd13+512], %r218;
$L__BB16_109:
	add.s32 	%r584, %r577, 160;
	setp.ge.s32 	%p87, %r584, %r236;
	@%p87 bra 	$L__BB16_111;
	st.global.u32 	[%rd13+640], %r219;
$L__BB16_111:
	add.s32 	%r590, %r577, 192;
	setp.ge.s32 	%p88, %r590, %r236;
	@%p88 bra 	$L__BB16_113;
	st.global.u32 	[%rd13+768], %r220;
$L__BB16_113:
	add.s32 	%r596, %r577, 224;
	setp.ge.s32 	%p89, %r596, %r236;
	@%p89 bra 	$L__BB16_115;
	st.global.u32 	[%rd13+896], %r221;
$L__BB16_115:
	add.s32 	%r602, %r577, 256;
	setp.ge.s32 	%p90, %r602, %r236;
	@%p90 bra 	$L__BB16_117;
	st.global.u32 	[%rd13+1024], %r222;
$L__BB16_117:
	add.s32 	%r608, %r577, 288;
	setp.ge.s32 	%p91, %r608, %r236;
	@%p91 bra 	$L__BB16_119;
	st.global.u32 	[%rd13+1152], %r223;
$L__BB16_119:
	setp.ge.s32 	%p92, %r111, %r236;
	@%p92 bra 	$L__BB16_121;
	st.global.u32 	[%rd13+1280], %r224;
$L__BB16_121:
	setp.ge.s32 	%p93, %r114, %r236;
	@%p93 bra 	$L__BB16_123;
	st.global.u32 	[%rd13+1408], %r225;
$L__BB16_123:
	setp.ge.s32 	%p94, %r117, %r236;
	@%p94 bra 	$L__BB16_125;
	st.global.u32 	[%rd13+1536], %r226;
$L__BB16_125:
	setp.ge.s32 	%p95, %r120, %r236;
	@%p95 bra 	$L__BB16_127;
	st.global.u32 	[%rd13+1664], %r227;
$L__BB16_127:
	add.s32 	%r614, %r577, 448;
	setp.ge.s32 	%p96, %r614, %r236;
	@%p96 bra 	$L__BB16_129;
	st.global.u32 	[%rd13+1792], %r228;
$L__BB16_129:
	add.s32 	%r620, %r577, 480;
	setp.ge.s32 	%p97, %r620, %r236;
	@%p97 bra 	$L__BB16_131;
	st.global.u32 	[%rd13+1920], %r229;
$L__BB16_131:
	add.s32 	%r626, %r577, 512;
	setp.ge.s32 	%p98, %r626, %r236;
	@%p98 bra 	$L__BB16_133;
	st.global.u32 	[%rd13+2048], %r230;
$L__BB16_133:
	setp.ge.s32 	%p99, %r129, %r236;
	@%p99 bra 	$L__BB16_135;
	st.global.u32 	[%rd13+2176], %r231;
$L__BB16_135:
	setp.ge.s32 	%p100, %r132, %r236;
	@%p100 bra 	$L__BB16_137;
	st.global.u32 	[%rd13+2304], %r232;
$L__BB16_137:
	add.s32 	%r632, %r577, 608;
	setp.ge.s32 	%p101, %r632, %r236;
	@%p101 bra 	$L__BB16_139;
	st.global.u32 	[%rd13+2432], %r233;
$L__BB16_139:
	add.s32 	%r638, %r577, 640;
	setp.ge.s32 	%p102, %r638, %r236;
	@%p102 bra 	$L__BB16_141;
	st.global.u32 	[%rd13+2560], %r234;
$L__BB16_141:
	setp.ge.s32 	%p103, %r139, %r236;
	@%p103 bra 	$L__BB16_143;
	st.global.u32 	[%rd13+2688], %r235;
$L__BB16_143:
	ret;

}
	// .globl	_ZN3cub18CUB_300001_SM_10006detail4scan16DeviceScanKernelINS2_10policy_hubIjjjmN4cuda3std3__44plusIvEEE10Policy1000EN6thrust24THRUST_300001_SM_1000_NS6detail15normal_iteratorINSD_10device_ptrIjEEEESI_NS0_13ScanTileStateIjLb1EEES9_NS1_10InputValueIjPjEEmjLb0EjEEvT0_T1_T2_iT3_T4_T5_
.visible .entry _ZN3cub18CUB_300001_SM_10006detail4scan16DeviceScanKernelINS2_10policy_hubIjjjmN4cuda3std3__44plusIvEEE10Policy1000EN6thrust24THRUST_300001_SM_1000_NS6detail15normal_iteratorINSD_10device_ptrIjEEEESI_NS0_13ScanTileStateIjLb1EEES9_NS1_10InputValueIjPjEEmjLb0EjEEvT0_T1_T2_iT3_T4_T5_(
	.param .align 8 .b8 _ZN3cub18CUB_300001_SM_10006detail4scan16DeviceScanKernelINS2_10policy_hubIjjjmN4cuda3std3__44plusIvEEE10Policy1000EN6thrust24THRUST_300001_SM_1000_NS6detail15normal_iteratorINSD_10device_ptrIjEEEESI_NS0_13ScanTileStateIjLb1EEES9_NS1_10InputValueIjPjEEmjLb0EjEEvT0_T1_T2_iT3_T4_T5__param_0[8],
	.param .align 8 .b8 _ZN3cub18CUB_300001_SM_10006detail4scan16DeviceScanKernelINS2_10policy_hubIjjjmN4cuda3std3__44plusIvEEE10Policy1000EN6thrust24THRUST_300001_SM_1000_NS6detail15normal_iteratorINSD_10device_ptrIjEEEESI_NS0_13ScanTileStateIjLb1EEES9_NS1_10InputValueIjPjEEmjLb0EjEEvT0_T1_T2_iT3_T4_T5__param_1[8],
	.param .align 8 .b8 _ZN3cub18CUB_300001_SM_10006detail4scan16DeviceScanKernelINS2_10policy_hubIjjjmN4cuda3std3__44plusIvEEE10Policy1000EN6thrust24THRUST_300001_SM_1000_NS6detail15normal_iteratorINSD_10device_ptrIjEEEESI_NS0_13ScanTileStateIjLb1EEES9_NS1_10InputValueIjPjEEmjLb0EjEEvT0_T1_T2_iT3_T4_T5__param_2[8],
	.param .u32 _ZN3cub18CUB_300001_SM_10006detail4scan16DeviceScanKernelINS2_10policy_hubIjjjmN4cuda3std3__44plusIvEEE10Policy1000EN6thrust24THRUST_300001_SM_1000_NS6detail15normal_iteratorINSD_10device_ptrIjEEEESI_NS0_13ScanTileStateIjLb1EEES9_NS1_10InputValueIjPjEEmjLb0EjEEvT0_T1_T2_iT3_T4_T5__param_3,
	.param .align 1 .b8 _ZN3cub18CUB_300001_SM_10006detail4scan16DeviceScanKernelINS2_10policy_hubIjjjmN4cuda3std3__44plusIvEEE10Policy1000EN6thrust24THRUST_300001_SM_1000_NS6detail15normal_iteratorINSD_10device_ptrIjEEEESI_NS0_13ScanTileStateIjLb1EEES9_NS1_10InputValueIjPjEEmjLb0EjEEvT0_T1_T2_iT3_T4_T5__param_4[1],
	.param .align 8 .b8 _ZN3cub18CUB_300001_SM_10006detail4scan16DeviceScanKernelINS2_10policy_hubIjjjmN4cuda3std3__44plusIvEEE10Policy1000EN6thrust24THRUST_300001_SM_1000_NS6detail15normal_iteratorINSD_10device_ptrIjEEEESI_NS0_13ScanTileStateIjLb1EEES9_NS1_10InputValueIjPjEEmjLb0EjEEvT0_T1_T2_iT3_T4_T5__param_5[16],
	.param .u64 _ZN3cub18CUB_300001_SM_10006detail4scan16DeviceScanKernelINS2_10policy_hubIjjjmN4cuda3std3__44plusIvEEE10Policy1000EN6thrust24THRUST_300001_SM_1000_NS6detail15normal_iteratorINSD_10device_ptrIjEEEESI_NS0_13ScanTileStateIjLb1EEES9_NS1_10InputValueIjPjEEmjLb0EjEEvT0_T1_T2_iT3_T4_T5__param_6
)
.maxntid 416
{
	.reg .pred 	%p<158>;
	.reg .b16 	%rs<3>;
	.reg .b32 	%r<1003>;
	.reg .b64 	%rd<59>;
	// demoted variable
	.shared .align 16 .b8 _ZZN3cub18CUB_300001_SM_10006detail4scan16DeviceScanKernelINS2_10policy_hubIjjjmN4cuda3std3__44plusIvEEE10Policy1000EN6thrust24THRUST_300001_SM_1000_NS6detail15normal_iteratorINSD_10device_ptrIjEEEESI_NS0_13ScanTileStateIjLb1EEES9_NS1_10InputValueIjPjEEmjLb0EjEEvT0_T1_T2_iT3_T4_T5_E12temp_storage[31632];
	ld.param.u32 	%r206, [_ZN3cub18CUB_300001_SM_10006detail4scan16DeviceScanKernelINS2_10policy_hubIjjjmN4cuda3std3__44plusIvEEE10Policy1000EN6thrust24THRUST_300001_SM_1000_NS6detail15normal_iteratorINSD_10device_ptrIjEEEESI_NS0_13ScanTileStateIjLb1EEES9_NS1_10InputValueIjPjEEmjLb0EjEEvT0_T1_T2_iT3_T4_T5__param_5];
	bfe.u32 	%r207, %r206, 0, 8;
	cvt.u16.u32 	%rs1, %r207;
	and.b16  	%rs2, %rs1, 255;
	ld.param.u64 	%rd18, [_ZN3cub18CUB_300001_SM_10006detail4scan16DeviceScanKernelINS2_10policy_hubIjjjmN4cuda3std3__44plusIvEEE10Policy1000EN6thrust24THRUST_300001_SM_1000_NS6detail15normal_iteratorINSD_10device_ptrIjEEEESI_NS0_13ScanTileStateIjLb1EEES9_NS1_10InputValueIjPjEEmjLb0EjEEvT0_T1_T2_iT3_T4_T5__param_2];
	ld.param.u64 	%rd17, [_ZN3cub18CUB_300001_SM_10006detail4scan16DeviceScanKernelINS2_10policy_hubIjjjmN4cuda3std3__44plusIvEEE10Policy1000EN6thrust24THRUST_300001_SM_1000_NS6detail15normal_iteratorINSD_10device_ptrIjEEEESI_NS0_13ScanTileStateIjLb1EEES9_NS1_10InputValueIjPjEEmjLb0EjEEvT0_T1_T2_iT3_T4_T5__param_1];
	ld.param.u64 	%rd16, [_ZN3cub18CUB_300001_SM_10006detail4scan16DeviceScanKernelINS2_10policy_hubIjjjmN4cuda3std3__44plusIvEEE10Policy1000EN6thrust24THRUST_300001_SM_1000_NS6detail15normal_iteratorINSD_10device_ptrIjEEEESI_NS0_13ScanTileStateIjLb1EEES9_NS1_10InputValueIjPjEEmjLb0EjEEvT0_T1_T2_iT3_T4_T5__param_0];
	ld.param.u64 	%rd1, [_ZN3cub18CUB_300001_SM_10006detail4scan16DeviceScanKernelINS2_10policy_hubIjjjmN4cuda3std3__44plusIvEEE10Policy1000EN6thrust24THRUST_300001_SM_1000_NS6detail15normal_iteratorINSD_10device_ptrIjEEEESI_NS0_13ScanTileStateIjLb1EEES9_NS1_10InputValueIjPjEEmjLb0EjEEvT0_T1_T2_iT3_T4_T5__param_5+8];
	ld.param.u32 	%r205, [_ZN3cub18CUB_300001_SM_10006detail4scan16DeviceScanKernelINS2_10policy_hubIjjjmN4cuda3std3__44plusIvEEE10Policy1000EN6thrust24THRUST_300001_SM_1000_NS6detail15normal_iteratorINSD_10device_ptrIjEEEESI_NS0_13ScanTileStateIjLb1EEES9_NS1_10InputValueIjPjEEmjLb0EjEEvT0_T1_T2_iT3_T4_T5__param_3];
	ld.param.u64 	%rd19, [_ZN3cub18CUB_300001_SM_10006detail4scan16DeviceScanKernelINS2_10policy_hubIjjjmN4cuda3std3__44plusIvEEE10Policy1000EN6thrust24THRUST_300001_SM_1000_NS6detail15normal_iteratorINSD_10device_ptrIjEEEESI_NS0_13ScanTileStateIjLb1EEES9_NS1_10InputValueIjPjEEmjLb0EjEEvT0_T1_T2_iT3_T4_T5__param_6];
	setp.eq.s16 	%p1, %rs2, 0;
	@%p1 bra 	$L__BB17_2;
	cvta.to.global.u64 	%rd20, %rd1;
	ld.global.u32 	%r959, [%rd20];
	bra.uni 	$L__BB17_3;
$L__BB17_2:
	cvt.u32.u64 	%r959, %rd1;
$L__BB17_3:
	cvta.to.global.u64 	%rd3, %rd16;
	cvta.to.global.u64 	%rd4, %rd17;
	mov.u32 	%r208, %ctaid.x;
	add.s32 	%r4, %r205, %r208;
	mul.wide.s32 	%rd5, %r4, 7904;
	sub.s64 	%rd6, %rd19, %rd5;
	setp.lt.u64 	%p2, %rd6, 7905;
	@%p2 bra 	$L__BB17_29;
	mov.u32 	%r5, %tid.x;
	and.b32  	%r617, %r5, 31;
	and.b32  	%r618, %r5, 992;
	mul.lo.s32 	%r619, %r618, 19;
	or.b32  	%r620, %r619, %r617;
	cvt.u64.u32 	%rd42, %r620;
	add.s64 	%rd7, %rd5, %rd42;
	shl.b64 	%rd43, %rd7, 2;
	add.s64 	%rd44, %rd3, %rd43;
	ld.global.u32 	%r621, [%rd44];
	ld.global.u32 	%r622, [%rd44+128];
	ld.global.u32 	%r623, [%rd44+256];
	ld.global.u32 	%r624, [%rd44+384];
	ld.global.u32 	%r625, [%rd44+512];
	ld.global.u32 	%r626, [%rd44+640];
	ld.global.u32 	%r627, [%rd44+768];
	ld.global.u32 	%r628, [%rd44+896];
	ld.global.u32 	%r629, [%rd44+1024];
	ld.global.u32 	%r630, [%rd44+1152];
	ld.global.u32 	%r631, [%rd44+1280];
	ld.global.u32 	%r632, [%rd44+1408];
	ld.global.u32 	%r633, [%rd44+1536];
	ld.global.u32 	%r634, [%rd44+1664];
	ld.global.u32 	%r635, [%rd44+1792];
	ld.global.u32 	%r636, [%rd44+1920];
	ld.global.u32 	%r637, [%rd44+2048];
	ld.global.u32 	%r638, [%rd44+2176];
	ld.global.u32 	%r639, [%rd44+2304];
	// begin inline asm
	mov.u32 %r616, %laneid;
	// end inline asm
	shr.u32 	%r7, %r5, 5;
	mad.lo.s32 	%r640, %r7, 608, %r616;
	shl.b32 	%r641, %r640, 2;
	mov.u32 	%r642, _ZZN3cub18CUB_300001_SM_10006detail4scan16DeviceScanKernelINS2_10policy_hubIjjjmN4cuda3std3__44plusIvEEE10Policy1000EN6thrust24THRUST_300001_SM_1000_NS6detail15normal_iteratorINSD_10device_ptrIjEEEESI_NS0_13ScanTileStateIjLb1EEES9_NS1_10InputValueIjPjEEmjLb0EjEEvT0_T1_T2_iT3_T4_T5_E12temp_storage;
	add.s32 	%r8, %r642, %r641;
	st.shared.u32 	[%r8], %r621;
	st.shared.u32 	[%r8+128], %r622;
	st.shared.u32 	[%r8+256], %r623;
	st.shared.u32 	[%r8+384], %r624;
	st.shared.u32 	[%r8+512], %r625;
	st.shared.u32 	[%r8+640], %r626;
	st.shared.u32 	[%r8+768], %r627;
	st.shared.u32 	[%r8+896], %r628;
	st.shared.u32 	[%r8+1024], %r629;
	st.shared.u32 	[%r8+1152], %r630;
	st.shared.u32 	[%r8+1280], %r631;
	st.shared.u32 	[%r8+1408], %r632;
	st.shared.u32 	[%r8+1536], %r633;
	st.shared.u32 	[%r8+1664], %r634;
	st.shared.u32 	[%r8+1792], %r635;
	st.shared.u32 	[%r8+1920], %r636;
	st.shared.u32 	[%r8+2048], %r637;
	st.shared.u32 	[%r8+2176], %r638;
	st.shared.u32 	[%r8+2304], %r639;
	bar.warp.sync 	-1;
	mad.lo.s32 	%r9, %r616, 72, %r8;
	ld.shared.u32 	%r10, [%r9];
	ld.shared.u32 	%r11, [%r9+4];
	ld.shared.u32 	%r12, [%r9+8];
	ld.shared.u32 	%r13, [%r9+12];
	ld.shared.u32 	%r14, [%r9+16];
	ld.shared.u32 	%r15, [%r9+20];
	ld.shared.u32 	%r16, [%r9+24];
	ld.shared.u32 	%r17, [%r9+28];
	ld.shared.u32 	%r18, [%r9+32];
	ld.shared.u32 	%r19, [%r9+36];
	ld.shared.u32 	%r20, [%r9+40];
	ld.shared.u32 	%r21, [%r9+44];
	ld.shared.u32 	%r22, [%r9+48];
	ld.shared.u32 	%r23, [%r9+52];
	ld.shared.u32 	%r24, [%r9+56];
	ld.shared.u32 	%r25, [%r9+60];
	ld.shared.u32 	%r26, [%r9+64];
	ld.shared.u32 	%r27, [%r9+68];
	ld.shared.u32 	%r28, [%r9+72];
	bar.sync 	0;
	setp.ne.s32 	%p100, %r4, 0;
	@%p100 bra 	$L__BB17_9;
	add.s32 	%r860, %r11, %r10;
	add.s32 	%r861, %r12, %r860;
	add.s32 	%r862, %r13, %r861;
	add.s32 	%r863, %r14, %r862;
	add.s32 	%r864, %r15, %r863;
	add.s32 	%r865, %r16, %r864;
	add.s32 	%r866, %r17, %r865;
	add.s32 	%r867, %r18, %r866;
	add.s32 	%r868, %r19, %r867;
	add.s32 	%r869, %r20, %r868;
	add.s32 	%r870, %r21, %r869;
	add.s32 	%r871, %r22, %r870;
	add.s32 	%r872, %r23, %r871;
	add.s32 	%r873, %r24, %r872;
	add.s32 	%r874, %r25, %r873;
	add.s32 	%r875, %r26, %r874;
	add.s32 	%r876, %r27, %r875;
	add.s32 	%r834, %r28, %r876;
	mov.b32 	%r832, 1;
	mov.b32 	%r857, 0;
	mov.b32 	%r859, -1;
	// begin inline asm
	{  .reg .u32 r0;  .reg .pred p;  shfl.sync.up.b32 r0|p, %r834, %r832, %r857, %r859;  @p add.u32 r0, r0, %r834;  mov.u32 %r830, r0;}
	// end inline asm
	mov.b32 	%r838, 2;
	// begin inline asm
	{  .reg .u32 r0;  .reg .pred p;  shfl.sync.up.b32 r0|p, %r830, %r838, %r857, %r859;  @p add.u32 r0, r0, %r830;  mov.u32 %r836, r0;}
	// end inline asm
	mov.b32 	%r844, 4;
	// begin inline asm
	{  .reg .u32 r0;  .reg .pred p;  shfl.sync.up.b32 r0|p, %r836, %r844, %r857, %r859;  @p add.u32 r0, r0, %r836;  mov.u32 %r842, r0;}
	// end inline asm
	mov.b32 	%r850, 8;
	// begin inline asm
	{  .reg .u32 r0;  .reg .pred p;  shfl.sync.up.b32 r0|p, %r842, %r850, %r857, %r859;  @p add.u32 r0, r0, %r842;  mov.u32 %r848, r0;}
	// end inline asm
	mov.b32 	%r856, 16;
	// begin inline asm
	{  .reg .u32 r0;  .reg .pred p;  shfl.sync.up.b32 r0|p, %r848, %r856, %r857, %r859;  @p add.u32 r0, r0, %r848;  mov.u32 %r854, r0;}
	// end inline asm
	setp.ne.s32 	%p143, %r616, 31;
	@%p143 bra 	$L__BB17_7;
	shl.b32 	%r877, %r7, 2;
	mov.u32 	%r878, _ZZN3cub18CUB_300001_SM_10006detail4scan16DeviceScanKernelINS2_10policy_hubIjjjmN4cuda3std3__44plusIvEEE10Policy1000EN6thrust24THRUST_300001_SM_1000_NS6detail15normal_iteratorINSD_10device_ptrIjEEEESI_NS0_13ScanTileStateIjLb1EEES9_NS1_10InputValueIjPjEEmjLb0EjEEvT0_T1_T2_iT3_T4_T5_E12temp_storage;
	add.s32 	%r879, %r878, %r877;
	st.shared.u32 	[%r879+16], %r854;
$L__BB17_7:
	bar.sync 	0;
	ld.shared.v4.u32 	{%r880, %r881, %r882, %r883}, [_ZZN3cub18CUB_300001_SM_10006detail4scan16DeviceScanKernelINS2_10policy_hubIjjjmN4cuda3std3__44plusIvEEE10Policy1000EN6thrust24THRUST_300001_SM_1000_NS6detail15normal_iteratorINSD_10device_ptrIjEEEESI_NS0_13ScanTileStateIjLb1EEES9_NS1_10InputValueIjPjEEmjLb0EjEEvT0_T1_T2_iT3_T4_T5_E12temp_storage+16];
	add.s32 	%r884, %r881, %r880;
	setp.eq.s32 	%p144, %r7, 2;
	selp.b32 	%r885, %r884, %r880, %p144;
	add.s32 	%r886, %r884, %r882;
	setp.eq.s32 	%p145, %r7, 3;
	selp.b32 	%r887, %r886, %r885, %p145;
	add.s32 	%r888, %r886, %r883;
	setp.eq.s32 	%p146, %r7, 4;
	selp.b32 	%r889, %r888, %r887, %p146;
	ld.shared.v4.u32 	{%r890, %r891, %r892, %r893}, [_ZZN3cub18CUB_300001_SM_10006detail4scan16DeviceScanKernelINS2_10policy_hubIjjjmN4cuda3std3__44plusIvEEE10Policy1000EN6thrust24THRUST_300001_SM_1000_NS6detail15normal_iteratorINSD_10device_ptrIjEEEESI_NS0_13ScanTileStateIjLb1EEES9_NS1_10InputValueIjPjEEmjLb0EjEEvT0_T1_T2_iT3_T4_T5_E12temp_storage+32];
	add.s32 	%r894, %r888, %r890;
	setp.eq.s32 	%p147, %r7, 5;
	selp.b32 	%r895, %r894, %r889, %p147;
	add.s32 	%r896, %r894, %r891;
	setp.eq.s32 	%p148, %r7, 6;
	selp.b32 	%r897, %r896, %r895, %p148;
	add.s32 	%r898, %r896, %r892;
	setp.eq.s32 	%p149, %r7, 7;
	selp.b32 	%r899, %r898, %r897, %p149;
	add.s32 	%r900, %r898, %r893;
	setp.eq.s32 	%p150, %r7, 8;
	selp.b32 	%r901, %r900, %r899, %p150;
	ld.shared.v4.u32 	{%r902, %r903, %r904, %r905}, [_ZZN3cub18CUB_300001_SM_10006detail4scan16DeviceScanKernelINS2_10policy_hubIjjjmN4cuda3std3__44plusIvEEE10Policy1000EN6thrust24THRUST_300001_SM_1000_NS6detail15normal_iteratorINSD_10device_ptrIjEEEESI_NS0_13ScanTileStateIjLb1EEES9_NS1_10InputValueIjPjEEmjLb0EjEEvT0_T1_T2_iT3_T4_T5_E12temp_storage+48];
	add.s32 	%r906, %r900, %r902;
	setp.eq.s32 	%p151, %r7, 9;
	selp.b32 	%r907, %r906, %r901, %p151;
	add.s32 	%r908, %r906, %r903;
	setp.eq.s32 	%p152, %r7, 10;
	selp.b32 	%r909, %r908, %r907, %p152;
	add.s32 	%r910, %r908, %r904;
	setp.eq.s32 	%p153, %r7, 11;
	selp.b32 	%r911, %r910, %r909, %p153;
	add.s32 	%r912, %r910, %r905;
	setp.eq.s32 	%p154, %r7, 12;
	selp.b32 	%r913, %r912, %r911, %p154;
	ld.shared.u32 	%r914, [_ZZN3cub18CUB_300001_SM_10006detail4scan16DeviceScanKernelINS2_10policy_hubIjjjmN4cuda3std3__44plusIvEEE10Policy1000EN6thrust24THRUST_300001_SM_1000_NS6detail15normal_iteratorINSD_10device_ptrIjEEEESI_NS0_13ScanTileStateIjLb1EEES9_NS1_10InputValueIjPjEEmjLb0EjEEvT0_T1_T2_iT3_T4_T5_E12temp_storage+64];
	setp.lt.u32 	%p155, %r5, 32;
	selp.b32 	%r915, 0, %r913, %p155;
	setp.eq.s32 	%p156, %r616, 0;
	sub.s32 	%r916, %r854, %r834;
	selp.b32 	%r917, 0, %r916, %p156;
	add.s32 	%r918, %r917, %r959;
	add.s32 	%r971, %r918, %r915;
	add.s32 	%r919, %r914, %r959;
	add.s32 	%r32, %r919, %r912;
	setp.ne.s32 	%p157, %r5, 0;
	@%p157 bra 	$L__BB17_28;
	add.s64 	%rd56, %rd18, 256;
	mov.b32 	%r920, 101;
	// begin inline asm
	st.relaxed.gpu.v2.u32 [%rd56], {%r920, %r32};
	// end inline asm
	bra.uni 	$L__BB17_28;
$L__BB17_9:
	add.s32 	%r673, %r11, %r10;
	add.s32 	%r674, %r12, %r673;
	add.s32 	%r675, %r13, %r674;
	add.s32 	%r676, %r14, %r675;
	add.s32 	%r677, %r15, %r676;
	add.s32 	%r678, %r16, %r677;
	add.s32 	%r679, %r17, %r678;
	add.s32 	%r680, %r18, %r679;
	add.s32 	%r681, %r19, %r680;
	add.s32 	%r682, %r20, %r681;
	add.s32 	%r683, %r21, %r682;
	add.s32 	%r684, %r22, %r683;
	add.s32 	%r685, %r23, %r684;
	add.s32 	%r686, %r24, %r685;
	add.s32 	%r687, %r25, %r686;
	add.s32 	%r688, %r26, %r687;
	add.s32 	%r689, %r27, %r688;
	add.s32 	%r647, %r28, %r689;
	mov.b32 	%r645, 1;
	mov.b32 	%r670, 0;
	mov.b32 	%r672, -1;
	// begin inline asm
	{  .reg .u32 r0;  .reg .pred p;  shfl.sync.up.b32 r0|p, %r647, %r645, %r670, %r672;  @p add.u32 r0, r0, %r647;  mov.u32 %r643, r0;}
	// end inline asm
	mov.b32 	%r651, 2;
	// begin inline asm
	{  .reg .u32 r0;  .reg .pred p;  shfl.sync.up.b32 r0|p, %r643, %r651, %r670, %r672;  @p add.u32 r0, r0, %r643;  mov.u32 %r649, r0;}
	// end inline asm
	mov.b32 	%r657, 4;
	// begin inline asm
	{  .reg .u32 r0;  .reg .pred p;  shfl.sync.up.b32 r0|p, %r649, %r657, %r670, %r672;  @p add.u32 r0, r0, %r649;  mov.u32 %r655, r0;}
	// end inline asm
	mov.b32 	%r663, 8;
	// begin inline asm
	{  .reg .u32 r0;  .reg .pred p;  shfl.sync.up.b32 r0|p, %r655, %r663, %r670, %r672;  @p add.u32 r0, r0, %r655;  mov.u32 %r661, r0;}
	// end inline asm
	mov.b32 	%r669, 16;
	// begin inline asm
	{  .reg .u32 r0;  .reg .pred p;  shfl.sync.up.b32 r0|p, %r661, %r669, %r670, %r672;  @p add.u32 r0, r0, %r661;  mov.u32 %r667, r0;}
	// end inline asm
	setp.ne.s32 	%p101, %r616, 31;
	@%p101 bra 	$L__BB17_11;
	shl.b32 	%r690, %r7, 2;
	mov.u32 	%r691, _ZZN3cub18CUB_300001_SM_10006detail4scan16DeviceScanKernelINS2_10policy_hubIjjjmN4cuda3std3__44plusIvEEE10Policy1000EN6thrust24THRUST_300001_SM_1000_NS6detail15normal_iteratorINSD_10device_ptrIjEEEESI_NS0_13ScanTileStateIjLb1EEES9_NS1_10InputValueIjPjEEmjLb0EjEEvT0_T1_T2_iT3_T4_T5_E12temp_storage;
	add.s32 	%r692, %r691, %r690;
	st.shared.u32 	[%r692+16], %r667;
$L__BB17_11:
	sub.s32 	%r693, %r667, %r647;
	bar.sync 	0;
	ld.shared.v4.u32 	{%r694, %r695, %r696, %r697}, [_ZZN3cub18CUB_300001_SM_10006detail4scan16DeviceScanKernelINS2_10policy_hubIjjjmN4cuda3std3__44plusIvEEE10Policy1000EN6thrust24THRUST_300001_SM_1000_NS6detail15normal_iteratorINSD_10device_ptrIjEEEESI_NS0_13ScanTileStateIjLb1EEES9_NS1_10InputValueIjPjEEmjLb0EjEEvT0_T1_T2_iT3_T4_T5_E12temp_storage+16];
	add.s32 	%r698, %r695, %r694;
	setp.eq.s32 	%p102, %r7, 2;
	selp.b32 	%r699, %r698, %r694, %p102;
	add.s32 	%r700, %r698, %r696;
	setp.eq.s32 	%p103, %r7, 3;
	selp.b32 	%r701, %r700, %r699, %p103;
	add.s32 	%r702, %r700, %r697;
	setp.eq.s32 	%p104, %r7, 4;
	selp.b32 	%r703, %r702, %r701, %p104;
	ld.shared.v4.u32 	{%r704, %r705, %r706, %r707}, [_ZZN3cub18CUB_300001_SM_10006detail4scan16DeviceScanKernelINS2_10policy_hubIjjjmN4cuda3std3__44plusIvEEE10Policy1000EN6thrust24THRUST_300001_SM_1000_NS6detail15normal_iteratorINSD_10device_ptrIjEEEESI_NS0_13ScanTileStateIjLb1EEES9_NS1_10InputValueIjPjEEmjLb0EjEEvT0_T1_T2_iT3_T4_T5_E12temp_storage+32];
	add.s32 	%r708, %r702, %r704;
	setp.eq.s32 	%p105, %r7, 5;
	selp.b32 	%r709, %r708, %r703, %p105;
	add.s32 	%r710, %r708, %r705;
	setp.eq.s32 	%p106, %r7, 6;
	selp.b32 	%r711, %r710, %r709, %p106;
	add.s32 	%r712, %r710, %r706;
	setp.eq.s32 	%p107, %r7, 7;
	selp.b32 	%r713, %r712, %r711, %p107;
	add.s32 	%r714, %r712, %r707;
	setp.eq.s32 	%p108, %r7, 8;
	selp.b32 	%r715, %r714, %r713, %p108;
	ld.shared.v4.u32 	{%r716, %r717, %r718, %r719}, [_ZZN3cub18CUB_300001_SM_10006detail4scan16DeviceScanKernelINS2_10policy_hubIjjjmN4cuda3std3__44plusIvEEE10Policy1000EN6thrust24THRUST_300001_SM_1000_NS6detail15normal_iteratorINSD_10device_ptrIjEEEESI_NS0_13ScanTileStateIjLb1EEES9_NS1_10InputValueIjPjEEmjLb0EjEEvT0_T1_T2_iT3_T4_T5_E12temp_storage+48];
	add.s32 	%r720, %r714, %r716;
	setp.eq.s32 	%p109, %r7, 9;
	selp.b32 	%r721, %r720, %r715, %p109;
	add.s32 	%r722, %r720, %r717;
	setp.eq.s32 	%p110, %r7, 10;
	selp.b32 	%r723, %r722, %r721, %p110;
	add.s32 	%r724, %r722, %r718;
	setp.eq.s32 	%p111, %r7, 11;
	selp.b32 	%r725, %r724, %r723, %p111;
	add.s32 	%r726, %r724, %r719;
	setp.eq.s32 	%p112, %r7, 12;
	selp.b32 	%r727, %r726, %r725, %p112;
	ld.shared.u32 	%r728, [_ZZN3cub18CUB_300001_SM_10006detail4scan16DeviceScanKernelINS2_10policy_hubIjjjmN4cuda3std3__44plusIvEEE10Policy1000EN6thrust24THRUST_300001_SM_1000_NS6detail15normal_iteratorINSD_10device_ptrIjEEEESI_NS0_13ScanTileStateIjLb1EEES9_NS1_10InputValueIjPjEEmjLb0EjEEvT0_T1_T2_iT3_T4_T5_E12temp_storage+64];
	add.s32 	%r35, %r726, %r728;
	setp.gt.u32 	%p113, %r5, 31;
	setp.lt.u32 	%p114, %r5, 32;
	setp.eq.s32 	%p115, %r616, 0;
	selp.b32 	%r729, 0, %r693, %p115;
	add.s32 	%r970, %r727, %r729;
	selp.b32 	%r37, %r693, %r970, %p114;
	@%p113 bra 	$L__BB17_27;
	setp.ne.s32 	%p116, %r5, 0;
	mul.wide.s32 	%rd45, %r4, 8;
	add.s64 	%rd8, %rd18, %rd45;
	@%p116 bra 	$L__BB17_14;
	st.shared.u32 	[_ZZN3cub18CUB_300001_SM_10006detail4scan16DeviceScanKernelINS2_10policy_hubIjjjmN4cuda3std3__44plusIvEEE10Policy1000EN6thrust24THRUST_300001_SM_1000_NS6detail15normal_iteratorINSD_10device_ptrIjEEEESI_NS0_13ScanTileStateIjLb1EEES9_NS1_10InputValueIjPjEEmjLb0EjEEvT0_T1_T2_iT3_T4_T5_E12temp_storage+12], %r35;
	add.s64 	%rd46, %rd8, 256;
	mov.b32 	%r730, 100;
	// begin inline asm
	st.relaxed.gpu.v2.u32 [%rd46], {%r730, %r35};
	// end inline asm
$L__BB17_14:
	not.b32 	%r736, %r5;
	add.s32 	%r966, %r4, %r736;
	mov.b32 	%r732, 550;
	// begin inline asm
	nanosleep.u32 %r732;
	// end inline asm
	mul.wide.s32 	%rd48, %r966, 8;
	add.s64 	%rd49, %rd18, %rd48;
	add.s64 	%rd47, %rd49, 256;
	// begin inline asm
	ld.relaxed.gpu.v2.u32 {%r967, %r961}, [%rd47];
	// end inline asm
	mov.b32 	%r962, 478;
$L__BB17_15:
	setp.eq.s32 	%p117, %r967, 99;
	mov.b32 	%r737, -1;
	vote.sync.any.pred 	%p118, %p117, %r737;
	not.pred 	%p119, %p118;
	@%p119 bra 	$L__BB17_17;
	// begin inline asm
	nanosleep.u32 %r962;
	// end inline asm
	shr.u32 	%r962, %r962, 1;
	// begin inline asm
	ld.relaxed.gpu.v2.u32 {%r967, %r961}, [%rd47];
	// end inline asm
	bra.uni 	$L__BB17_15;
$L__BB17_17:
	setp.eq.s32 	%p120, %r967, 101;
	mov.b32 	%r764, -1;
	vote.sync.ballot.b32 	%r766, %p120, %r764;
	// begin inline asm
	mov.u32 %r739, %lanemask_ge;
	// end inline asm
	and.b32  	%r767, %r766, %r739;
	or.b32  	%r768, %r767, -2147483648;
	add.s32 	%r769, %r768, -1;
	not.b32 	%r770, %r768;
	and.b32  	%r771, %r770, %r769;
	popc.b32 	%r743, %r771;
	mov.b32 	%r742, 1;
	// begin inline asm
	shfl.sync.down.b32 %r740, %r961, %r742, %r743, %r764;
	// end inline asm
	setp.lt.s32 	%p122, %r616, %r743;
	selp.b32 	%r772, %r740, 0, %p122;
	add.s32 	%r746, %r772, %r961;
	mov.b32 	%r747, 2;
	// begin inline asm
	shfl.sync.down.b32 %r745, %r746, %r747, %r743, %r764;
	// end inline asm
	add.s32 	%r50, %r616, 2;
	setp.gt.s32 	%p123, %r50, %r743;
	selp.b32 	%r773, 0, %r745, %p123;
	add.s32 	%r751, %r746, %r773;
	mov.b32 	%r752, 4;
	// begin inline asm
	shfl.sync.down.b32 %r750, %r751, %r752, %r743, %r764;
	// end inline asm
	add.s32 	%r51, %r616, 4;
	setp.gt.s32 	%p124, %r51, %r743;
	selp.b32 	%r774, 0, %r750, %p124;
	add.s32 	%r756, %r751, %r774;
	mov.b32 	%r757, 8;
	// begin inline asm
	shfl.sync.down.b32 %r755, %r756, %r757, %r743, %r764;
	// end inline asm
	add.s32 	%r52, %r616, 8;
	setp.gt.s32 	%p125, %r52, %r743;
	selp.b32 	%r775, 0, %r755, %p125;
	add.s32 	%r761, %r756, %r775;
	mov.b32 	%r762, 16;
	// begin inline asm
	shfl.sync.down.b32 %r760, %r761, %r762, %r743, %r764;
	// end inline asm
	add.s32 	%r53, %r616, 16;
	setp.gt.s32 	%p126, %r53, %r743;
	selp.b32 	%r776, 0, %r760, %p126;
	add.s32 	%r965, %r761, %r776;
	add.s64 	%rd10, %rd18, 256;
	mov.b32 	%r963, 478;
$L__BB17_18:
	setp.ne.s32 	%p127, %r967, 101;
	mov.b32 	%r777, -1;
	vote.sync.all.pred 	%p128, %p127, %r777;
	not.pred 	%p129, %p128;
	@%p129 bra 	$L__BB17_23;
	shr.u32 	%r963, %r963, 1;
	mul.wide.s32 	%rd52, %r966, 8;
	add.s64 	%rd53, %rd10, %rd52;
	add.s64 	%rd51, %rd53, -256;
	// begin inline asm
	ld.relaxed.gpu.v2.u32 {%r967, %r968}, [%rd51];
	// end inline asm
	mov.u32 	%r969, %r963;
$L__BB17_20:
	setp.eq.s32 	%p133, %r967, 99;
	mov.b32 	%r785, -1;
	vote.sync.any.pred 	%p134, %p133, %r785;
	not.pred 	%p135, %p134;
	@%p135 bra 	$L__BB17_22;
	// begin inline asm
	nanosleep.u32 %r969;
	// end inline asm
	shr.u32 	%r969, %r969, 1;
	// begin inline asm
	ld.relaxed.gpu.v2.u32 {%r967, %r968}, [%rd51];
	// end inline asm
	bra.uni 	$L__BB17_20;
$L__BB17_22:
	setp.eq.s32 	%p136, %r967, 101;
	mov.b32 	%r811, -1;
	vote.sync.ballot.b32 	%r812, %p136, %r811;
	and.b32  	%r813, %r812, %r739;
	or.b32  	%r814, %r813, -2147483648;
	add.s32 	%r815, %r814, -1;
	not.b32 	%r816, %r814;
	and.b32  	%r817, %r816, %r815;
	popc.b32 	%r790, %r817;
	mov.b32 	%r789, 1;
	// begin inline asm
	shfl.sync.down.b32 %r787, %r968, %r789, %r790, %r811;
	// end inline asm
	setp.lt.s32 	%p138, %r616, %r790;
	selp.b32 	%r818, %r787, 0, %p138;
	add.s32 	%r793, %r818, %r968;
	mov.b32 	%r794, 2;
	// begin inline asm
	shfl.sync.down.b32 %r792, %r793, %r794, %r790, %r811;
	// end inline asm
	setp.gt.s32 	%p139, %r50, %r790;
	selp.b32 	%r819, 0, %r792, %p139;
	add.s32 	%r798, %r793, %r819;
	mov.b32 	%r799, 4;
	// begin inline asm
	shfl.sync.down.b32 %r797, %r798, %r799, %r790, %r811;
	// end inline asm
	setp.gt.s32 	%p140, %r51, %r790;
	selp.b32 	%r820, 0, %r797, %p140;
	add.s32 	%r803, %r798, %r820;
	mov.b32 	%r804, 8;
	// begin inline asm
	shfl.sync.down.b32 %r802, %r803, %r804, %r790, %r811;
	// end inline asm
	setp.gt.s32 	%p141, %r52, %r790;
	selp.b32 	%r821, 0, %r802, %p141;
	add.s32 	%r808, %r803, %r821;
	mov.b32 	%r809, 16;
	// begin inline asm
	shfl.sync.down.b32 %r807, %r808, %r809, %r790, %r811;
	// end inline asm
	setp.gt.s32 	%p142, %r53, %r790;
	selp.b32 	%r822, 0, %r807, %p142;
	add.s32 	%r823, %r822, %r965;
	add.s32 	%r965, %r823, %r808;
	add.s32 	%r966, %r966, -32;
	bra.uni 	$L__BB17_18;
$L__BB17_23:
	@%p116 bra 	$L__BB17_25;
	add.s32 	%r780, %r965, %r35;
	add.s64 	%rd50, %rd8, 256;
	mov.b32 	%r779, 101;
	// begin inline asm
	st.relaxed.gpu.v2.u32 [%rd50], {%r779, %r780};
	// end inline asm
	st.shared.u32 	[_ZZN3cub18CUB_300001_SM_10006detail4scan16DeviceScanKernelINS2_10policy_hubIjjjmN4cuda3std3__44plusIvEEE10Policy1000EN6thrust24THRUST_300001_SM_1000_NS6detail15normal_iteratorINSD_10device_ptrIjEEEESI_NS0_13ScanTileStateIjLb1EEES9_NS1_10InputValueIjPjEEmjLb0EjEEvT0_T1_T2_iT3_T4_T5_E12temp_storage+4], %r965;
	st.shared.u32 	[_ZZN3cub18CUB_300001_SM_10006detail4scan16DeviceScanKernelINS2_10policy_hubIjjjmN4cuda3std3__44plusIvEEE10Policy1000EN6thrust24THRUST_300001_SM_1000_NS6detail15normal_iteratorINSD_10device_ptrIjEEEESI_NS0_13ScanTileStateIjLb1EEES9_NS1_10InputValueIjPjEEmjLb0EjEEvT0_T1_T2_iT3_T4_T5_E12temp_storage+8], %r780;
$L__BB17_25:
	setp.ne.s32 	%p131, %r616, 0;
	mov.u32 	%r970, %r37;
	@%p131 bra 	$L__BB17_27;
	st.shared.u32 	[_ZZN3cub18CUB_300001_SM_10006detail4scan16DeviceScanKernelINS2_10policy_hubIjjjmN4cuda3std3__44plusIvEEE10Policy1000EN6thrust24THRUST_300001_SM_1000_NS6detail15normal_iteratorINSD_10device_ptrIjEEEESI_NS0_13ScanTileStateIjLb1EEES9_NS1_10InputValueIjPjEEmjLb0EjEEvT0_T1_T2_iT3_T4_T5_E12temp_storage+84], %r965;
	mov.u32 	%r970, %r965;
$L__BB17_27:
	bar.sync 	0;
	setp.eq.s32 	%p132, %r5, 0;
	ld.shared.u32 	%r781, [_ZZN3cub18CUB_300001_SM_10006detail4scan16DeviceScanKernelINS2_10policy_hubIjjjmN4cuda3std3__44plusIvEEE10Policy1000EN6thrust24THRUST_300001_SM_1000_NS6detail15normal_iteratorINSD_10device_ptrIjEEEESI_NS0_13ScanTileStateIjLb1EEES9_NS1_10InputValueIjPjEEmjLb0EjEEvT0_T1_T2_iT3_T4_T5_E12temp_storage+84];
	selp.b32 	%r782, 0, %r781, %p132;
	add.s32 	%r971, %r782, %r970;
$L__BB17_28:
	add.s32 	%r922, %r971, %r10;
	add.s32 	%r923, %r11, %r922;
	add.s32 	%r924, %r12, %r923;
	add.s32 	%r925, %r13, %r924;
	add.s32 	%r926, %r14, %r925;
	add.s32 	%r927, %r15, %r926;
	add.s32 	%r928, %r16, %r927;
	add.s32 	%r929, %r17, %r928;
	add.s32 	%r930, %r18, %r929;
	add.s32 	%r931, %r19, %r930;
	add.s32 	%r932, %r20, %r931;
	add.s32 	%r933, %r21, %r932;
	add.s32 	%r934, %r22, %r933;
	add.s32 	%r935, %r23, %r934;
	add.s32 	%r936, %r24, %r935;
	add.s32 	%r937, %r25, %r936;
	add.s32 	%r938, %r26, %r937;
	add.s32 	%r939, %r27, %r938;
	bar.sync 	0;
	st.shared.u32 	[%r9], %r971;
	st.shared.u32 	[%r9+4], %r922;
	st.shared.u32 	[%r9+8], %r923;
	st.shared.u32 	[%r9+12], %r924;
	st.shared.u32 	[%r9+16], %r925;
	st.shared.u32 	[%r9+20], %r926;
	st.shared.u32 	[%r9+24], %r927;
	st.shared.u32 	[%r9+28], %r928;
	st.shared.u32 	[%r9+32], %r929;
	st.shared.u32 	[%r9+36], %r930;
	st.shared.u32 	[%r9+40], %r931;
	st.shared.u32 	[%r9+44], %r932;
	st.shared.u32 	[%r9+48], %r933;
	st.shared.u32 	[%r9+52], %r934;
	st.shared.u32 	[%r9+56], %r935;
	st.shared.u32 	[%r9+60], %r936;
	st.shared.u32 	[%r9+64], %r937;
	st.shared.u32 	[%r9+68], %r938;
	st.shared.u32 	[%r9+72], %r939;
	bar.warp.sync 	-1;
	ld.shared.u32 	%r940, [%r8];
	ld.shared.u32 	%r941, [%r8+128];
	ld.shared.u32 	%r942, [%r8+256];
	ld.shared.u32 	%r943, [%r8+384];
	ld.shared.u32 	%r944, [%r8+512];
	ld.shared.u32 	%r945, [%r8+640];
	ld.shared.u32 	%r946, [%r8+768];
	ld.shared.u32 	%r947, [%r8+896];
	ld.shared.u32 	%r948, [%r8+1024];
	ld.shared.u32 	%r949, [%r8+1152];
	ld.shared.u32 	%r950, [%r8+1280];
	ld.shared.u32 	%r951, [%r8+1408];
	ld.shared.u32 	%r952, [%r8+1536];
	ld.shared.u32 	%r953, [%r8+1664];
	ld.shared.u32 	%r954, [%r8+1792];
	ld.shared.u32 	%r955, [%r8+1920];
	ld.shared.u32 	%r956, [%r8+2048];
	ld.shared.u32 	%r957, [%r8+2176];
	ld.shared.u32 	%r958, [%r8+2304];
	add.s64 	%rd58, %rd4, %rd43;
	st.global.u32 	[%rd58], %r940;
	st.global.u32 	[%rd58+128], %r941;
	st.global.u32 	[%rd58+256], %r942;
	st.global.u32 	[%rd58+384], %r943;
	st.global.u32 	[%rd58+512], %r944;
	st.global.u32 	[%rd58+640], %r945;
	st.global.u32 	[%rd58+768], %r946;
	st.global.u32 	[%rd58+896], %r947;
	st.global.u32 	[%rd58+1024], %r948;
	st.global.u32 	[%rd58+1152], %r949;
	st.global.u32 	[%rd58+1280], %r950;
	st.global.u32 	[%rd58+1408], %r951;
	st.global.u32 	[%rd58+1536], %r952;
	st.global.u32 	[%rd58+1664], %r953;
	st.global.u32 	[%rd58+1792], %r954;
	st.global.u32 	[%rd58+1920], %r955;
	st.global.u32 	[%rd58+2048], %r956;
	st.global.u32 	[%rd58+2176], %r957;
	st.global.u32 	[%rd58+2304], %r958;
	bra.uni 	$L__BB17_131;
$L__BB17_29:
	setp.eq.s64 	%p3, %rd6, 0;
	@%p3 bra 	$L__BB17_131;
	cvt.u32.u64 	%r75, %rd6;
	shl.b64 	%rd21, %rd5, 2;
	add.s64 	%rd22, %rd3, %rd21;
	mov.u32 	%r76, %tid.x;
	ld.global.u32 	%r990, [%rd22];
	and.b32  	%r209, %r76, 31;
	and.b32  	%r210, %r76, 992;
	mul.lo.s32 	%r211, %r210, 19;
	or.b32  	%r78, %r211, %r209;
	setp.ge.u32 	%p4, %r78, %r75;
	shl.b32 	%r212, %r78, 2;
	cvt.u64.u32 	%rd23, %r212;
	add.s64 	%rd12, %rd22, %rd23;
	mov.u32 	%r972, %r990;
	@%p4 bra 	$L__BB17_32;
	ld.global.u32 	%r972, [%rd12];
$L__BB17_32:
	add.s32 	%r213, %r78, 32;
	setp.ge.u32 	%p5, %r213, %r75;
	mov.u32 	%r973, %r990;
	@%p5 bra 	$L__BB17_34;
	ld.global.u32 	%r973, [%rd12+128];
$L__BB17_34:
	add.s32 	%r214, %r78, 64;
	setp.ge.u32 	%p6, %r214, %r75;
	mov.u32 	%r974, %r990;
	@%p6 bra 	$L__BB17_36;
	ld.global.u32 	%r974, [%rd12+256];
$L__BB17_36:
	add.s32 	%r215, %r78, 96;
	setp.ge.u32 	%p7, %r215, %r75;
	mov.u32 	%r975, %r990;
	@%p7 bra 	$L__BB17_38;
	ld.global.u32 	%r975, [%rd12+384];
$L__BB17_38:
	add.s32 	%r216, %r78, 128;
	setp.ge.u32 	%p8, %r216, %r75;
	mov.u32 	%r976, %r990;
	@%p8 bra 	$L__BB17_40;
	ld.global.u32 	%r976, [%rd12+512];
$L__BB17_40:
	add.s32 	%r217, %r78, 160;
	setp.ge.u32 	%p9, %r217, %r75;
	mov.u32 	%r977, %r990;
	@%p9 bra 	$L__BB17_42;
	ld.global.u32 	%r977, [%rd12+640];
$L__BB17_42:
	add.s32 	%r218, %r78, 192;
	setp.ge.u32 	%p10, %r218, %r75;
	mov.u32 	%r978, %r990;
	@%p10 bra 	$L__BB17_44;
	ld.global.u32 	%r978, [%rd12+768];
$L__BB17_44:
	add.s32 	%r219, %r78, 224;
	setp.ge.u32 	%p11, %r219, %r75;
	mov.u32 	%r979, %r990;
	@%p11 bra 	$L__BB17_46;
	ld.global.u32 	%r979, [%rd12+896];
$L__BB17_46:
	add.s32 	%r95, %r78, 256;
	setp.ge.u32 	%p12, %r95, %r75;
	mov.u32 	%r980, %r990;
	@%p12 bra 	$L__BB17_48;
	ld.global.u32 	%r980, [%rd12+1024];
$L__BB17_48:
	add.s32 	%r98, %r78, 288;
	setp.ge.u32 	%p13, %r98, %r75;
	mov.u32 	%r981, %r990;
	@%p13 bra 	$L__BB17_50;
	ld.global.u32 	%r981, [%rd12+1152];
$L__BB17_50:
	add.s32 	%r220, %r78, 320;
	setp.ge.u32 	%p14, %r220, %r75;
	mov.u32 	%r982, %r990;
	@%p14 bra 	$L__BB17_52;
	ld.global.u32 	%r982, [%rd12+1280];
$L__BB17_52:
	add.s32 	%r221, %r78, 352;
	setp.ge.u32 	%p15, %r221, %r75;
	mov.u32 	%r983, %r990;
	@%p15 bra 	$L__BB17_54;
	ld.global.u32 	%r983, [%rd12+1408];
$L__BB17_54:
	add.s32 	%r222, %r78, 384;
	setp.ge.u32 	%p16, %r222, %r75;
	mov.u32 	%r984, %r990;
	@%p16 bra 	$L__BB17_56;
	ld.global.u32 	%r984, [%rd12+1536];
$L__BB17_56:
	add.s32 	%r223, %r78, 416;
	setp.ge.u32 	%p17, %r223, %r75;
	mov.u32 	%r985, %r990;
	@%p17 bra 	$L__BB17_58;
	ld.global.u32 	%r985, [%rd12+1664];
$L__BB17_58:
	add.s32 	%r224, %r78, 448;
	setp.ge.u32 	%p18, %r224, %r75;
	mov.u32 	%r986, %r990;
	@%p18 bra 	$L__BB17_60;
	ld.global.u32 	%r986, [%rd12+1792];
$L__BB17_60:
	add.s32 	%r225, %r78, 480;
	setp.ge.u32 	%p19, %r225, %r75;
	mov.u32 	%r987, %r990;
	@%p19 bra 	$L__BB17_62;
	ld.global.u32 	%r987, [%rd12+1920];
$L__BB17_62:
	add.s32 	%r226, %r78, 512;
	setp.ge.u32 	%p20, %r226, %r75;
	mov.u32 	%r988, %r990;
	@%p20 bra 	$L__BB17_64;
	ld.global.u32 	%r988, [%rd12+2048];
$L__BB17_64:
	add.s32 	%r115, %r78, 544;
	setp.ge.u32 	%p21, %r115, %r75;
	mov.u32 	%r989, %r990;
	@%p21 bra 	$L__BB17_66;
	ld.global.u32 	%r989, [%rd12+2176];
$L__BB17_66:
	add.s32 	%r118, %r78, 576;
	setp.ge.u32 	%p22, %r118, %r75;
	@%p22 bra 	$L__BB17_68;
	ld.global.u32 	%r990, [%rd12+2304];
$L__BB17_68:
	// begin inline asm
	mov.u32 %r227, %laneid;
	// end inline asm
	shr.u32 	%r122, %r76, 5;
	mad.lo.s32 	%r228, %r122, 608, %r227;
	shl.b32 	%r229, %r228, 2;
	mov.u32 	%r230, _ZZN3cub18CUB_300001_SM_10006detail4scan16DeviceScanKernelINS2_10policy_hubIjjjmN4cuda3std3__44plusIvEEE10Policy1000EN6thrust24THRUST_300001_SM_1000_NS6detail15normal_iteratorINSD_10device_ptrIjEEEESI_NS0_13ScanTileStateIjLb1EEES9_NS1_10InputValueIjPjEEmjLb0EjEEvT0_T1_T2_iT3_T4_T5_E12temp_storage;
	add.s32 	%r123, %r230, %r229;
	st.shared.u32 	[%r123], %r972;
	st.shared.u32 	[%r123+128], %r973;
	st.shared.u32 	[%r123+256], %r974;
	st.shared.u32 	[%r123+384], %r975;
	st.shared.u32 	[%r123+512], %r976;
	st.shared.u32 	[%r123+640], %r977;
	st.shared.u32 	[%r123+768], %r978;
	st.shared.u32 	[%r123+896], %r979;
	st.shared.u32 	[%r123+1024], %r980;
	st.shared.u32 	[%r123+1152], %r981;
	st.shared.u32 	[%r123+1280], %r982;
	st.shared.u32 	[%r123+1408], %r983;
	st.shared.u32 	[%r123+1536], %r984;
	st.shared.u32 	[%r123+1664], %r985;
	st.shared.u32 	[%r123+1792], %r986;
	st.shared.u32 	[%r123+1920], %r987;
	st.shared.u32 	[%r123+2048], %r988;
	st.shared.u32 	[%r123+2176], %r989;
	st.shared.u32 	[%r123+2304], %r990;
	bar.warp.sync 	-1;
	mad.lo.s32 	%r124, %r227, 72, %r123;
	ld.shared.u32 	%r125, [%r124];
	ld.shared.u32 	%r126, [%r124+4];
	ld.shared.u32 	%r127, [%r124+8];
	ld.shared.u32 	%r128, [%r124+12];
	ld.shared.u32 	%r129, [%r124+16];
	ld.shared.u32 	%r130, [%r124+20];
	ld.shared.u32 	%r131, [%r124+24];
	ld.shared.u32 	%r132, [%r124+28];
	ld.shared.u32 	%r133, [%r124+32];
	ld.shared.u32 	%r134, [%r124+36];
	ld.shared.u32 	%r135, [%r124+40];
	ld.shared.u32 	%r136, [%r124+44];
	ld.shared.u32 	%r137, [%r124+48];
	ld.shared.u32 	%r138, [%r124+52];
	ld.shared.u32 	%r139, [%r124+56];
	ld.shared.u32 	%r140, [%r124+60];
	ld.shared.u32 	%r141, [%r124+64];
	ld.shared.u32 	%r142, [%r124+68];
	ld.shared.u32 	%r143, [%r124+72];
	bar.sync 	0;
	setp.ne.s32 	%p23, %r4, 0;
	@%p23 bra 	$L__BB17_72;
	add.s32 	%r456, %r126, %r125;
	add.s32 	%r457, %r127, %r456;
	add.s32 	%r458, %r128, %r457;
	add.s32 	%r459, %r129, %r458;
	add.s32 	%r460, %r130, %r459;
	add.s32 	%r461, %r131, %r460;
	add.s32 	%r462, %r132, %r461;
	add.s32 	%r463, %r133, %r462;
	add.s32 	%r464, %r134, %r463;
	add.s32 	%r465, %r135, %r464;
	add.s32 	%r466, %r136, %r465;
	add.s32 	%r467, %r137, %r466;
	add.s32 	%r468, %r138, %r467;
	add.s32 	%r469, %r139, %r468;
	add.s32 	%r470, %r140, %r469;
	add.s32 	%r471, %r141, %r470;
	add.s32 	%r472, %r142, %r471;
	add.s32 	%r430, %r143, %r472;
	mov.b32 	%r428, 1;
	mov.b32 	%r453, 0;
	mov.b32 	%r455, -1;
	// begin inline asm
	{  .reg .u32 r0;  .reg .pred p;  shfl.sync.up.b32 r0|p, %r430, %r428, %r453, %r455;  @p add.u32 r0, r0, %r430;  mov.u32 %r426, r0;}
	// end inline asm
	mov.b32 	%r434, 2;
	// begin inline asm
	{  .reg .u32 r0;  .reg .pred p;  shfl.sync.up.b32 r0|p, %r426, %r434, %r453, %r455;  @p add.u32 r0, r0, %r426;  mov.u32 %r432, r0;}
	// end inline asm
	mov.b32 	%r440, 4;
	// begin inline asm
	{  .reg .u32 r0;  .reg .pred p;  shfl.sync.up.b32 r0|p, %r432, %r440, %r453, %r455;  @p add.u32 r0, r0, %r432;  mov.u32 %r438, r0;}
	// end inline asm
	mov.b32 	%r446, 8;
	// begin inline asm
	{  .reg .u32 r0;  .reg .pred p;  shfl.sync.up.b32 r0|p, %r438, %r446, %r453, %r455;  @p add.u32 r0, r0, %r438;  mov.u32 %r444, r0;}
	// end inline asm
	mov.b32 	%r452, 16;
	// begin inline asm
	{  .reg .u32 r0;  .reg .pred p;  shfl.sync.up.b32 r0|p, %r444, %r452, %r453, %r455;  @p add.u32 r0, r0, %r444;  mov.u32 %r450, r0;}
	// end inline asm
	setp.ne.s32 	%p66, %r227, 31;
	@%p66 bra 	$L__BB17_71;
	shl.b32 	%r473, %r122, 2;
	mov.u32 	%r474, _ZZN3cub18CUB_300001_SM_10006detail4scan16DeviceScanKernelINS2_10policy_hubIjjjmN4cuda3std3__44plusIvEEE10Policy1000EN6thrust24THRUST_300001_SM_1000_NS6detail15normal_iteratorINSD_10device_ptrIjEEEESI_NS0_13ScanTileStateIjLb1EEES9_NS1_10InputValueIjPjEEmjLb0EjEEvT0_T1_T2_iT3_T4_T5_E12temp_storage;
	add.s32 	%r475, %r474, %r473;
	st.shared.u32 	[%r475+16], %r450;
$L__BB17_71:
	bar.sync 	0;
	ld.shared.v4.u32 	{%r476, %r477, %r478, %r479}, [_ZZN3cub18CUB_300001_SM_10006detail4scan16DeviceScanKernelINS2_10policy_hubIjjjmN4cuda3std3__44plusIvEEE10Policy1000EN6thrust24THRUST_300001_SM_1000_NS6detail15normal_iteratorINSD_10device_ptrIjEEEESI_NS0_13ScanTileStateIjLb1EEES9_NS1_10InputValueIjPjEEmjLb0EjEEvT0_T1_T2_iT3_T4_T5_E12temp_storage+16];
	add.s32 	%r480, %r477, %r476;
	setp.eq.s32 	%p67, %r122, 2;
	selp.b32 	%r481, %r480, %r476, %p67;
	add.s32 	%r482, %r480, %r478;
	setp.eq.s32 	%p68, %r122, 3;
	selp.b32 	%r483, %r482, %r481, %p68;
	add.s32 	%r484, %r482, %r479;
	setp.eq.s32 	%p69, %r122, 4;
	selp.b32 	%r485, %r484, %r483, %p69;
	ld.shared.v4.u32 	{%r486, %r487, %r488, %r489}, [_ZZN3cub18CUB_300001_SM_10006detail4scan16DeviceScanKernelINS2_10policy_hubIjjjmN4cuda3std3__44plusIvEEE10Policy1000EN6thrust24THRUST_300001_SM_1000_NS6detail15normal_iteratorINSD_10device_ptrIjEEEESI_NS0_13ScanTileStateIjLb1EEES9_NS1_10InputValueIjPjEEmjLb0EjEEvT0_T1_T2_iT3_T4_T5_E12temp_storage+32];
	add.s32 	%r490, %r484, %r486;
	setp.eq.s32 	%p70, %r122, 5;
	selp.b32 	%r491, %r490, %r485, %p70;
	add.s32 	%r492, %r490, %r487;
	setp.eq.s32 	%p71, %r122, 6;
	selp.b32 	%r493, %r492, %r491, %p71;
	add.s32 	%r494, %r492, %r488;
	setp.eq.s32 	%p72, %r122, 7;
	selp.b32 	%r495, %r494, %r493, %p72;
	add.s32 	%r496, %r494, %r489;
	setp.eq.s32 	%p73, %r122, 8;
	selp.b32 	%r497, %r496, %r495, %p73;
	ld.shared.v4.u32 	{%r498, %r499, %r500, %r501}, [_ZZN3cub18CUB_300001_SM_10006detail4scan16DeviceScanKernelINS2_10policy_hubIjjjmN4cuda3std3__44plusIvEEE10Policy1000EN6thrust24THRUST_300001_SM_1000_NS6detail15normal_iteratorINSD_10device_ptrIjEEEESI_NS0_13ScanTileStateIjLb1EEES9_NS1_10InputValueIjPjEEmjLb0EjEEvT0_T1_T2_iT3_T4_T5_E12temp_storage+48];
	add.s32 	%r502, %r496, %r498;
	setp.eq.s32 	%p74, %r122, 9;
	selp.b32 	%r503, %r502, %r497, %p74;
	add.s32 	%r504, %r502, %r499;
	setp.eq.s32 	%p75, %r122, 10;
	selp.b32 	%r505, %r504, %r503, %p75;
	add.s32 	%r506, %r504, %r500;
	setp.eq.s32 	%p76, %r122, 11;
	selp.b32 	%r507, %r506, %r505, %p76;
	add.s32 	%r508, %r506, %r501;
	setp.eq.s32 	%p77, %r122, 12;
	selp.b32 	%r509, %r508, %r507, %p77;
	setp.lt.u32 	%p78, %r76, 32;
	selp.b32 	%r510, 0, %r509, %p78;
	setp.eq.s32 	%p79, %r227, 0;
	sub.s32 	%r511, %r450, %r430;
	selp.b32 	%r512, 0, %r511, %p79;
	add.s32 	%r513, %r512, %r959;
	add.s32 	%r1002, %r513, %r510;
	bra.uni 	$L__BB17_91;
$L__BB17_72:
	add.s32 	%r261, %r126, %r125;
	add.s32 	%r262, %r127, %r261;
	add.s32 	%r263, %r128, %r262;
	add.s32 	%r264, %r129, %r263;
	add.s32 	%r265, %r130, %r264;
	add.s32 	%r266, %r131, %r265;
	add.s32 	%r267, %r132, %r266;
	add.s32 	%r268, %r133, %r267;
	add.s32 	%r269, %r134, %r268;
	add.s32 	%r270, %r135, %r269;
	add.s32 	%r271, %r136, %r270;
	add.s32 	%r272, %r137, %r271;
	add.s32 	%r273, %r138, %r272;
	add.s32 	%r274, %r139, %r273;
	add.s32 	%r275, %r140, %r274;
	add.s32 	%r276, %r141, %r275;
	add.s32 	%r277, %r142, %r276;
	add.s32 	%r235, %r143, %r277;
	mov.b32 	%r233, 1;
	mov.b32 	%r258, 0;
	mov.b32 	%r260, -1;
	// begin inline asm
	{  .reg .u32 r0;  .reg .pred p;  shfl.sync.up.b32 r0|p, %r235, %r233, %r258, %r260;  @p add.u32 r0, r0, %r235;  mov.u32 %r231, r0;}
	// end inline asm
	mov.b32 	%r239, 2;
	// begin inline asm
	{  .reg .u32 r0;  .reg .pred p;  shfl.sync.up.b32 r0|p, %r231, %r239, %r258, %r260;  @p add.u32 r0, r0, %r231;  mov.u32 %r237, r0;}
	// end inline asm
	mov.b32 	%r245, 4;
	// begin inline asm
	{  .reg .u32 r0;  .reg .pred p;  shfl.sync.up.b32 r0|p, %r237, %r245, %r258, %r260;  @p add.u32 r0, r0, %r237;  mov.u32 %r243, r0;}
	// end inline asm
	mov.b32 	%r251, 8;
	// begin inline asm
	{  .reg .u32 r0;  .reg .pred p;  shfl.sync.up.b32 r0|p, %r243, %r251, %r258, %r260;  @p add.u32 r0, r0, %r243;  mov.u32 %r249, r0;}
	// end inline asm
	mov.b32 	%r257, 16;
	// begin inline asm
	{  .reg .u32 r0;  .reg .pred p;  shfl.sync.up.b32 r0|p, %r249, %r257, %r258, %r260;  @p add.u32 r0, r0, %r249;  mov.u32 %r255, r0;}
	// end inline asm
	setp.ne.s32 	%p24, %r227, 31;
	@%p24 bra 	$L__BB17_74;
	shl.b32 	%r278, %r122, 2;
	mov.u32 	%r279, _ZZN3cub18CUB_300001_SM_10006detail4scan16DeviceScanKernelINS2_10policy_hubIjjjmN4cuda3std3__44plusIvEEE10Policy1000EN6thrust24THRUST_300001_SM_1000_NS6detail15normal_iteratorINSD_10device_ptrIjEEEESI_NS0_13ScanTileStateIjLb1EEES9_NS1_10InputValueIjPjEEmjLb0EjEEvT0_T1_T2_iT3_T4_T5_E12temp_storage;
	add.s32 	%r280, %r279, %r278;
	st.shared.u32 	[%r280+16], %r255;
$L__BB17_74:
	sub.s32 	%r281, %r255, %r235;
	bar.sync 	0;
	ld.shared.v4.u32 	{%r282, %r283, %r284, %r285}, [_ZZN3cub18CUB_300001_SM_10006detail4scan16DeviceScanKernelINS2_10policy_hubIjjjmN4cuda3std3__44plusIvEEE10Policy1000EN6thrust24THRUST_300001_SM_1000_NS6detail15normal_iteratorINSD_10device_ptrIjEEEESI_NS0_13ScanTileStateIjLb1EEES9_NS1_10InputValueIjPjEEmjLb0EjEEvT0_T1_T2_iT3_T4_T5_E12temp_storage+16];
	add.s32 	%r286, %r283, %r282;
	setp.eq.s32 	%p25, %r122, 2;
	selp.b32 	%r287, %r286, %r282, %p25;
	add.s32 	%r288, %r286, %r284;
	setp.eq.s32 	%p26, %r122, 3;
	selp.b32 	%r289, %r288, %r287, %p26;
	add.s32 	%r290, %r288, %r285;
	setp.eq.s32 	%p27, %r122, 4;
	selp.b32 	%r291, %r290, %r289, %p27;
	ld.shared.v4.u32 	{%r292, %r293, %r294, %r295}, [_ZZN3cub18CUB_300001_SM_10006detail4scan16DeviceScanKernelINS2_10policy_hubIjjjmN4cuda3std3__44plusIvEEE10Policy1000EN6thrust24THRUST_300001_SM_1000_NS6detail15normal_iteratorINSD_10device_ptrIjEEEESI_NS0_13ScanTileStateIjLb1EEES9_NS1_10InputValueIjPjEEmjLb0EjEEvT0_T1_T2_iT3_T4_T5_E12temp_storage+32];
	add.s32 	%r296, %r290, %r292;
	setp.eq.s32 	%p28, %r122, 5;
	selp.b32 	%r297, %r296, %r291, %p28;
	add.s32 	%r298, %r296, %r293;
	setp.eq.s32 	%p29, %r122, 6;
	selp.b32 	%r299, %r298, %r297, %p29;
	add.s32 	%r300, %r298, %r294;
	setp.eq.s32 	%p30, %r122, 7;
	selp.b32 	%r301, %r300, %r299, %p30;
	add.s32 	%r302, %r300, %r295;
	setp.eq.s32 	%p31, %r122, 8;
	selp.b32 	%r303, %r302, %r301, %p31;
	ld.shared.v4.u32 	{%r304, %r305, %r306, %r307}, [_ZZN3cub18CUB_300001_SM_10006detail4scan16DeviceScanKernelINS2_10policy_hubIjjjmN4cuda3std3__44plusIvEEE10Policy1000EN6thrust24THRUST_300001_SM_1000_NS6detail15normal_iteratorINSD_10device_ptrIjEEEESI_NS0_13ScanTileStateIjLb1EEES9_NS1_10InputValueIjPjEEmjLb0EjEEvT0_T1_T2_iT3_T4_T5_E12temp_storage+48];
	add.s32 	%r308, %r302, %r304;
	setp.eq.s32 	%p32, %r122, 9;
	selp.b32 	%r309, %r308, %r303, %p32;
	add.s32 	%r310, %r308, %r305;
	setp.eq.s32 	%p33, %r122, 10;
	selp.b32 	%r311, %r310, %r309, %p33;
	add.s32 	%r312, %r310, %r306;
	setp.eq.s32 	%p34, %r122, 11;
	selp.b32 	%r313, %r312, %r311, %p34;
	add.s32 	%r314, %r312, %r307;
	setp.eq.s32 	%p35, %r122, 12;
	selp.b32 	%r315, %r314, %r313, %p35;
	ld.shared.u32 	%r316, [_ZZN3cub18CUB_300001_SM_10006detail4scan16DeviceScanKernelINS2_10policy_hubIjjjmN4cuda3std3__44plusIvEEE10Policy1000EN6thrust24THRUST_300001_SM_1000_NS6detail15normal_iteratorINSD_10device_ptrIjEEEESI_NS0_13ScanTileStateIjLb1EEES9_NS1_10InputValueIjPjEEmjLb0EjEEvT0_T1_T2_iT3_T4_T5_E12temp_storage+64];
	add.s32 	%r149, %r314, %r316;
	setp.gt.u32 	%p36, %r76, 31;
	setp.lt.u32 	%p37, %r76, 32;
	setp.eq.s32 	%p38, %r227, 0;
	selp.b32 	%r317, 0, %r281, %p38;
	add.s32 	%r1001, %r315, %r317;
	selp.b32 	%r151, %r281, %r1001, %p37;
	@%p36 bra 	$L__BB17_90;
	setp.ne.s32 	%p39, %r76, 0;
	mul.wide.s32 	%rd24, %r4, 8;
	add.s64 	%rd13, %rd18, %rd24;
	@%p39 bra 	$L__BB17_77;
	st.shared.u32 	[_ZZN3cub18CUB_300001_SM_10006detail4scan16DeviceScanKernelINS2_10policy_hubIjjjmN4cuda3std3__44plusIvEEE10Policy1000EN6thrust24THRUST_300001_SM_1000_NS6detail15normal_iteratorINSD_10device_ptrIjEEEESI_NS0_13ScanTileStateIjLb1EEES9_NS1_10InputValueIjPjEEmjLb0EjEEvT0_T1_T2_iT3_T4_T5_E12temp_storage+12], %r149;
	add.s64 	%rd25, %rd13, 256;
	mov.b32 	%r318, 100;
	// begin inline asm
	st.relaxed.gpu.v2.u32 [%rd25], {%r318, %r149};
	// end inline asm
$L__BB17_77:
	not.b32 	%r324, %r76;
	add.s32 	%r997, %r4, %r324;
	mov.b32 	%r320, 550;
	// begin inline asm
	nanosleep.u32 %r320;
	// end inline asm
	mul.wide.s32 	%rd27, %r997, 8;
	add.s64 	%rd28, %rd18, %rd27;
	add.s64 	%rd26, %rd28, 256;
	// begin inline asm
	ld.relaxed.gpu.v2.u32 {%r998, %r992}, [%rd26];
	// end inline asm
	mov.b32 	%r993, 478;
$L__BB17_78:
	setp.eq.s32 	%p40, %r998, 99;
	mov.b32 	%r325, -1;
	vote.sync.any.pred 	%p41, %p40, %r325;
	not.pred 	%p42, %p41;
	@%p42 bra 	$L__BB17_80;
	// begin inline asm
	nanosleep.u32 %r993;
	// end inline asm
	shr.u32 	%r993, %r993, 1;
	// begin inline asm
	ld.relaxed.gpu.v2.u32 {%r998, %r992}, [%rd26];
	// end inline asm
	bra.uni 	$L__BB17_78;
$L__BB17_80:
	setp.eq.s32 	%p43, %r998, 101;
	mov.b32 	%r352, -1;
	vote.sync.ballot.b32 	%r354, %p43, %r352;
	// begin inline asm
	mov.u32 %r327, %lanemask_ge;
	// end inline asm
	and.b32  	%r355, %r354, %r327;
	or.b32  	%r356, %r355, -2147483648;
	add.s32 	%r357, %r356, -1;
	not.b32 	%r358, %r356;
	and.b32  	%r359, %r358, %r357;
	popc.b32 	%r331, %r359;
	mov.b32 	%r330, 1;
	// begin inline asm
	shfl.sync.down.b32 %r328, %r992, %r330, %r331, %r352;
	// end inline asm
	setp.lt.s32 	%p45, %r227, %r331;
	selp.b32 	%r360, %r328, 0, %p45;
	add.s32 	%r334, %r360, %r992;
	mov.b32 	%r335, 2;
	// begin inline asm
	shfl.sync.down.b32 %r333, %r334, %r335, %r331, %r352;
	// end inline asm
	add.s32 	%r361, %r227, 2;
	setp.gt.s32 	%p46, %r361, %r331;
	selp.b32 	%r362, 0, %r333, %p46;
	add.s32 	%r339, %r334, %r362;
	mov.b32 	%r340, 4;
	// begin inline asm
	shfl.sync.down.b32 %r338, %r339, %r340, %r331, %r352;
	// end inline asm
	add.s32 	%r363, %r227, 4;
	setp.gt.s32 	%p47, %r363, %r331;
	selp.b32 	%r364, 0, %r338, %p47;
	add.s32 	%r344, %r339, %r364;
	mov.b32 	%r345, 8;
	// begin inline asm
	shfl.sync.down.b32 %r343, %r344, %r345, %r331, %r352;
	// end inline asm
	add.s32 	%r365, %r227, 8;
	setp.gt.s32 	%p48, %r365, %r331;
	selp.b32 	%r366, 0, %r343, %p48;
	add.s32 	%r349, %r344, %r366;
	mov.b32 	%r350, 16;
	// begin inline asm
	shfl.sync.down.b32 %r348, %r349, %r350, %r331, %r352;
	// end inline asm
	add.s32 	%r367, %r227, 16;
	setp.gt.s32 	%p49, %r367, %r331;
	selp.b32 	%r368, 0, %r348, %p49;
	add.s32 	%r994, %r349, %r368;
	add.s64 	%rd14, %rd18, 256;
	mov.b32 	%r995, 478;
$L__BB17_81:
	setp.ne.s32 	%p50, %r998, 101;
	mov.b32 	%r369, -1;
	vote.sync.all.pred 	%p51, %p50, %r369;
	not.pred 	%p52, %p51;
	@%p52 bra 	$L__BB17_86;
	shr.u32 	%r995, %r995, 1;
	mul.wide.s32 	%rd31, %r997, 8;
	add.s64 	%rd32, %rd14, %rd31;
	add.s64 	%rd30, %rd32, -256;
	// begin inline asm
	ld.relaxed.gpu.v2.u32 {%r998, %r999}, [%rd30];
	// end inline asm
	mov.u32 	%r1000, %r995;
$L__BB17_83:
	setp.eq.s32 	%p56, %r998, 99;
	mov.b32 	%r377, -1;
	vote.sync.any.pred 	%p57, %p56, %r377;
	not.pred 	%p58, %p57;
	@%p58 bra 	$L__BB17_85;
	// begin inline asm
	nanosleep.u32 %r1000;
	// end inline asm
	shr.u32 	%r1000, %r1000, 1;
	// begin inline asm
	ld.relaxed.gpu.v2.u32 {%r998, %r999}, [%rd30];
	// end inline asm
	bra.uni 	$L__BB17_83;
$L__BB17_85:
	setp.eq.s32 	%p59, %r998, 101;
	mov.b32 	%r403, -1;
	vote.sync.ballot.b32 	%r404, %p59, %r403;
	and.b32  	%r405, %r404, %r327;
	or.b32  	%r406, %r405, -2147483648;
	add.s32 	%r407, %r406, -1;
	not.b32 	%r408, %r406;
	and.b32  	%r409, %r408, %r407;
	popc.b32 	%r382, %r409;
	mov.b32 	%r381, 1;
	// begin inline asm
	shfl.sync.down.b32 %r379, %r999, %r381, %r382, %r403;
	// end inline asm
	setp.lt.s32 	%p61, %r227, %r382;
	selp.b32 	%r410, %r379, 0, %p61;
	add.s32 	%r385, %r410, %r999;
	mov.b32 	%r386, 2;
	// begin inline asm
	shfl.sync.down.b32 %r384, %r385, %r386, %r382, %r403;
	// end inline asm
	add.s32 	%r411, %r227, 2;
	setp.gt.s32 	%p62, %r411, %r382;
	selp.b32 	%r412, 0, %r384, %p62;
	add.s32 	%r390, %r385, %r412;
	mov.b32 	%r391, 4;
	// begin inline asm
	shfl.sync.down.b32 %r389, %r390, %r391, %r382, %r403;
	// end inline asm
	add.s32 	%r413, %r227, 4;
	setp.gt.s32 	%p63, %r413, %r382;
	selp.b32 	%r414, 0, %r389, %p63;
	add.s32 	%r395, %r390, %r414;
	mov.b32 	%r396, 8;
	// begin inline asm
	shfl.sync.down.b32 %r394, %r395, %r396, %r382, %r403;
	// end inline asm
	add.s32 	%r415, %r227, 8;
	setp.gt.s32 	%p64, %r415, %r382;
	selp.b32 	%r416, 0, %r394, %p64;
	add.s32 	%r400, %r395, %r416;
	mov.b32 	%r401, 16;
	// begin inline asm
	shfl.sync.down.b32 %r399, %r400, %r401, %r382, %r403;
	// end inline asm
	add.s32 	%r417, %r227, 16;
	setp.gt.s32 	%p65, %r417, %r382;
	selp.b32 	%r418, 0, %r399, %p65;
	add.s32 	%r419, %r418, %r994;
	add.s32 	%r994, %r419, %r400;
	add.s32 	%r997, %r997, -32;
	bra.uni 	$L__BB17_81;
$L__BB17_86:
	@%p39 bra 	$L__BB17_88;
	add.s32 	%r372, %r994, %r149;
	add.s64 	%rd29, %rd13, 256;
	mov.b32 	%r371, 101;
	// begin inline asm
	st.relaxed.gpu.v2.u32 [%rd29], {%r371, %r372};
	// end inline asm
	st.shared.u32 	[_ZZN3cub18CUB_300001_SM_10006detail4scan16DeviceScanKernelINS2_10policy_hubIjjjmN4cuda3std3__44plusIvEEE10Policy1000EN6thrust24THRUST_300001_SM_1000_NS6detail15normal_iteratorINSD_10device_ptrIjEEEESI_NS0_13ScanTileStateIjLb1EEES9_NS1_10InputValueIjPjEEmjLb0EjEEvT0_T1_T2_iT3_T4_T5_E12temp_storage+4], %r994;
	st.shared.u32 	[_ZZN3cub18CUB_300001_SM_10006detail4scan16DeviceScanKernelINS2_10policy_hubIjjjmN4cuda3std3__44plusIvEEE10Policy1000EN6thrust24THRUST_300001_SM_1000_NS6detail15normal_iteratorINSD_10device_ptrIjEEEESI_NS0_13ScanTileStateIjLb1EEES9_NS1_10InputValueIjPjEEmjLb0EjEEvT0_T1_T2_iT3_T4_T5_E12temp_storage+8], %r372;
$L__BB17_88:
	setp.ne.s32 	%p54, %r227, 0;
	mov.u32 	%r1001, %r151;
	@%p54 bra 	$L__BB17_90;
	st.shared.u32 	[_ZZN3cub18CUB_300001_SM_10006detail4scan16DeviceScanKernelINS2_10policy_hubIjjjmN4cuda3std3__44plusIvEEE10Policy1000EN6thrust24THRUST_300001_SM_1000_NS6detail15normal_iteratorINSD_10device_ptrIjEEEESI_NS0_13ScanTileStateIjLb1EEES9_NS1_10InputValueIjPjEEmjLb0EjEEvT0_T1_T2_iT3_T4_T5_E12temp_storage+84], %r994;
	mov.u32 	%r1001, %r994;
$L__BB17_90:
	bar.sync 	0;
	setp.eq.s32 	%p55, %r76, 0;
	ld.shared.u32 	%r373, [_ZZN3cub18CUB_300001_SM_10006detail4scan16DeviceScanKernelINS2_10policy_hubIjjjmN4cuda3std3__44plusIvEEE10Policy1000EN6thrust24THRUST_300001_SM_1000_NS6detail15normal_iteratorINSD_10device_ptrIjEEEESI_NS0_13ScanTileStateIjLb1EEES9_NS1_10InputValueIjPjEEmjLb0EjEEvT0_T1_T2_iT3_T4_T5_E12temp_storage+84];
	selp.b32 	%r374, 0, %r373, %p55;
	add.s32 	%r1002, %r374, %r1001;
$L__BB17_91:
	add.s32 	%r514, %r1002, %r125;
	add.s32 	%r515, %r126, %r514;
	add.s32 	%r516, %r127, %r515;
	add.s32 	%r517, %r128, %r516;
	add.s32 	%r518, %r129, %r517;
	add.s32 	%r519, %r130, %r518;
	add.s32 	%r520, %r131, %r519;
	add.s32 	%r521, %r132, %r520;
	add.s32 	%r522, %r133, %r521;
	add.s32 	%r523, %r134, %r522;
	add.s32 	%r524, %r135, %r523;
	add.s32 	%r525, %r136, %r524;
	add.s32 	%r526, %r137, %r525;
	add.s32 	%r527, %r138, %r526;
	add.s32 	%r528, %r139, %r527;
	add.s32 	%r529, %r140, %r528;
	add.s32 	%r530, %r141, %r529;
	add.s32 	%r531, %r142, %r530;
	bar.sync 	0;
	st.shared.u32 	[%r124], %r1002;
	st.shared.u32 	[%r124+4], %r514;
	st.shared.u32 	[%r124+8], %r515;
	st.shared.u32 	[%r124+12], %r516;
	st.shared.u32 	[%r124+16], %r517;
	st.shared.u32 	[%r124+20], %r518;
	st.shared.u32 	[%r124+24], %r519;
	st.shared.u32 	[%r124+28], %r520;
	st.shared.u32 	[%r124+32], %r521;
	st.shared.u32 	[%r124+36], %r522;
	st.shared.u32 	[%r124+40], %r523;
	st.shared.u32 	[%r124+44], %r524;
	st.shared.u32 	[%r124+48], %r525;
	st.shared.u32 	[%r124+52], %r526;
	st.shared.u32 	[%r124+56], %r527;
	st.shared.u32 	[%r124+60], %r528;
	st.shared.u32 	[%r124+64], %r529;
	st.shared.u32 	[%r124+68], %r530;
	st.shared.u32 	[%r124+72], %r531;
	bar.warp.sync 	-1;
	ld.shared.u32 	%r185, [%r123];
	ld.shared.u32 	%r186, [%r123+128];
	ld.shared.u32 	%r187, [%r123+256];
	ld.shared.u32 	%r188, [%r123+384];
	ld.shared.u32 	%r189, [%r123+512];
	ld.shared.u32 	%r190, [%r123+640];
	ld.shared.u32 	%r191, [%r123+768];
	ld.shared.u32 	%r192, [%r123+896];
	ld.shared.u32 	%r193, [%r123+1024];
	ld.shared.u32 	%r194, [%r123+1152];
	ld.shared.u32 	%r195, [%r123+1280];
	ld.shared.u32 	%r196, [%r123+1408];
	ld.shared.u32 	%r197, [%r123+1536];
	ld.shared.u32 	%r198, [%r123+1664];
	ld.shared.u32 	%r199, [%r123+1792];
	ld.shared.u32 	%r200, [%r123+1920];
	ld.shared.u32 	%r201, [%r123+2048];
	ld.shared.u32 	%r202, [%r123+2176];
	ld.shared.u32 	%r203, [%r123+2304];
	setp.ne.s32 	%p80, %r76, 0;
	@%p80 bra 	$L__BB17_93;
	st.volatile.shared.u32 	[_ZZN3cub18CUB_300001_SM_10006detail4scan16DeviceScanKernelINS2_10policy_hubIjjjmN4cuda3std3__44plusIvEEE10Policy1000EN6thrust24THRUST_300001_SM_1000_NS6detail15normal_iteratorINSD_10device_ptrIjEEEESI_NS0_13ScanTileStateIjLb1EEES9_NS1_10InputValueIjPjEEmjLb0EjEEvT0_T1_T2_iT3_T4_T5_E12temp_storage+31616], %r75;
$L__BB17_93:
	bar.sync 	0;
	ld.volatile.shared.u32 	%r204, [_ZZN3cub18CUB_300001_SM_10006detail4scan16DeviceScanKernelINS2_10policy_hubIjjjmN4cuda3std3__44plusIvEEE10Policy1000EN6thrust24THRUST_300001_SM_1000_NS6detail15normal_iteratorINSD_10device_ptrIjEEEESI_NS0_13ScanTileStateIjLb1EEES9_NS1_10InputValueIjPjEEmjLb0EjEEvT0_T1_T2_iT3_T4_T5_E12temp_storage+31616];
	cvt.u64.u32 	%rd39, %r78;
	add.s64 	%rd40, %rd5, %rd39;
	setp.ge.s32 	%p81, %r78, %r204;
	shl.b64 	%rd41, %rd40, 2;
	add.s64 	%rd15, %rd4, %rd41;
	@%p81 bra 	$L__BB17_95;
	st.global.u32 	[%rd15], %r185;
$L__BB17_95:
	mov.u32 	%r532, %tid.x;
	and.b32  	%r533, %r532, 992;
	mul.lo.s32 	%r534, %r533, 19;
	and.b32  	%r535, %r532, 31;
	or.b32  	%r536, %r534, %r535;
	add.s32 	%r537, %r536, 32;
	setp.ge.s32 	%p82, %r537, %r204;
	@%p82 bra 	$L__BB17_97;
	st.global.u32 	[%rd15+128], %r186;
$L__BB17_97:
	add.s32 	%r543, %r536, 64;
	setp.ge.s32 	%p83, %r543, %r204;
	@%p83 bra 	$L__BB17_99;
	st.global.u32 	[%rd15+256], %r187;
$L__BB17_99:
	add.s32 	%r549, %r536, 96;
	setp.ge.s32 	%p84, %r549, %r204;
	@%p84 bra 	$L__BB17_101;
	st.global.u32 	[%rd15+384], %r188;
$L__BB17_101:
	add.s32 	%r555, %r536, 128;
	setp.ge.s32 	%p85, %r555, %r204;
	@%p85 bra 	$L__BB17_103;
	st.global.u32 	[%rd15+512], %r189;
$L__BB17_103:
	add.s32 	%r561, %r536, 160;
	setp.ge.s32 	%p86, %r561, %r204;
	@%p86 bra 	$L__BB17_105;
	st.global.u32 	[%rd15+640], %r190;
$L__BB17_105:
	add.s32 	%r567, %r536, 192;
	setp.ge.s32 	%p87, %r567, %r204;
	@%p87 bra 	$L__BB17_107;
	st.global.u32 	[%rd15+768], %r191;
$L__BB17_107:
	add.s32 	%r573, %r536, 224;
	setp.ge.s32 	%p88, %r573, %r204;
	@%p88 bra 	$L__BB17_109;
	st.global.u32 	[%rd15+896], %r192;
$L__BB17_109:
	setp.ge.s32 	%p89, %r95, %r204;
	@%p89 bra 	$L__BB17_111;
	st.global.u32 	[%rd15+1024], %r193;
$L__BB17_111:
	setp.ge.s32 	%p90, %r98, %r204;
	@%p90 bra 	$L__BB17_113;
	st.global.u32 	[%rd15+1152], %r194;
$L__BB17_113:
	add.s32 	%r579, %r536, 320;
	setp.ge.s32 	%p91, %r579, %r204;
	@%p91 bra 	$L__BB17_115;
	st.global.u32 	[%rd15+1280], %r195;
$L__BB17_115:
	add.s32 	%r585, %r536, 352;
	setp.ge.s32 	%p92, %r585, %r204;
	@%p92 bra 	$L__BB17_117;
	st.global.u32 	[%rd15+1408], %r196;
$L__BB17_117:
	add.s32 	%r591, %r536, 384;
	setp.ge.s32 	%p93, %r591, %r204;
	@%p93 bra 	$L__BB17_119;
	st.global.u32 	[%rd15+1536], %r197;
$L__BB17_119:
	add.s32 	%r597, %r536, 416;
	setp.ge.s32 	%p94, %r597, %r204;
	@%p94 bra 	$L__BB17_121;
	st.global.u32 	[%rd15+1664], %r198;
$L__BB17_121:
	add.s32 	%r603, %r536, 448;
	setp.ge.s32 	%p95, %r603, %r204;
	@%p95 bra 	$L__BB17_123;
	st.global.u32 	[%rd15+1792], %r199;
$L__BB17_123:
	add.s32 	%r609, %r536, 480;
	setp.ge.s32 	%p96, %r609, %r204;
	@%p96 bra 	$L__BB17_125;
	st.global.u32 	[%rd15+1920], %r200;
$L__BB17_125:
	add.s32 	%r615, %r536, 512;
	setp.ge.s32 	%p97, %r615, %r204;
	@%p97 bra 	$L__BB17_127;
	st.global.u32 	[%rd15+2048], %r201;
$L__BB17_127:
	setp.ge.s32 	%p98, %r115, %r204;
	@%p98 bra 	$L__BB17_129;
	st.global.u32 	[%rd15+2176], %r202;
$L__BB17_129:
	setp.ge.s32 	%p99, %r118, %r204;
	@%p99 bra 	$L__BB17_131;
	st.global.u32 	[%rd15+2304], %r203;
$L__BB17_131:
	ret;

}
	// .globl	_ZN3cub18CUB_300001_SM_10006detail4scan16DeviceScanKernelINS2_10policy_hubIjjjjN4cuda3std3__44plusIvEEE10Policy1000EN6thrust24THRUST_300001_SM_1000_NS6detail15normal_iteratorINSD_10device_ptrIjEEEESI_NS0_13ScanTileStateIjLb1EEES9_NS0_8NullTypeEjjLb0ESL_EEvT0_T1_T2_iT3_T4_T5_
.visible .entry _ZN3cub18CUB_300001_SM_10006detail4scan16DeviceScanKernelINS2_10policy_hubIjjjjN4cuda3std3__44plusIvEEE10Policy1000EN6thrust24THRUST_300001_SM_1000_NS6detail15normal_iteratorINSD_10device_ptrIjEEEESI_NS0_13ScanTileStateIjLb1EEES9_NS0_8NullTypeEjjLb0ESL_EEvT0_T1_T2_iT3_T4_T5_(
	.param .align 8 .b8 _ZN3cub18CUB_300001_SM_10006detail4scan16DeviceScanKernelINS2_10policy_hubIjjjjN4cuda3std3__44plusIvEEE10Policy1000EN6thrust24THRUST_300001_SM_1000_NS6detail15normal_iteratorINSD_10device_ptrIjEEEESI_NS0_13ScanTileStateIjLb1EEES9_NS0_8NullTypeEjjLb0ESL_EEvT0_T1_T2_iT3_T4_T5__param_0[8],
	.param .align 8 .b8 _ZN3cub18CUB_300001_SM_10006detail4scan16DeviceScanKernelINS2_10policy_hubIjjjjN4cuda3std3__44plusIvEEE10Policy1000EN6thrust24THRUST_300001_SM_1000_NS6detail15normal_iteratorINSD_10device_ptrIjEEEESI_NS0_13ScanTileStateIjLb1EEES9_NS0_8NullTypeEjjLb0ESL_EEvT0_T1_T2_iT3_T4_T5__param_1[8],
	.param .align 8 .b8 _ZN3cub18CUB_300001_SM_10006detail4scan16DeviceScanKernelINS2_10policy_hubIjjjjN4cuda3std3__44plusIvEEE10Policy1000EN6thrust24THRUST_300001_SM_1000_NS6detail15normal_iteratorINSD_10device_ptrIjEEEESI_NS0_13ScanTileStateIjLb1EEES9_NS0_8NullTypeEjjLb0ESL_EEvT0_T1_T2_iT3_T4_T5__param_2[8],
	.param .u32 _ZN3cub18CUB_300001_SM_10006detail4scan16DeviceScanKernelINS2_10policy_hubIjjjjN4cuda3std3__44plusIvEEE10Policy1000EN6thrust24THRUST_300001_SM_1000_NS6detail15normal_iteratorINSD_10device_ptrIjEEEESI_NS0_13ScanTileStateIjLb1EEES9_NS0_8NullTypeEjjLb0ESL_EEvT0_T1_T2_iT3_T4_T5__param_3,
	.param .align 1 .b8 _ZN3cub18CUB_300001_SM_10006detail4scan16DeviceScanKernelINS2_10policy_hubIjjjjN4cuda3std3__44plusIvEEE10Policy1000EN6thrust24THRUST_300001_SM_1000_NS6detail15normal_iteratorINSD_10device_ptrIjEEEESI_NS0_13ScanTileStateIjLb1EEES9_NS0_8NullTypeEjjLb0ESL_EEvT0_T1_T2_iT3_T4_T5__param_4[1],
	.param .align 1 .b8 _ZN3cub18CUB_300001_SM_10006detail4scan16DeviceScanKernelINS2_10policy_hubIjjjjN4cuda3std3__44plusIvEEE10Policy1000EN6thrust24THRUST_300001_SM_1000_NS6detail15normal_iteratorINSD_10device_ptrIjEEEESI_NS0_13ScanTileStateIjLb1EEES9_NS0_8NullTypeEjjLb0ESL_EEvT0_T1_T2_iT3_T4_T5__param_5[1],
	.param .u32 _ZN3cub18CUB_300001_SM_10006detail4scan16DeviceScanKernelINS2_10policy_hubIjjjjN4cuda3std3__44plusIvEEE10Policy1000EN6thrust24THRUST_300001_SM_1000_NS6detail15normal_iteratorINSD_10device_ptrIjEEEESI_NS0_13ScanTileStateIjLb1EEES9_NS0_8NullTypeEjjLb0ESL_EEvT0_T1_T2_iT3_T4_T5__param_6
)
.maxntid 384
{
	.reg .pred 	%p<160>;
	.reg .b32 	%r<1050>;
	.reg .b64 	%rd<55>;
	// demoted variable
	.shared .align 16 .b8 _ZZN3cub18CUB_300001_SM_10006detail4scan16DeviceScanKernelINS2_10policy_hubIjjjjN4cuda3std3__44plusIvEEE10Policy1000EN6thrust24THRUST_300001_SM_1000_NS6detail15normal_iteratorINSD_10device_ptrIjEEEESI_NS0_13ScanTileStateIjLb1EEES9_NS0_8NullTypeEjjLb0ESL_EEvT0_T1_T2_iT3_T4_T5_E12temp_storage[33808];
	ld.param.u64 	%rd1, [_ZN3cub18CUB_300001_SM_10006detail4scan16DeviceScanKernelINS2_10policy_hubIjjjjN4cuda3std3__44plusIvEEE10Policy1000EN6thrust24THRUST_300001_SM_1000_NS6detail15normal_iteratorINSD_10device_ptrIjEEEESI_NS0_13ScanTileStateIjLb1EEES9_NS0_8NullTypeEjjLb0ESL_EEvT0_T1_T2_iT3_T4_T5__param_2];
	ld.param.u64 	%rd13, [_ZN3cub18CUB_300001_SM_10006detail4scan16DeviceScanKernelINS2_10policy_hubIjjjjN4cuda3std3__44plusIvEEE10Policy1000EN6thrust24THRUST_300001_SM_1000_NS6detail15normal_iteratorINSD_10device_ptrIjEEEESI_NS0_13ScanTileStateIjLb1EEES9_NS0_8NullTypeEjjLb0ESL_EEvT0_T1_T2_iT3_T4_T5__param_1];
	ld.param.u64 	%rd14, [_ZN3cub18CUB_300001_SM_10006detail4scan16DeviceScanKernelINS2_10policy_hubIjjjjN4cuda3std3__44plusIvEEE10Policy1000EN6thrust24THRUST_300001_SM_1000_NS6detail15normal_iteratorINSD_10device_ptrIjEEEESI_NS0_13ScanTileStateIjLb1EEES9_NS0_8NullTypeEjjLb0ESL_EEvT0_T1_T2_iT3_T4_T5__param_0];
	ld.param.u32 	%r233, [_ZN3cub18CUB_300001_SM_10006detail4scan16DeviceScanKernelINS2_10policy_hubIjjjjN4cuda3std3__44plusIvEEE10Policy1000EN6thrust24THRUST_300001_SM_1000_NS6detail15normal_iteratorINSD_10device_ptrIjEEEESI_NS0_13ScanTileStateIjLb1EEES9_NS0_8NullTypeEjjLb0ESL_EEvT0_T1_T2_iT3_T4_T5__param_3];
	ld.param.u32 	%r234, [_ZN3cub18CUB_300001_SM_10006detail4scan16DeviceScanKernelINS2_10policy_hubIjjjjN4cuda3std3__44plusIvEEE10Policy1000EN6thrust24THRUST_300001_SM_1000_NS6detail15normal_iteratorINSD_10device_ptrIjEEEESI_NS0_13ScanTileStateIjLb1EEES9_NS0_8NullTypeEjjLb0ESL_EEvT0_T1_T2_iT3_T4_T5__param_6];
	cvta.to.global.u64 	%rd2, %rd14;
	cvta.to.global.u64 	%rd3, %rd13;
	mov.u32 	%r235, %ctaid.x;
	add.s32 	%r998, %r233, %r235;
	mul.lo.s32 	%r2, %r998, 8448;
	sub.s32 	%r3, %r234, %r2;
	setp.lt.u32 	%p1, %r3, 8449;
	@%p1 bra 	$L__BB18_26;
	cvt.u64.u32 	%rd37, %r2;
	mov.u32 	%r4, %tid.x;
	and.b32  	%r642, %r4, 31;
	and.b32  	%r643, %r4, 992;
	mul.lo.s32 	%r644, %r643, 22;
	or.b32  	%r645, %r644, %r642;
	cvt.u64.u32 	%rd38, %r645;
	add.s64 	%rd4, %rd38, %rd37;
	shl.b64 	%rd39, %rd4, 2;
	add.s64 	%rd40, %rd2, %rd39;
	ld.global.u32 	%r646, [%rd40];
	ld.global.u32 	%r647, [%rd40+128];
	ld.global.u32 	%r648, [%rd40+256];
	ld.global.u32 	%r649, [%rd40+384];
	ld.global.u32 	%r650, [%rd40+512];
	ld.global.u32 	%r651, [%rd40+640];
	ld.global.u32 	%r652, [%rd40+768];
	ld.global.u32 	%r653, [%rd40+896];
	ld.global.u32 	%r654, [%rd40+1024];
	ld.global.u32 	%r655, [%rd40+1152];
	ld.global.u32 	%r656, [%rd40+1280];
	ld.global.u32 	%r657, [%rd40+1408];
	ld.global.u32 	%r658, [%rd40+1536];
	ld.global.u32 	%r659, [%rd40+1664];
	ld.global.u32 	%r660, [%rd40+1792];
	ld.global.u32 	%r661, [%rd40+1920];
	ld.global.u32 	%r662, [%rd40+2048];
	ld.global.u32 	%r663, [%rd40+2176];
	ld.global.u32 	%r664, [%rd40+2304];
	ld.global.u32 	%r665, [%rd40+2432];
	ld.global.u32 	%r666, [%rd40+2560];
	ld.global.u32 	%r667, [%rd40+2688];
	// begin inline asm
	mov.u32 %r641, %laneid;
	// end inline asm
	shr.u32 	%r6, %r4, 5;
	mad.lo.s32 	%r668, %r6, 704, %r641;
	shl.b32 	%r669, %r668, 2;
	mov.u32 	%r670, _ZZN3cub18CUB_300001_SM_10006detail4scan16DeviceScanKernelINS2_10policy_hubIjjjjN4cuda3std3__44plusIvEEE10Policy1000EN6thrust24THRUST_300001_SM_1000_NS6detail15normal_iteratorINSD_10device_ptrIjEEEESI_NS0_13ScanTileStateIjLb1EEES9_NS0_8NullTypeEjjLb0ESL_EEvT0_T1_T2_iT3_T4_T5_E12temp_storage;
	add.s32 	%r7, %r670, %r669;
	st.shared.u32 	[%r7], %r646;
	st.shared.u32 	[%r7+128], %r647;
	st.shared.u32 	[%r7+256], %r648;
	st.shared.u32 	[%r7+384], %r649;
	st.shared.u32 	[%r7+512], %r650;
	st.shared.u32 	[%r7+640], %r651;
	st.shared.u32 	[%r7+768], %r652;
	st.shared.u32 	[%r7+896], %r653;
	st.shared.u32 	[%r7+1024], %r654;
	st.shared.u32 	[%r7+1152], %r655;
	st.shared.u32 	[%r7+1280], %r656;
	st.shared.u32 	[%r7+1408], %r657;
	st.shared.u32 	[%r7+1536], %r658;
	st.shared.u32 	[%r7+1664], %r659;
	st.shared.u32 	[%r7+1792], %r660;
	st.shared.u32 	[%r7+1920], %r661;
	st.shared.u32 	[%r7+2048], %r662;
	st.shared.u32 	[%r7+2176], %r663;
	st.shared.u32 	[%r7+2304], %r664;
	st.shared.u32 	[%r7+2432], %r665;
	st.shared.u32 	[%r7+2560], %r666;
	st.shared.u32 	[%r7+2688], %r667;
	bar.warp.sync 	-1;
	mad.lo.s32 	%r8, %r641, 84, %r7;
	ld.shared.v2.u32 	{%r9, %r10}, [%r8];
	ld.shared.v2.u32 	{%r11, %r12}, [%r8+8];
	ld.shared.v2.u32 	{%r13, %r14}, [%r8+16];
	ld.shared.v2.u32 	{%r15, %r16}, [%r8+24];
	ld.shared.v2.u32 	{%r17, %r18}, [%r8+32];
	ld.shared.v2.u32 	{%r19, %r20}, [%r8+40];
	ld.shared.v2.u32 	{%r21, %r22}, [%r8+48];
	ld.shared.v2.u32 	{%r23, %r24}, [%r8+56];
	ld.shared.v2.u32 	{%r25, %r26}, [%r8+64];
	ld.shared.v2.u32 	{%r27, %r28}, [%r8+72];
	ld.shared.v2.u32 	{%r29, %r30}, [%r8+80];
	bar.sync 	0;
	setp.ne.s32 	%p104, %r998, 0;
	@%p104 bra 	$L__BB18_6;
	add.s32 	%r892, %r10, %r9;
	add.s32 	%r893, %r11, %r892;
	add.s32 	%r894, %r12, %r893;
	add.s32 	%r895, %r13, %r894;
	add.s32 	%r896, %r14, %r895;
	add.s32 	%r897, %r15, %r896;
	add.s32 	%r898, %r16, %r897;
	add.s32 	%r899, %r17, %r898;
	add.s32 	%r900, %r18, %r899;
	add.s32 	%r901, %r19, %r900;
	add.s32 	%r902, %r20, %r901;
	add.s32 	%r903, %r21, %r902;
	add.s32 	%r904, %r22, %r903;
	add.s32 	%r905, %r23, %r904;
	add.s32 	%r906, %r24, %r905;
	add.s32 	%r907, %r25, %r906;
	add.s32 	%r908, %r26, %r907;
	add.s32 	%r909, %r27, %r908;
	add.s32 	%r910, %r28, %r909;
	add.s32 	%r911, %r29, %r910;
	add.s32 	%r866, %r30, %r911;
	mov.b32 	%r864, 1;
	mov.b32 	%r889, 0;
	mov.b32 	%r891, -1;
	// begin inline asm
	{  .reg .u32 r0;  .reg .pred p;  shfl.sync.up.b32 r0|p, %r866, %r864, %r889, %r891;  @p add.u32 r0, r0, %r866;  mov.u32 %r862, r0;}
	// end inline asm
	mov.b32 	%r870, 2;
	// begin inline asm
	{  .reg .u32 r0;  .reg .pred p;  shfl.sync.up.b32 r0|p, %r862, %r870, %r889, %r891;  @p add.u32 r0, r0, %r862;  mov.u32 %r868, r0;}
	// end inline asm
	mov.b32 	%r876, 4;
	// begin inline asm
	{  .reg .u32 r0;  .reg .pred p;  shfl.sync.up.b32 r0|p, %r868, %r876, %r889, %r891;  @p add.u32 r0, r0, %r868;  mov.u32 %r874, r0;}
	// end inline asm
	mov.b32 	%r882, 8;
	// begin inline asm
	{  .reg .u32 r0;  .reg .pred p;  shfl.sync.up.b32 r0|p, %r874, %r882, %r889, %r891;  @p add.u32 r0, r0, %r874;  mov.u32 %r880, r0;}
	// end inline asm
	mov.b32 	%r888, 16;
	// begin inline asm
	{  .reg .u32 r0;  .reg .pred p;  shfl.sync.up.b32 r0|p, %r880, %r888, %r889, %r891;  @p add.u32 r0, r0, %r880;  mov.u32 %r886, r0;}
	// end inline asm
	setp.ne.s32 	%p146, %r641, 31;
	@%p146 bra 	$L__BB18_4;
	shl.b32 	%r912, %r6, 2;
	add.s32 	%r914, %r670, %r912;
	st.shared.u32 	[%r914+16], %r886;
$L__BB18_4:
	sub.s32 	%r915, %r886, %r866;
	bar.sync 	0;
	ld.shared.v4.u32 	{%r916, %r917, %r918, %r919}, [_ZZN3cub18CUB_300001_SM_10006detail4scan16DeviceScanKernelINS2_10policy_hubIjjjjN4cuda3std3__44plusIvEEE10Policy1000EN6thrust24THRUST_300001_SM_1000_NS6detail15normal_iteratorINSD_10device_ptrIjEEEESI_NS0_13ScanTileStateIjLb1EEES9_NS0_8NullTypeEjjLb0ESL_EEvT0_T1_T2_iT3_T4_T5_E12temp_storage+16];
	add.s32 	%r920, %r917, %r916;
	setp.eq.s32 	%p147, %r6, 2;
	selp.b32 	%r921, %r920, %r916, %p147;
	add.s32 	%r922, %r920, %r918;
	setp.eq.s32 	%p148, %r6, 3;
	selp.b32 	%r923, %r922, %r921, %p148;
	add.s32 	%r924, %r922, %r919;
	setp.eq.s32 	%p149, %r6, 4;
	selp.b32 	%r925, %r924, %r923, %p149;
	ld.shared.v4.u32 	{%r926, %r927, %r928, %r929}, [_ZZN3cub18CUB_300001_SM_10006detail4scan16DeviceScanKernelINS2_10policy_hubIjjjjN4cuda3std3__44plusIvEEE10Policy1000EN6thrust24THRUST_300001_SM_1000_NS6detail15normal_iteratorINSD_10device_ptrIjEEEESI_NS0_13ScanTileStateIjLb1EEES9_NS0_8NullTypeEjjLb0ESL_EEvT0_T1_T2_iT3_T4_T5_E12temp_storage+32];
	add.s32 	%r930, %r924, %r926;
	setp.eq.s32 	%p150, %r6, 5;
	selp.b32 	%r931, %r930, %r925, %p150;
	add.s32 	%r932, %r930, %r927;
	setp.eq.s32 	%p151, %r6, 6;
	selp.b32 	%r933, %r932, %r931, %p151;
	add.s32 	%r934, %r932, %r928;
	setp.eq.s32 	%p152, %r6, 7;
	selp.b32 	%r935, %r934, %r933, %p152;
	add.s32 	%r936, %r934, %r929;
	setp.eq.s32 	%p153, %r6, 8;
	selp.b32 	%r937, %r936, %r935, %p153;
	ld.shared.v4.u32 	{%r938, %r939, %r940, %r941}, [_ZZN3cub18CUB_300001_SM_10006detail4scan16DeviceScanKernelINS2_10policy_hubIjjjjN4cuda3std3__44plusIvEEE10Policy1000EN6thrust24THRUST_300001_SM_1000_NS6detail15normal_iteratorINSD_10device_ptrIjEEEESI_NS0_13ScanTileStateIjLb1EEES9_NS0_8NullTypeEjjLb0ESL_EEvT0_T1_T2_iT3_T4_T5_E12temp_storage+48];
	add.s32 	%r942, %r936, %r938;
	setp.eq.s32 	%p154, %r6, 9;
	selp.b32 	%r943, %r942, %r937, %p154;
	add.s32 	%r944, %r942, %r939;
	setp.eq.s32 	%p155, %r6, 10;
	selp.b32 	%r945, %r944, %r943, %p155;
	add.s32 	%r946, %r944, %r940;
	setp.eq.s32 	%p156, %r6, 11;
	selp.b32 	%r947, %r946, %r945, %p156;
	add.s32 	%r33, %r946, %r941;
	setp.lt.u32 	%p157, %r4, 32;
	setp.eq.s32 	%p158, %r641, 0;
	selp.b32 	%r948, 0, %r915, %p158;
	add.s32 	%r949, %r947, %r948;
	selp.b32 	%r1012, %r915, %r949, %p157;
	setp.ne.s32 	%p159, %r4, 0;
	@%p159 bra 	$L__BB18_25;
	add.s64 	%rd52, %rd1, 256;
	mov.b32 	%r950, 101;
	// begin inline asm
	st.relaxed.gpu.v2.u32 [%rd52], {%r950, %r33};
	// end inline asm
	mov.b32 	%r1012, 0;
	bra.uni 	$L__BB18_25;
$L__BB18_6:
	add.s32 	%r701, %r10, %r9;
	add.s32 	%r702, %r11, %r701;
	add.s32 	%r703, %r12, %r702;
	add.s32 	%r704, %r13, %r703;
	add.s32 	%r705, %r14, %r704;
	add.s32 	%r706, %r15, %r705;
	add.s32 	%r707, %r16, %r706;
	add.s32 	%r708, %r17, %r707;
	add.s32 	%r709, %r18, %r708;
	add.s32 	%r710, %r19, %r709;
	add.s32 	%r711, %r20, %r710;
	add.s32 	%r712, %r21, %r711;
	add.s32 	%r713, %r22, %r712;
	add.s32 	%r714, %r23, %r713;
	add.s32 	%r715, %r24, %r714;
	add.s32 	%r716, %r25, %r715;
	add.s32 	%r717, %r26, %r716;
	add.s32 	%r718, %r27, %r717;
	add.s32 	%r719, %r28, %r718;
	add.s32 	%r720, %r29, %r719;
	add.s32 	%r675, %r30, %r720;
	mov.b32 	%r673, 1;
	mov.b32 	%r698, 0;
	mov.b32 	%r700, -1;
	// begin inline asm
	{  .reg .u32 r0;  .reg .pred p;  shfl.sync.up.b32 r0|p, %r675, %r673, %r698, %r700;  @p add.u32 r0, r0, %r675;  mov.u32 %r671, r0;}
	// end inline asm
	mov.b32 	%r679, 2;
	// begin inline asm
	{  .reg .u32 r0;  .reg .pred p;  shfl.sync.up.b32 r0|p, %r671, %r679, %r698, %r700;  @p add.u32 r0, r0, %r671;  mov.u32 %r677, r0;}
	// end inline asm
	mov.b32 	%r685, 4;
	// begin inline asm
	{  .reg .u32 r0;  .reg .pred p;  shfl.sync.up.b32 r0|p, %r677, %r685, %r698, %r700;  @p add.u32 r0, r0, %r677;  mov.u32 %r683, r0;}
	// end inline asm
	mov.b32 	%r691, 8;
	// begin inline asm
	{  .reg .u32 r0;  .reg .pred p;  shfl.sync.up.b32 r0|p, %r683, %r691, %r698, %r700;  @p add.u32 r0, r0, %r683;  mov.u32 %r689, r0;}
	// end inline asm
	mov.b32 	%r697, 16;
	// begin inline asm
	{  .reg .u32 r0;  .reg .pred p;  shfl.sync.up.b32 r0|p, %r689, %r697, %r698, %r700;  @p add.u32 r0, r0, %r689;  mov.u32 %r695, r0;}
	// end inline asm
	setp.ne.s32 	%p105, %r641, 31;
	@%p105 bra 	$L__BB18_8;
	shl.b32 	%r721, %r6, 2;
	add.s32 	%r723, %r670, %r721;
	st.shared.u32 	[%r723+16], %r695;
$L__BB18_8:
	sub.s32 	%r724, %r695, %r675;
	bar.sync 	0;
	ld.shared.v4.u32 	{%r725, %r726, %r727, %r728}, [_ZZN3cub18CUB_300001_SM_10006detail4scan16DeviceScanKernelINS2_10policy_hubIjjjjN4cuda3std3__44plusIvEEE10Policy1000EN6thrust24THRUST_300001_SM_1000_NS6detail15normal_iteratorINSD_10device_ptrIjEEEESI_NS0_13ScanTileStateIjLb1EEES9_NS0_8NullTypeEjjLb0ESL_EEvT0_T1_T2_iT3_T4_T5_E12temp_storage+16];
	add.s32 	%r729, %r726, %r725;
	setp.eq.s32 	%p106, %r6, 2;
	selp.b32 	%r730, %r729, %r725, %p106;
	add.s32 	%r731, %r729, %r727;
	setp.eq.s32 	%p107, %r6, 3;
	selp.b32 	%r732, %r731, %r730, %p107;
	add.s32 	%r733, %r731, %r728;
	setp.eq.s32 	%p108, %r6, 4;
	selp.b32 	%r734, %r733, %r732, %p108;
	ld.shared.v4.u32 	{%r735, %r736, %r737, %r738}, [_ZZN3cub18CUB_300001_SM_10006detail4scan16DeviceScanKernelINS2_10policy_hubIjjjjN4cuda3std3__44plusIvEEE10Policy1000EN6thrust24THRUST_300001_SM_1000_NS6detail15normal_iteratorINSD_10device_ptrIjEEEESI_NS0_13ScanTileStateIjLb1EEES9_NS0_8NullTypeEjjLb0ESL_EEvT0_T1_T2_iT3_T4_T5_E12temp_storage+32];
	add.s32 	%r739, %r733, %r735;
	setp.eq.s32 	%p109, %r6, 5;
	selp.b32 	%r740, %r739, %r734, %p109;
	add.s32 	%r741, %r739, %r736;
	setp.eq.s32 	%p110, %r6, 6;
	selp.b32 	%r742, %r741, %r740, %p110;
	add.s32 	%r743, %r741, %r737;
	setp.eq.s32 	%p111, %r6, 7;
	selp.b32 	%r744, %r743, %r742, %p111;
	add.s32 	%r745, %r743, %r738;
	setp.eq.s32 	%p112, %r6, 8;
	selp.b32 	%r746, %r745, %r744, %p112;
	ld.shared.v4.u32 	{%r747, %r748, %r749, %r750}, [_ZZN3cub18CUB_300001_SM_10006detail4scan16DeviceScanKernelINS2_10policy_hubIjjjjN4cuda3std3__44plusIvEEE10Policy1000EN6thrust24THRUST_300001_SM_1000_NS6detail15normal_iteratorINSD_10device_ptrIjEEEESI_NS0_13ScanTileStateIjLb1EEES9_NS0_8NullTypeEjjLb0ESL_EEvT0_T1_T2_iT3_T4_T5_E12temp_storage+48];
	add.s32 	%r751, %r745, %r747;
	setp.eq.s32 	%p113, %r6, 9;
	selp.b32 	%r752, %r751, %r746, %p113;
	add.s32 	%r753, %r751, %r748;
	setp.eq.s32 	%p114, %r6, 10;
	selp.b32 	%r754, %r753, %r752, %p114;
	add.s32 	%r755, %r753, %r749;
	setp.eq.s32 	%p115, %r6, 11;
	selp.b32 	%r756, %r755, %r754, %p115;
	add.s32 	%r37, %r755, %r750;
	setp.gt.u32 	%p116, %r4, 31;
	setp.lt.u32 	%p117, %r4, 32;
	setp.eq.s32 	%p118, %r641, 0;
	selp.b32 	%r757, 0, %r724, %p118;
	add.s32 	%r1011, %r756, %r757;
	selp.b32 	%r39, %r724, %r1011, %p117;
	@%p116 bra 	$L__BB18_24;
	setp.ne.s32 	%p119, %r4, 0;
	mul.wide.s32 	%rd41, %r998, 8;
	add.s64 	%rd5, %rd1, %rd41;
	@%p119 bra 	$L__BB18_11;
	st.shared.u32 	[_ZZN3cub18CUB_300001_SM_10006detail4scan16DeviceScanKernelINS2_10policy_hubIjjjjN4cuda3std3__44plusIvEEE10Policy1000EN6thrust24THRUST_300001_SM_1000_NS6detail15normal_iteratorINSD_10device_ptrIjEEEESI_NS0_13ScanTileStateIjLb1EEES9_NS0_8NullTypeEjjLb0ESL_EEvT0_T1_T2_iT3_T4_T5_E12temp_storage+12], %r37;
	add.s64 	%rd42, %rd5, 256;
	mov.b32 	%r758, 100;
	// begin inline asm
	st.relaxed.gpu.v2.u32 [%rd42], {%r758, %r37};
	// end inline asm
$L__BB18_11:
	not.b32 	%r764, %r4;
	add.s32 	%r1006, %r998, %r764;
	mov.b32 	%r760, 830;
	// begin inline asm
	nanosleep.u32 %r760;
	// end inline asm
	mul.wide.s32 	%rd44, %r1006, 8;
	add.s64 	%rd45, %rd1, %rd44;
	add.s64 	%rd43, %rd45, 256;
	// begin inline asm
	ld.relaxed.gpu.v2.u32 {%r1008, %r1000}, [%rd43];
	// end inline asm
	mov.b32 	%r1001, 952;
$L__BB18_12:
	setp.eq.s32 	%p120, %r1008, 99;
	mov.b32 	%r765, -1;
	vote.sync.any.pred 	%p121, %p120, %r765;
	not.pred 	%p122, %p121;
	@%p122 bra 	$L__BB18_14;
	mul.lo.s32 	%r860, %r998, 16807;
	and.b32  	%r998, %r860, 2147483647;
	add.s32 	%r861, %r1001, 1;
	rem.u32 	%r857, %r998, %r861;
	// begin inline asm
	nanosleep.u32 %r857;
	// end inline asm
	shr.u32 	%r1001, %r1001, 1;
	// begin inline asm
	ld.relaxed.gpu.v2.u32 {%r1008, %r1000}, [%rd43];
	// end inline asm
	bra.uni 	$L__BB18_12;
$L__BB18_14:
	setp.eq.s32 	%p123, %r1008, 101;
	mov.b32 	%r792, -1;
	vote.sync.ballot.b32 	%r794, %p123, %r792;
	// begin inline asm
	mov.u32 %r767, %lanemask_ge;
	// end inline asm
	and.b32  	%r795, %r794, %r767;
	or.b32  	%r796, %r795, -2147483648;
	add.s32 	%r797, %r796, -1;
	not.b32 	%r798, %r796;
	and.b32  	%r799, %r798, %r797;
	popc.b32 	%r771, %r799;
	mov.b32 	%r770, 1;
	// begin inline asm
	shfl.sync.down.b32 %r768, %r1000, %r770, %r771, %r792;
	// end inline asm
	setp.lt.s32 	%p125, %r641, %r771;
	selp.b32 	%r800, %r768, 0, %p125;
	add.s32 	%r774, %r800, %r1000;
	mov.b32 	%r775, 2;
	// begin inline asm
	shfl.sync.down.b32 %r773, %r774, %r775, %r771, %r792;
	// end inline asm
	add.s32 	%r54, %r641, 2;
	setp.gt.s32 	%p126, %r54, %r771;
	selp.b32 	%r801, 0, %r773, %p126;
	add.s32 	%r779, %r774, %r801;
	mov.b32 	%r780, 4;
	// begin inline asm
	shfl.sync.down.b32 %r778, %r779, %r780, %r771, %r792;
	// end inline asm
	add.s32 	%r55, %r641, 4;
	setp.gt.s32 	%p127, %r55, %r771;
	selp.b32 	%r802, 0, %r778, %p127;
	add.s32 	%r784, %r779, %r802;
	mov.b32 	%r785, 8;
	// begin inline asm
	shfl.sync.down.b32 %r783, %r784, %r785, %r771, %r792;
	// end inline asm
	add.s32 	%r56, %r641, 8;
	setp.gt.s32 	%p128, %r56, %r771;
	selp.b32 	%r803, 0, %r783, %p128;
	add.s32 	%r789, %r784, %r803;
	mov.b32 	%r790, 16;
	// begin inline asm
	shfl.sync.down.b32 %r788, %r789, %r790, %r771, %r792;
	// end inline asm
	add.s32 	%r57, %r641, 16;
	setp.gt.s32 	%p129, %r57, %r771;
	selp.b32 	%r804, 0, %r788, %p129;
	add.s32 	%r1005, %r789, %r804;
	add.s64 	%rd7, %rd1, 256;
	mov.b32 	%r1002, 952;
$L__BB18_15:
	setp.ne.s32 	%p130, %r1008, 101;
	mov.b32 	%r805, -1;
	vote.sync.all.pred 	%p131, %p130, %r805;
	not.pred 	%p132, %p131;
	@%p132 bra 	$L__BB18_20;
	shr.u32 	%r1002, %r1002, 1;
	mul.wide.s32 	%rd48, %r1006, 8;
	add.s64 	%rd49, %rd7, %rd48;
	add.s64 	%rd47, %rd49, -256;
	// begin inline asm
	ld.relaxed.gpu.v2.u32 {%r1008, %r1009}, [%rd47];
	// end inline asm
	mov.u32 	%r1010, %r1002;
$L__BB18_17:
	setp.eq.s32 	%p136, %r1008, 99;
	mov.b32 	%r813, -1;
	vote.sync.any.pred 	%p137, %p136, %r813;
	not.pred 	%p138, %p137;
	@%p138 bra 	$L__BB18_19;
	mul.lo.s32 	%r855, %r998, 16807;
	and.b32  	%r998, %r855, 2147483647;
	add.s32 	%r856, %r1010, 1;
	rem.u32 	%r852, %r998, %r856;
	// begin inline asm
	nanosleep.u32 %r852;
	// end inline asm
	shr.u32 	%r1010, %r1010, 1;
	// begin inline asm
	ld.relaxed.gpu.v2.u32 {%r1008, %r1009}, [%rd47];
	// end inline asm
	bra.uni 	$L__BB18_17;
$L__BB18_19:
	setp.eq.s32 	%p139, %r1008, 101;
	mov.b32 	%r839, -1;
	vote.sync.ballot.b32 	%r840, %p139, %r839;
	and.b32  	%r841, %r840, %r767;
	or.b32  	%r842, %r841, -2147483648;
	add.s32 	%r843, %r842, -1;
	not.b32 	%r844, %r842;
	and.b32  	%r845, %r844, %r843;
	popc.b32 	%r818, %r845;
	mov.b32 	%r817, 1;
	// begin inline asm
	shfl.sync.down.b32 %r815, %r1009, %r817, %r818, %r839;
	// end inline asm
	setp.lt.s32 	%p141, %r641, %r818;
	selp.b32 	%r846, %r815, 0, %p141;
	add.s32 	%r821, %r846, %r1009;
	mov.b32 	%r822, 2;
	// begin inline asm
	shfl.sync.down.b32 %r820, %r821, %r822, %r818, %r839;
	// end inline asm
	setp.gt.s32 	%p142, %r54, %r818;
	selp.b32 	%r847, 0, %r820, %p142;
	add.s32 	%r826, %r821, %r847;
	mov.b32 	%r827, 4;
	// begin inline asm
	shfl.sync.down.b32 %r825, %r826, %r827, %r818, %r839;
	// end inline asm
	setp.gt.s32 	%p143, %r55, %r818;
	selp.b32 	%r848, 0, %r825, %p143;
	add.s32 	%r831, %r826, %r848;
	mov.b32 	%r832, 8;
	// begin inline asm
	shfl.sync.down.b32 %r830, %r831, %r832, %r818, %r839;
	// end inline asm
	setp.gt.s32 	%p144, %r56, %r818;
	selp.b32 	%r849, 0, %r830, %p144;
	add.s32 	%r836, %r831, %r849;
	mov.b32 	%r837, 16;
	// begin inline asm
	shfl.sync.down.b32 %r835, %r836, %r837, %r818, %r839;
	// end inline asm
	setp.gt.s32 	%p145, %r57, %r818;
	selp.b32 	%r850, 0, %r835, %p145;
	add.s32 	%r851, %r850, %r1005;
	add.s32 	%r1005, %r851, %r836;
	add.s32 	%r1006, %r1006, -32;
	bra.uni 	$L__BB18_15;
$L__BB18_20:
	@%p119 bra 	$L__BB18_22;
	add.s32 	%r808, %r1005, %r37;
	add.s64 	%rd46, %rd5, 256;
	mov.b32 	%r807, 101;
	// begin inline asm
	st.relaxed.gpu.v2.u32 [%rd46], {%r807, %r808};
	// end inline asm
	st.shared.u32 	[_ZZN3cub18CUB_300001_SM_10006detail4scan16DeviceScanKernelINS2_10policy_hubIjjjjN4cuda3std3__44plusIvEEE10Policy1000EN6thrust24THRUST_300001_SM_1000_NS6detail15normal_iteratorINSD_10device_ptrIjEEEESI_NS0_13ScanTileStateIjLb1EEES9_NS0_8NullTypeEjjLb0ESL_EEvT0_T1_T2_iT3_T4_T5_E12temp_storage+4], %r1005;
	st.shared.u32 	[_ZZN3cub18CUB_300001_SM_10006detail4scan16DeviceScanKernelINS2_10policy_hubIjjjjN4cuda3std3__44plusIvEEE10Policy1000EN6thrust24THRUST_300001_SM_1000_NS6detail15normal_iteratorINSD_10device_ptrIjEEEESI_NS0_13ScanTileStateIjLb1EEES9_NS0_8NullTypeEjjLb0ESL_EEvT0_T1_T2_iT3_T4_T5_E12temp_storage+8], %r808;
$L__BB18_22:
	setp.ne.s32 	%p134, %r641, 0;
	mov.u32 	%r1011, %r39;
	@%p134 bra 	$L__BB18_24;
	st.shared.u32 	[_ZZN3cub18CUB_300001_SM_10006detail4scan16DeviceScanKernelINS2_10policy_hubIjjjjN4cuda3std3__44plusIvEEE10Policy1000EN6thrust24THRUST_300001_SM_1000_NS6detail15normal_iteratorINSD_10device_ptrIjEEEESI_NS0_13ScanTileStateIjLb1EEES9_NS0_8NullTypeEjjLb0ESL_EEvT0_T1_T2_iT3_T4_T5_E12temp_storage+76], %r1005;
	mov.u32 	%r1011, %r1005;
$L__BB18_24:
	bar.sync 	0;
	setp.eq.s32 	%p135, %r4, 0;
	ld.shared.u32 	%r809, [_ZZN3cub18CUB_300001_SM_10006detail4scan16DeviceScanKernelINS2_10policy_hubIjjjjN4cuda3std3__44plusIvEEE10Policy1000EN6thrust24THRUST_300001_SM_1000_NS6detail15normal_iteratorINSD_10device_ptrIjEEEESI_NS0_13ScanTileStateIjLb1EEES9_NS0_8NullTypeEjjLb0ESL_EEvT0_T1_T2_iT3_T4_T5_E12temp_storage+76];
	selp.b32 	%r810, 0, %r809, %p135;
	add.s32 	%r1012, %r810, %r1011;
$L__BB18_25:
	add.s32 	%r953, %r1012, %r9;
	add.s32 	%r954, %r10, %r953;
	add.s32 	%r955, %r11, %r954;
	add.s32 	%r956, %r12, %r955;
	add.s32 	%r957, %r13, %r956;
	add.s32 	%r958, %r14, %r957;
	add.s32 	%r959, %r15, %r958;
	add.s32 	%r960, %r16, %r959;
	add.s32 	%r961, %r17, %r960;
	add.s32 	%r962, %r18, %r961;
	add.s32 	%r963, %r19, %r962;
	add.s32 	%r964, %r20, %r963;
	add.s32 	%r965, %r21, %r964;
	add.s32 	%r966, %r22, %r965;
	add.s32 	%r967, %r23, %r966;
	add.s32 	%r968, %r24, %r967;
	add.s32 	%r969, %r25, %r968;
	add.s32 	%r970, %r26, %r969;
	add.s32 	%r971, %r27, %r970;
	add.s32 	%r972, %r28, %r971;
	add.s32 	%r973, %r29, %r972;
	add.s32 	%r974, %r30, %r973;
	bar.sync 	0;
	st.shared.v2.u32 	[%r8], {%r953, %r954};
	st.shared.v2.u32 	[%r8+8], {%r955, %r956};
	st.shared.v2.u32 	[%r8+16], {%r957, %r958};
	st.shared.v2.u32 	[%r8+24], {%r959, %r960};
	st.shared.v2.u32 	[%r8+32], {%r961, %r962};
	st.shared.v2.u32 	[%r8+40], {%r963, %r964};
	st.shared.v2.u32 	[%r8+48], {%r965, %r966};
	st.shared.v2.u32 	[%r8+56], {%r967, %r968};
	st.shared.v2.u32 	[%r8+64], {%r969, %r970};
	st.shared.v2.u32 	[%r8+72], {%r971, %r972};
	st.shared.v2.u32 	[%r8+80], {%r973, %r974};
	bar.warp.sync 	-1;
	ld.shared.u32 	%r975, [%r7];
	ld.shared.u32 	%r976, [%r7+128];
	ld.shared.u32 	%r977, [%r7+256];
	ld.shared.u32 	%r978, [%r7+384];
	ld.shared.u32 	%r979, [%r7+512];
	ld.shared.u32 	%r980, [%r7+640];
	ld.shared.u32 	%r981, [%r7+768];
	ld.shared.u32 	%r982, [%r7+896];
	ld.shared.u32 	%r983, [%r7+1024];
	ld.shared.u32 	%r984, [%r7+1152];
	ld.shared.u32 	%r985, [%r7+1280];
	ld.shared.u32 	%r986, [%r7+1408];
	ld.shared.u32 	%r987, [%r7+1536];
	ld.shared.u32 	%r988, [%r7+1664];
	ld.shared.u32 	%r989, [%r7+1792];
	ld.shared.u32 	%r990, [%r7+1920];
	ld.shared.u32 	%r991, [%r7+2048];
	ld.shared.u32 	%r992, [%r7+2176];
	ld.shared.u32 	%r993, [%r7+2304];
	ld.shared.u32 	%r994, [%r7+2432];
	ld.shared.u32 	%r995, [%r7+2560];
	ld.shared.u32 	%r996, [%r7+2688];
	add.s64 	%rd54, %rd3, %rd39;
	st.global.u32 	[%rd54], %r975;
	st.global.u32 	[%rd54+128], %r976;
	st.global.u32 	[%rd54+256], %r977;
	st.global.u32 	[%rd54+384], %r978;
	st.global.u32 	[%rd54+512], %r979;
	st.global.u32 	[%rd54+640], %r980;
	st.global.u32 	[%rd54+768], %r981;
	st.global.u32 	[%rd54+896], %r982;
	st.global.u32 	[%rd54+1024], %r983;
	st.global.u32 	[%rd54+1152], %r984;
	st.global.u32 	[%rd54+1280], %r985;
	st.global.u32 	[%rd54+1408], %r986;
	st.global.u32 	[%rd54+1536], %r987;
	st.global.u32 	[%rd54+1664], %r988;
	st.global.u32 	[%rd54+1792], %r989;
	st.global.u32 	[%rd54+1920], %r990;
	st.global.u32 	[%rd54+2048], %r991;
	st.global.u32 	[%rd54+2176], %r992;
	st.global.u32 	[%rd54+2304], %r993;
	st.global.u32 	[%rd54+2432], %r994;
	st.global.u32 	[%rd54+2560], %r995;
	st.global.u32 	[%rd54+2688], %r996;
	bra.uni 	$L__BB18_140;
$L__BB18_26:
	setp.eq.s32 	%p2, %r3, 0;
	@%p2 bra 	$L__BB18_140;
	mul.wide.u32 	%rd15, %r2, 4;
	add.s64 	%rd16, %rd2, %rd15;
	mov.u32 	%r82, %tid.x;
	ld.global.u32 	%r1034, [%rd16];
	and.b32  	%r236, %r82, 31;
	and.b32  	%r237, %r82, 992;
	mul.lo.s32 	%r238, %r237, 22;
	or.b32  	%r84, %r238, %r236;
	setp.ge.u32 	%p3, %r84, %r3;
	shl.b32 	%r239, %r84, 2;
	cvt.u64.u32 	%rd17, %r239;
	add.s64 	%rd9, %rd16, %rd17;
	mov.u32 	%r1013, %r1034;
	@%p3 bra 	$L__BB18_29;
	ld.global.u32 	%r1013, [%rd9];
$L__BB18_29:
	add.s32 	%r240, %r84, 32;
	setp.ge.u32 	%p4, %r240, %r3;
	mov.u32 	%r1014, %r1034;
	@%p4 bra 	$L__BB18_31;
	ld.global.u32 	%r1014, [%rd9+128];
$L__BB18_31:
	add.s32 	%r89, %r84, 64;
	setp.ge.u32 	%p5, %r89, %r3;
	mov.u32 	%r1015, %r1034;
	@%p5 bra 	$L__BB18_33;
	ld.global.u32 	%r1015, [%rd9+256];
$L__BB18_33:
	add.s32 	%r92, %r84, 96;
	setp.ge.u32 	%p6, %r92, %r3;
	mov.u32 	%r1016, %r1034;
	@%p6 bra 	$L__BB18_35;
	ld.global.u32 	%r1016, [%rd9+384];
$L__BB18_35:
	add.s32 	%r241, %r84, 128;
	setp.ge.u32 	%p7, %r241, %r3;
	mov.u32 	%r1017, %r1034;
	@%p7 bra 	$L__BB18_37;
	ld.global.u32 	%r1017, [%rd9+512];
$L__BB18_37:
	add.s32 	%r242, %r84, 160;
	setp.ge.u32 	%p8, %r242, %r3;
	mov.u32 	%r1018, %r1034;
	@%p8 bra 	$L__BB18_39;
	ld.global.u32 	%r1018, [%rd9+640];
$L__BB18_39:
	add.s32 	%r243, %r84, 192;
	setp.ge.u32 	%p9, %r243, %r3;
	mov.u32 	%r1019, %r1034;
	@%p9 bra 	$L__BB18_41;
	ld.global.u32 	%r1019, [%rd9+768];
$L__BB18_41:
	add.s32 	%r101, %r84, 224;
	setp.ge.u32 	%p10, %r101, %r3;
	mov.u32 	%r1020, %r1034;
	@%p10 bra 	$L__BB18_43;
	ld.global.u32 	%r1020, [%rd9+896];
$L__BB18_43:
	add.s32 	%r244, %r84, 256;
	setp.ge.u32 	%p11, %r244, %r3;
	mov.u32 	%r1021, %r1034;
	@%p11 bra 	$L__BB18_45;
	ld.global.u32 	%r1021, [%rd9+1024];
$L__BB18_45:
	add.s32 	%r245, %r84, 288;
	setp.ge.u32 	%p12, %r245, %r3;
	mov.u32 	%r1022, %r1034;
	@%p12 bra 	$L__BB18_47;
	ld.global.u32 	%r1022, [%rd9+1152];
$L__BB18_47:
	add.s32 	%r246, %r84, 320;
	setp.ge.u32 	%p13, %r246, %r3;
	mov.u32 	%r1023, %r1034;
	@%p13 bra 	$L__BB18_49;
	ld.global.u32 	%r1023, [%rd9+1280];
$L__BB18_49:
	add.s32 	%r110, %r84, 352;
	setp.ge.u32 	%p14, %r110, %r3;
	mov.u32 	%r1024, %r1034;
	@%p14 bra 	$L__BB18_51;
	ld.global.u32 	%r1024, [%rd9+1408];
$L__BB18_51:
	add.s32 	%r113, %r84, 384;
	setp.ge.u32 	%p15, %r113, %r3;
	mov.u32 	%r1025, %r1034;
	@%p15 bra 	$L__BB18_53;
	ld.global.u32 	%r1025, [%rd9+1536];
$L__BB18_53:
	add.s32 	%r116, %r84, 416;
	setp.ge.u32 	%p16, %r116, %r3;
	mov.u32 	%r1026, %r1034;
	@%p16 bra 	$L__BB18_55;
	ld.global.u32 	%r1026, [%rd9+1664];
$L__BB18_55:
	add.s32 	%r119, %r84, 448;
	setp.ge.u32 	%p17, %r119, %r3;
	mov.u32 	%r1027, %r1034;
	@%p17 bra 	$L__BB18_57;
	ld.global.u32 	%r1027, [%rd9+1792];
$L__BB18_57:
	add.s32 	%r247, %r84, 480;
	setp.ge.u32 	%p18, %r247, %r3;
	mov.u32 	%r1028, %r1034;
	@%p18 bra 	$L__BB18_59;
	ld.global.u32 	%r1028, [%rd9+1920];
$L__BB18_59:
	add.s32 	%r248, %r84, 512;
	setp.ge.u32 	%p19, %r248, %r3;
	mov.u32 	%r1029, %r1034;
	@%p19 bra 	$L__BB18_61;
	ld.global.u32 	%r1029, [%rd9+2048];
$L__BB18_61:
	add.s32 	%r126, %r84, 544;
	setp.ge.u32 	%p20, %r126, %r3;
	mov.u32 	%r1030, %r1034;
	@%p20 bra 	$L__BB18_63;
	ld.global.u32 	%r1030, [%rd9+2176];
$L__BB18_63:
	add.s32 	%r249, %r84, 576;
	setp.ge.u32 	%p21, %r249, %r3;
	mov.u32 	%r1031, %r1034;
	@%p21 bra 	$L__BB18_65;
	ld.global.u32 	%r1031, [%rd9+2304];
$L__BB18_65:
	add.s32 	%r131, %r84, 608;
	setp.ge.u32 	%p22, %r131, %r3;
	mov.u32 	%r1032, %r1034;
	@%p22 bra 	$L__BB18_67;
	ld.global.u32 	%r1032, [%rd9+2432];
$L__BB18_67:
	add.s32 	%r250, %r84, 640;
	setp.ge.u32 	%p23, %r250, %r3;
	mov.u32 	%r1033, %r1034;
	@%p23 bra 	$L__BB18_69;
	ld.global.u32 	%r1033, [%rd9+2560];
$L__BB18_69:
	add.s32 	%r251, %r84, 672;
	setp.ge.u32 	%p24, %r251, %r3;
	@%p24 bra 	$L__BB18_71;
	ld.global.u32 	%r1034, [%rd9+2688];
$L__BB18_71:
	// begin inline asm
	mov.u32 %r252, %laneid;
	// end inline asm
	shr.u32 	%r139, %r82, 5;
	mad.lo.s32 	%r253, %r139, 704, %r252;
	shl.b32 	%r254, %r253, 2;
	mov.u32 	%r255, _ZZN3cub18CUB_300001_SM_10006detail4scan16DeviceScanKernelINS2_10policy_hubIjjjjN4cuda3std3__44plusIvEEE10Policy1000EN6thrust24THRUST_300001_SM_1000_NS6detail15normal_iteratorINSD_10device_ptrIjEEEESI_NS0_13ScanTileStateIjLb1EEES9_NS0_8NullTypeEjjLb0ESL_EEvT0_T1_T2_iT3_T4_T5_E12temp_storage;
	add.s32 	%r140, %r255, %r254;
	st.shared.u32 	[%r140], %r1013;
	st.shared.u32 	[%r140+128], %r1014;
	st.shared.u32 	[%r140+256], %r1015;
	st.shared.u32 	[%r140+384], %r1016;
	st.shared.u32 	[%r140+512], %r1017;
	st.shared.u32 	[%r140+640], %r1018;
	st.shared.u32 	[%r140+768], %r1019;
	st.shared.u32 	[%r140+896], %r1020;
	st.shared.u32 	[%r140+1024], %r1021;
	st.shared.u32 	[%r140+1152], %r1022;
	st.shared.u32 	[%r140+1280], %r1023;
	st.shared.u32 	[%r140+1408], %r1024;
	st.shared.u32 	[%r140+1536], %r1025;
	st.shared.u32 	[%r140+1664], %r1026;
	st.shared.u32 	[%r140+1792], %r1027;
	st.shared.u32 	[%r140+1920], %r1028;
	st.shared.u32 	[%r140+2048], %r1029;
	st.shared.u32 	[%r140+2176], %r1030;
	st.shared.u32 	[%r140+2304], %r1031;
	st.shared.u32 	[%r140+2432], %r1032;
	st.shared.u32 	[%r140+2560], %r1033;
	st.shared.u32 	[%r140+2688], %r1034;
	bar.warp.sync 	-1;
	mad.lo.s32 	%r141, %r252, 84, %r140;
	ld.shared.v2.u32 	{%r142, %r143}, [%r141];
	ld.shared.v2.u32 	{%r144, %r145}, [%r141+8];
	ld.shared.v2.u32 	{%r146, %r147}, [%r141+16];
	ld.shared.v2.u32 	{%r148, %r149}, [%r141+24];
	ld.shared.v2.u32 	{%r150, %r151}, [%r141+32];
	ld.shared.v2.u32 	{%r152, %r153}, [%r141+40];
	ld.shared.v2.u32 	{%r154, %r155}, [%r141+48];
	ld.shared.v2.u32 	{%r156, %r157}, [%r141+56];
	ld.shared.v2.u32 	{%r158, %r159}, [%r141+64];
	ld.shared.v2.u32 	{%r160, %r161}, [%r141+72];
	ld.shared.v2.u32 	{%r162, %r163}, [%r141+80];
	bar.sync 	0;
	setp.ne.s32 	%p25, %r998, 0;
	@%p25 bra 	$L__BB18_75;
	add.s32 	%r485, %r143, %r142;
	add.s32 	%r486, %r144, %r485;
	add.s32 	%r487, %r145, %r486;
	add.s32 	%r488, %r146, %r487;
	add.s32 	%r489, %r147, %r488;
	add.s32 	%r490, %r148, %r489;
	add.s32 	%r491, %r149, %r490;
	add.s32 	%r492, %r150, %r491;
	add.s32 	%r493, %r151, %r492;
	add.s32 	%r494, %r152, %r493;
	add.s32 	%r495, %r153, %r494;
	add.s32 	%r496, %r154, %r495;
	add.s32 	%r497, %r155, %r496;
	add.s32 	%r498, %r156, %r497;
	add.s32 	%r499, %r157, %r498;
	add.s32 	%r500, %r158, %r499;
	add.s32 	%r501, %r159, %r500;
	add.s32 	%r502, %r160, %r501;
	add.s32 	%r503, %r161, %r502;
	add.s32 	%r504, %r162, %r503;
	add.s32 	%r459, %r163, %r504;
	mov.b32 	%r457, 1;
	mov.b32 	%r482, 0;
	mov.b32 	%r484, -1;
	// begin inline asm
	{  .reg .u32 r0;  .reg .pred p;  shfl.sync.up.b32 r0|p, %r459, %r457, %r482, %r484;  @p add.u32 r0, r0, %r459;  mov.u32 %r455, r0;}
	// end inline asm
	mov.b32 	%r463, 2;
	// begin inline asm
	{  .reg .u32 r0;  .reg .pred p;  shfl.sync.up.b32 r0|p, %r455, %r463, %r482, %r484;  @p add.u32 r0, r0, %r455;  mov.u32 %r461, r0;}
	// end inline asm
	mov.b32 	%r469, 4;
	// begin inline asm
	{  .reg .u32 r0;  .reg .pred p;  shfl.sync.up.b32 r0|p, %r461, %r469, %r482, %r484;  @p add.u32 r0, r0, %r461;  mov.u32 %r467, r0;}
	// end inline asm
	mov.b32 	%r475, 8;
	// begin inline asm
	{  .reg .u32 r0;  .reg .pred p;  shfl.sync.up.b32 r0|p, %r467, %r475, %r482, %r484;  @p add.u32 r0, r0, %r467;  mov.u32 %r473, r0;}
	// end inline asm
	mov.b32 	%r481, 16;
	// begin inline asm
	{  .reg .u32 r0;  .reg .pred p;  shfl.sync.up.b32 r0|p, %r473, %r481, %r482, %r484;  @p add.u32 r0, r0, %r473;  mov.u32 %r479, r0;}
	// end inline asm
	setp.ne.s32 	%p67, %r252, 31;
	@%p67 bra 	$L__BB18_74;
	shl.b32 	%r505, %r139, 2;
	mov.u32 	%r506, _ZZN3cub18CUB_300001_SM_10006detail4scan16DeviceScanKernelINS2_10policy_hubIjjjjN4cuda3std3__44plusIvEEE10Policy1000EN6thrust24THRUST_300001_SM_1000_NS6detail15normal_iteratorINSD_10device_ptrIjEEEESI_NS0_13ScanTileStateIjLb1EEES9_NS0_8NullTypeEjjLb0ESL_EEvT0_T1_T2_iT3_T4_T5_E12temp_storage;
	add.s32 	%r507, %r506, %r505;
	st.shared.u32 	[%r507+16], %r479;
$L__BB18_74:
	sub.s32 	%r508, %r479, %r459;
	bar.sync 	0;
	ld.shared.v4.u32 	{%r509, %r510, %r511, %r512}, [_ZZN3cub18CUB_300001_SM_10006detail4scan16DeviceScanKernelINS2_10policy_hubIjjjjN4cuda3std3__44plusIvEEE10Policy1000EN6thrust24THRUST_300001_SM_1000_NS6detail15normal_iteratorINSD_10device_ptrIjEEEESI_NS0_13ScanTileStateIjLb1EEES9_NS0_8NullTypeEjjLb0ESL_EEvT0_T1_T2_iT3_T4_T5_E12temp_storage+16];
	add.s32 	%r513, %r510, %r509;
	setp.eq.s32 	%p68, %r139, 2;
	selp.b32 	%r514, %r513, %r509, %p68;
	add.s32 	%r515, %r513, %r511;
	setp.eq.s32 	%p69, %r139, 3;
	selp.b32 	%r516, %r515, %r514, %p69;
	add.s32 	%r517, %r515, %r512;
	setp.eq.s32 	%p70, %r139, 4;
	selp.b32 	%r518, %r517, %r516, %p70;
	ld.shared.v4.u32 	{%r519, %r520, %r521, %r522}, [_ZZN3cub18CUB_300001_SM_10006detail4scan16DeviceScanKernelINS2_10policy_hubIjjjjN4cuda3std3__44plusIvEEE10Policy1000EN6thrust24THRUST_300001_SM_1000_NS6detail15normal_iteratorINSD_10device_ptrIjEEEESI_NS0_13ScanTileStateIjLb1EEES9_NS0_8NullTypeEjjLb0ESL_EEvT0_T1_T2_iT3_T4_T5_E12temp_storage+32];
	add.s32 	%r523, %r517, %r519;
	setp.eq.s32 	%p71, %r139, 5;
	selp.b32 	%r524, %r523, %r518, %p71;
	add.s32 	%r525, %r523, %r520;
	setp.eq.s32 	%p72, %r139, 6;
	selp.b32 	%r526, %r525, %r524, %p72;
	add.s32 	%r527, %r525, %r521;
	setp.eq.s32 	%p73, %r139, 7;
	selp.b32 	%r528, %r527, %r526, %p73;
	add.s32 	%r529, %r527, %r522;
	setp.eq.s32 	%p74, %r139, 8;
	selp.b32 	%r530, %r529, %r528, %p74;
	.pragma "used_bytes_mask 4095";
	ld.shared.v4.u32 	{%r531, %r532, %r533, %r534}, [_ZZN3cub18CUB_300001_SM_10006detail4scan16DeviceScanKernelINS2_10policy_hubIjjjjN4cuda3std3__44plusIvEEE10Policy1000EN6thrust24THRUST_300001_SM_1000_NS6detail15normal_iteratorINSD_10device_ptrIjEEEESI_NS0_13ScanTileStateIjLb1EEES9_NS0_8NullTypeEjjLb0ESL_EEvT0_T1_T2_iT3_T4_T5_E12temp_storage+48];
	add.s32 	%r535, %r529, %r531;
	setp.eq.s32 	%p75, %r139, 9;
	selp.b32 	%r536, %r535, %r530, %p75;
	add.s32 	%r537, %r535, %r532;
	setp.eq.s32 	%p76, %r139, 10;
	selp.b32 	%r538, %r537, %r536, %p76;
	add.s32 	%r539, %r537, %r533;
	setp.eq.s32 	%p77, %r139, 11;
	selp.b32 	%r540, %r539, %r538, %p77;
	setp.lt.u32 	%p78, %r82, 32;
	setp.eq.s32 	%p79, %r252, 0;
	selp.b32 	%r541, 0, %r508, %p79;
	add.s32 	%r542, %r540, %r541;
	selp.b32 	%r543, %r508, %r542, %p78;
	setp.eq.s32 	%p80, %r82, 0;
	selp.b32 	%r1049, 0, %r543, %p80;
	bra.uni 	$L__BB18_94;
$L__BB18_75:
	add.s32 	%r286, %r143, %r142;
	add.s32 	%r287, %r144, %r286;
	add.s32 	%r288, %r145, %r287;
	add.s32 	%r289, %r146, %r288;
	add.s32 	%r290, %r147, %r289;
	add.s32 	%r291, %r148, %r290;
	add.s32 	%r292, %r149, %r291;
	add.s32 	%r293, %r150, %r292;
	add.s32 	%r294, %r151, %r293;
	add.s32 	%r295, %r152, %r294;
	add.s32 	%r296, %r153, %r295;
	add.s32 	%r297, %r154, %r296;
	add.s32 	%r298, %r155, %r297;
	add.s32 	%r299, %r156, %r298;
	add.s32 	%r300, %r157, %r299;
	add.s32 	%r301, %r158, %r300;
	add.s32 	%r302, %r159, %r301;
	add.s32 	%r303, %r160, %r302;
	add.s32 	%r304, %r161, %r303;
	add.s32 	%r305, %r162, %r304;
	add.s32 	%r260, %r163, %r305;
	mov.b32 	%r258, 1;
	mov.b32 	%r283, 0;
	mov.b32 	%r285, -1;
	// begin inline asm
	{  .reg .u32 r0;  .reg .pred p;  shfl.sync.up.b32 r0|p, %r260, %r258, %r283, %r285;  @p add.u32 r0, r0, %r260;  mov.u32 %r256, r0;}
	// end inline asm
	mov.b32 	%r264, 2;
	// begin inline asm
	{  .reg .u32 r0;  .reg .pred p;  shfl.sync.up.b32 r0|p, %r256, %r264, %r283, %r285;  @p add.u32 r0, r0, %r256;  mov.u32 %r262, r0;}
	// end inline asm
	mov.b32 	%r270, 4;
	// begin inline asm
	{  .reg .u32 r0;  .reg .pred p;  shfl.sync.up.b32 r0|p, %r262, %r270, %r283, %r285;  @p add.u32 r0, r0, %r262;  mov.u32 %r268, r0;}
	// end inline asm
	mov.b32 	%r276, 8;
	// begin inline asm
	{  .reg .u32 r0;  .reg .pred p;  shfl.sync.up.b32 r0|p, %r268, %r276, %r283, %r285;  @p add.u32 r0, r0, %r268;  mov.u32 %r274, r0;}
	// end inline asm
	mov.b32 	%r282, 16;
	// begin inline asm
	{  .reg .u32 r0;  .reg .pred p;  shfl.sync.up.b32 r0|p, %r274, %r282, %r283, %r285;  @p add.u32 r0, r0, %r274;  mov.u32 %r280, r0;}
	// end inline asm
	setp.ne.s32 	%p26, %r252, 31;
	@%p26 bra 	$L__BB18_77;
	shl.b32 	%r306, %r139, 2;
	mov.u32 	%r307, _ZZN3cub18CUB_300001_SM_10006detail4scan16DeviceScanKernelINS2_10policy_hubIjjjjN4cuda3std3__44plusIvEEE10Policy1000EN6thrust24THRUST_300001_SM_1000_NS6detail15normal_iteratorINSD_10device_ptrIjEEEESI_NS0_13ScanTileStateIjLb1EEES9_NS0_8NullTypeEjjLb0ESL_EEvT0_T1_T2_iT3_T4_T5_E12temp_storage;
	add.s32 	%r308, %r307, %r306;
	st.shared.u32 	[%r308+16], %r280;
$L__BB18_77:
	sub.s32 	%r309, %r280, %r260;
	bar.sync 	0;
	ld.shared.v4.u32 	{%r310, %r311, %r312, %r313}, [_ZZN3cub18CUB_300001_SM_10006detail4scan16DeviceScanKernelINS2_10policy_hubIjjjjN4cuda3std3__44plusIvEEE10Policy1000EN6thrust24THRUST_300001_SM_1000_NS6detail15normal_iteratorINSD_10device_ptrIjEEEESI_NS0_13ScanTileStateIjLb1EEES9_NS0_8NullTypeEjjLb0ESL_EEvT0_T1_T2_iT3_T4_T5_E12temp_storage+16];
	add.s32 	%r314, %r311, %r310;
	setp.eq.s32 	%p27, %r139, 2;
	selp.b32 	%r315, %r314, %r310, %p27;
	add.s32 	%r316, %r314, %r312;
	setp.eq.s32 	%p28, %r139, 3;
	selp.b32 	%r317, %r316, %r315, %p28;
	add.s32 	%r318, %r316, %r313;
	setp.eq.s32 	%p29, %r139, 4;
	selp.b32 	%r319, %r318, %r317, %p29;
	ld.shared.v4.u32 	{%r320, %r321, %r322, %r323}, [_ZZN3cub18CUB_300001_SM_10006detail4scan16DeviceScanKernelINS2_10policy_hubIjjjjN4cuda3std3__44plusIvEEE10Policy1000EN6thrust24THRUST_300001_SM_1000_NS6detail15normal_iteratorINSD_10device_ptrIjEEEESI_NS0_13ScanTileStateIjLb1EEES9_NS0_8NullTypeEjjLb0ESL_EEvT0_T1_T2_iT3_T4_T5_E12temp_storage+32];
	add.s32 	%r324, %r318, %r320;
	setp.eq.s32 	%p30, %r139, 5;
	selp.b32 	%r325, %r324, %r319, %p30;
	add.s32 	%r326, %r324, %r321;
	setp.eq.s32 	%p31, %r139, 6;
	selp.b32 	%r327, %r326, %r325, %p31;
	add.s32 	%r328, %r326, %r322;
	setp.eq.s32 	%p32, %r139, 7;
	selp.b32 	%r329, %r328, %r327, %p32;
	add.s32 	%r330, %r328, %r323;
	setp.eq.s32 	%p33, %r139, 8;
	selp.b32 	%r331, %r330, %r329, %p33;
	ld.shared.v4.u32 	{%r332, %r333, %r334, %r335}, [_ZZN3cub18CUB_300001_SM_10006detail4scan16DeviceScanKernelINS2_10policy_hubIjjjjN4cuda3std3__44plusIvEEE10Policy1000EN6thrust24THRUST_300001_SM_1000_NS6detail15normal_iteratorINSD_10device_ptrIjEEEESI_NS0_13ScanTileStateIjLb1EEES9_NS0_8NullTypeEjjLb0ESL_EEvT0_T1_T2_iT3_T4_T5_E12temp_storage+48];
	add.s32 	%r336, %r330, %r332;
	setp.eq.s32 	%p34, %r139, 9;
	selp.b32 	%r337, %r336, %r331, %p34;
	add.s32 	%r338, %r336, %r333;
	setp.eq.s32 	%p35, %r139, 10;
	selp.b32 	%r339, %r338, %r337, %p35;
	add.s32 	%r340, %r338, %r334;
	setp.eq.s32 	%p36, %r139, 11;
	selp.b32 	%r341, %r340, %r339, %p36;
	add.s32 	%r169, %r340, %r335;
	setp.gt.u32 	%p37, %r82, 31;
	setp.lt.u32 	%p38, %r82, 32;
	setp.eq.s32 	%p39, %r252, 0;
	selp.b32 	%r342, 0, %r309, %p39;
	add.s32 	%r1048, %r341, %r342;
	selp.b32 	%r171, %r309, %r1048, %p38;
	@%p37 bra 	$L__BB18_93;
	setp.ne.s32 	%p40, %r82, 0;
	mul.wide.s32 	%rd18, %r998, 8;
	add.s64 	%rd10, %rd1, %rd18;
	@%p40 bra 	$L__BB18_80;
	st.shared.u32 	[_ZZN3cub18CUB_300001_SM_10006detail4scan16DeviceScanKernelINS2_10policy_hubIjjjjN4cuda3std3__44plusIvEEE10Policy1000EN6thrust24THRUST_300001_SM_1000_NS6detail15normal_iteratorINSD_10device_ptrIjEEEESI_NS0_13ScanTileStateIjLb1EEES9_NS0_8NullTypeEjjLb0ESL_EEvT0_T1_T2_iT3_T4_T5_E12temp_storage+12], %r169;
	add.s64 	%rd19, %rd10, 256;
	mov.b32 	%r343, 100;
	// begin inline asm
	st.relaxed.gpu.v2.u32 [%rd19], {%r343, %r169};
	// end inline asm
$L__BB18_80:
	not.b32 	%r349, %r82;
	add.s32 	%r1043, %r998, %r349;
	mov.b32 	%r345, 830;
	// begin inline asm
	nanosleep.u32 %r345;
	// end inline asm
	mul.wide.s32 	%rd21, %r1043, 8;
	add.s64 	%rd22, %rd1, %rd21;
	add.s64 	%rd20, %rd22, 256;
	// begin inline asm
	ld.relaxed.gpu.v2.u32 {%r1045, %r1037}, [%rd20];
	// end inline asm
	mov.b32 	%r1038, 952;
$L__BB18_81:
	setp.eq.s32 	%p41, %r1045, 99;
	mov.b32 	%r350, -1;
	vote.sync.any.pred 	%p42, %p41, %r350;
	not.pred 	%p43, %p42;
	@%p43 bra 	$L__BB18_83;
	mul.lo.s32 	%r453, %r998, 16807;
	and.b32  	%r998, %r453, 2147483647;
	add.s32 	%r454, %r1038, 1;
	rem.u32 	%r450, %r998, %r454;
	// begin inline asm
	nanosleep.u32 %r450;
	// end inline asm
	shr.u32 	%r1038, %r1038, 1;
	// begin inline asm
	ld.relaxed.gpu.v2.u32 {%r1045, %r1037}, [%rd20];
	// end inline asm
	bra.uni 	$L__BB18_81;
$L__BB18_83:
	setp.eq.s32 	%p44, %r1045, 101;
	mov.b32 	%r377, -1;
	vote.sync.ballot.b32 	%r379, %p44, %r377;
	// begin inline asm
	mov.u32 %r352, %lanemask_ge;
	// end inline asm
	and.b32  	%r380, %r379, %r352;
	or.b32  	%r381, %r380, -2147483648;
	add.s32 	%r382, %r381, -1;
	not.b32 	%r383, %r381;
	and.b32  	%r384, %r383, %r382;
	popc.b32 	%r356, %r384;
	mov.b32 	%r355, 1;
	// begin inline asm
	shfl.sync.down.b32 %r353, %r1037, %r355, %r356, %r377;
	// end inline asm
	setp.lt.s32 	%p46, %r252, %r356;
	selp.b32 	%r385, %r353, 0, %p46;
	add.s32 	%r359, %r385, %r1037;
	mov.b32 	%r360, 2;
	// begin inline asm
	shfl.sync.down.b32 %r358, %r359, %r360, %r356, %r377;
	// end inline asm
	add.s32 	%r386, %r252, 2;
	setp.gt.s32 	%p47, %r386, %r356;
	selp.b32 	%r387, 0, %r358, %p47;
	add.s32 	%r364, %r359, %r387;
	mov.b32 	%r365, 4;
	// begin inline asm
	shfl.sync.down.b32 %r363, %r364, %r365, %r356, %r377;
	// end inline asm
	add.s32 	%r388, %r252, 4;
	setp.gt.s32 	%p48, %r388, %r356;
	selp.b32 	%r389, 0, %r363, %p48;
	add.s32 	%r369, %r364, %r389;
	mov.b32 	%r370, 8;
	// begin inline asm
	shfl.sync.down.b32 %r368, %r369, %r370, %r356, %r377;
	// end inline asm
	add.s32 	%r390, %r252, 8;
	setp.gt.s32 	%p49, %r390, %r356;
	selp.b32 	%r391, 0, %r368, %p49;
	add.s32 	%r374, %r369, %r391;
	mov.b32 	%r375, 16;
	// begin inline asm
	shfl.sync.down.b32 %r373, %r374, %r375, %r356, %r377;
	// end inline asm
	add.s32 	%r392, %r252, 16;
	setp.gt.s32 	%p50, %r392, %r356;
	selp.b32 	%r393, 0, %r373, %p50;
	add.s32 	%r1041, %r374, %r393;
	add.s64 	%rd11, %rd1, 256;
	mov.b32 	%r1039, 952;
$L__BB18_84:
	setp.ne.s32 	%p51, %r1045, 101;
	mov.b32 	%r394, -1;
	vote.sync.all.pred 	%p52, %p51, %r394;
	not.pred 	%p53, %p52;
	@%p53 bra 	$L__BB18_89;
	shr.u32 	%r1039, %r1039, 1;
	mul.wide.s32 	%rd25, %r1043, 8;
	add.s64 	%rd26, %rd11, %rd25;
	add.s64 	%rd24, %rd26, -256;
	// begin inline asm
	ld.relaxed.gpu.v2.u32 {%r1045, %r1046}, [%rd24];
	// end inline asm
	mov.u32 	%r1047, %r1039;
$L__BB18_86:
	setp.eq.s32 	%p57, %r1045, 99;
	mov.b32 	%r402, -1;
	vote.sync.any.pred 	%p58, %p57, %r402;
	not.pred 	%p59, %p58;
	@%p59 bra 	$L__BB18_88;
	mul.lo.s32 	%r448, %r998, 16807;
	and.b32  	%r998, %r448, 2147483647;
	add.s32 	%r449, %r1047, 1;
	rem.u32 	%r445, %r998, %r449;
	// begin inline asm
	nanosleep.u32 %r445;
	// end inline asm
	shr.u32 	%r1047, %r1047, 1;
	// begin inline asm
	ld.relaxed.gpu.v2.u32 {%r1045, %r1046}, [%rd24];
	// end inline asm
	bra.uni 	$L__BB18_86;
$L__BB18_88:
	setp.eq.s32 	%p60, %r1045, 101;
	mov.b32 	%r428, -1;
	vote.sync.ballot.b32 	%r429, %p60, %r428;
	and.b32  	%r430, %r429, %r352;
	or.b32  	%r431, %r430, -2147483648;
	add.s32 	%r432, %r431, -1;
	not.b32 	%r433, %r431;
	and.b32  	%r434, %r433, %r432;
	popc.b32 	%r407, %r434;
	mov.b32 	%r406, 1;
	// begin inline asm
	shfl.sync.down.b32 %r404, %r1046, %r406, %r407, %r428;
	// end inline asm
	setp.lt.s32 	%p62, %r252, %r407;
	selp.b32 	%r435, %r404, 0, %p62;
	add.s32 	%r410, %r435, %r1046;
	mov.b32 	%r411, 2;
	// begin inline asm
	shfl.sync.down.b32 %r409, %r410, %r411, %r407, %r428;
	// end inline asm
	add.s32 	%r436, %r252, 2;
	setp.gt.s32 	%p63, %r436, %r407;
	selp.b32 	%r437, 0, %r409, %p63;
	add.s32 	%r415, %r410, %r437;
	mov.b32 	%r416, 4;
	// begin inline asm
	shfl.sync.down.b32 %r414, %r415, %r416, %r407, %r428;
	// end inline asm
	add.s32 	%r438, %r252, 4;
	setp.gt.s32 	%p64, %r438, %r407;
	selp.b32 	%r439, 0, %r414, %p64;
	add.s32 	%r420, %r415, %r439;
	mov.b32 	%r421, 8;
	// begin inline asm
	shfl.sync.down.b32 %r419, %r420, %r421, %r407, %r428;
	// end inline asm
	add.s32 	%r440, %r252, 8;
	setp.gt.s32 	%p65, %r440, %r407;
	selp.b32 	%r441, 0, %r419, %p65;
	add.s32 	%r425, %r420, %r441;
	mov.b32 	%r426, 16;
	// begin inline asm
	shfl.sync.down.b32 %r424, %r425, %r426, %r407, %r428;
	// end inline asm
	add.s32 	%r442, %r252, 16;
	setp.gt.s32 	%p66, %r442, %r407;
	selp.b32 	%r443, 0, %r424, %p66;
	add.s32 	%r444, %r443, %r1041;
	add.s32 	%r1041, %r444, %r425;
	add.s32 	%r1043, %r1043, -32;
	bra.uni 	$L__BB18_84;
$L__BB18_89:
	@%p40 bra 	$L__BB18_91;
	add.s32 	%r397, %r1041, %r169;
	add.s64 	%rd23, %rd10, 256;
	mov.b32 	%r396, 101;
	// begin inline asm
	st.relaxed.gpu.v2.u32 [%rd23], {%r396, %r397};
	// end inline asm
	st.shared.u32 	[_ZZN3cub18CUB_300001_SM_10006detail4scan16DeviceScanKernelINS2_10policy_hubIjjjjN4cuda3std3__44plusIvEEE10Policy1000EN6thrust24THRUST_300001_SM_1000_NS6detail15normal_iteratorINSD_10device_ptrIjEEEESI_NS0_13ScanTileStateIjLb1EEES9_NS0_8NullTypeEjjLb0ESL_EEvT0_T1_T2_iT3_T4_T5_E12temp_storage+4], %r1041;
	st.shared.u32 	[_ZZN3cub18CUB_300001_SM_10006detail4scan16DeviceScanKernelINS2_10policy_hubIjjjjN4cuda3std3__44plusIvEEE10Policy1000EN6thrust24THRUST_300001_SM_1000_NS6detail15normal_iteratorINSD_10device_ptrIjEEEESI_NS0_13ScanTileStateIjLb1EEES9_NS0_8NullTypeEjjLb0ESL_EEvT0_T1_T2_iT3_T4_T5_E12temp_storage+8], %r397;
$L__BB18_91:
	setp.ne.s32 	%p55, %r252, 0;
	mov.u32 	%r1048, %r171;
	@%p55 bra 	$L__BB18_93;
	st.shared.u32 	[_ZZN3cub18CUB_300001_SM_10006detail4scan16DeviceScanKernelINS2_10policy_hubIjjjjN4cuda3std3__44plusIvEEE10Policy1000EN6thrust24THRUST_300001_SM_1000_NS6detail15normal_iteratorINSD_10device_ptrIjEEEESI_NS0_13ScanTileStateIjLb1EEES9_NS0_8NullTypeEjjLb0ESL_EEvT0_T1_T2_iT3_T4_T5_E12temp_storage+76], %r1041;
	mov.u32 	%r1048, %r1041;
$L__BB18_93:
	bar.sync 	0;
	setp.eq.s32 	%p56, %r82, 0;
	ld.shared.u32 	%r398, [_ZZN3cub18CUB_300001_SM_10006detail4scan16DeviceScanKernelINS2_10policy_hubIjjjjN4cuda3std3__44plusIvEEE10Policy1000EN6thrust24THRUST_300001_SM_1000_NS6detail15normal_iteratorINSD_10device_ptrIjEEEESI_NS0_13ScanTileStateIjLb1EEES9_NS0_8NullTypeEjjLb0ESL_EEvT0_T1_T2_iT3_T4_T5_E12temp_storage+76];
	selp.b32 	%r399, 0, %r398, %p56;
	add.s32 	%r1049, %r399, %r1048;
$L__BB18_94:
	add.s32 	%r544, %r1049, %r142;
	add.s32 	%r545, %r143, %r544;
	add.s32 	%r546, %r144, %r545;
	add.s32 	%r547, %r145, %r546;
	add.s32 	%r548, %r146, %r547;
	add.s32 	%r549, %r147, %r548;
	add.s32 	%r550, %r148, %r549;
	add.s32 	%r551, %r149, %r550;
	add.s32 	%r552, %r150, %r551;
	add.s32 	%r553, %r151, %r552;
	add.s32 	%r554, %r152, %r553;
	add.s32 	%r555, %r153, %r554;
	add.s32 	%r556, %r154, %r555;
	add.s32 	%r557, %r155, %r556;
	add.s32 	%r558, %r156, %r557;
	add.s32 	%r559, %r157, %r558;
	add.s32 	%r560, %r158, %r559;
	add.s32 	%r561, %r159, %r560;
	add.s32 	%r562, %r160, %r561;
	add.s32 	%r563, %r161, %r562;
	add.s32 	%r564, %r162, %r563;
	add.s32 	%r565, %r163, %r564;
	bar.sync 	0;
	st.shared.v2.u32 	[%r141], {%r544, %r545};
	st.shared.v2.u32 	[%r141+8], {%r546, %r547};
	st.shared.v2.u32 	[%r141+16], {%r548, %r549};
	st.shared.v2.u32 	[%r141+24], {%r550, %r551};
	st.shared.v2.u32 	[%r141+32], {%r552, %r553};
	st.shared.v2.u32 	[%r141+40], {%r554, %r555};
	st.shared.v2.u32 	[%r141+48], {%r556, %r557};
	st.shared.v2.u32 	[%r141+56], {%r558, %r559};
	st.shared.v2.u32 	[%r141+64], {%r560, %r561};
	st.shared.v2.u32 	[%r141+72], {%r562, %r563};
	st.shared.v2.u32 	[%r141+80], {%r564, %r565};
	bar.warp.sync 	-1;
	ld.shared.u32 	%r210, [%r140];
	ld.shared.u32 	%r211, [%r140+128];
	ld.shared.u32 	%r212, [%r140+256];
	ld.shared.u32 	%r213, [%r140+384];
	ld.shared.u32 	%r214, [%r140+512];
	ld.shared.u32 	%r215, [%r140+640];
	ld.shared.u32 	%r216, [%r140+768];
	ld.shared.u32 	%r217, [%r140+896];
	ld.shared.u32 	%r218, [%r140+1024];
	ld.shared.u32 	%r219, [%r140+1152];
	ld.shared.u32 	%r220, [%r140+1280];
	ld.shared.u32 	%r221, [%r140+1408];
	ld.shared.u32 	%r222, [%r140+1536];
	ld.shared.u32 	%r223, [%r140+1664];
	ld.shared.u32 	%r224, [%r140+1792];
	ld.shared.u32 	%r225, [%r140+1920];
	ld.shared.u32 	%r226, [%r140+2048];
	ld.shared.u32 	%r227, [%r140+2176];
	ld.shared.u32 	%r228, [%r140+2304];
	ld.shared.u32 	%r229, [%r140+2432];
	ld.shared.u32 	%r230, [%r140+2560];
	ld.shared.u32 	%r231, [%r140+2688];
	setp.ne.s32 	%p81, %r82, 0;
	@%p81 bra 	$L__BB18_96;
	st.volatile.shared.u32 	[_ZZN3cub18CUB_300001_SM_10006detail4scan16DeviceScanKernelINS2_10policy_hubIjjjjN4cuda3std3__44plusIvEEE10Policy1000EN6thrust24THRUST_300001_SM_1000_NS6detail15normal_iteratorINSD_10device_ptrIjEEEESI_NS0_13ScanTileStateIjLb1EEES9_NS0_8NullTypeEjjLb0ESL_EEvT0_T1_T2_iT3_T4_T5_E12temp_storage+33792], %r3;
$L__BB18_96:
	ld.param.u32 	%r997, [_ZN3cub18CUB_300001_SM_10006detail4scan16DeviceScanKernelINS2_10policy_hubIjjjjN4cuda3std3__44plusIvEEE10Policy1000EN6thrust24THRUST_300001_SM_1000_NS6detail15normal_iteratorINSD_10device_ptrIjEEEESI_NS0_13ScanTileStateIjLb1EEES9_NS0_8NullTypeEjjLb0ESL_EEvT0_T1_T2_iT3_T4_T5__param_3];
	bar.sync 	0;
	ld.volatile.shared.u32 	%r232, [_ZZN3cub18CUB_300001_SM_10006detail4scan16DeviceScanKernelINS2_10policy_hubIjjjjN4cuda3std3__44plusIvEEE10Policy1000EN6thrust24THRUST_300001_SM_1000_NS6detail15normal_iteratorINSD_10device_ptrIjEEEESI_NS0_13ScanTileStateIjLb1EEES9_NS0_8NullTypeEjjLb0ESL_EEvT0_T1_T2_iT3_T4_T5_E12temp_storage+33792];
	cvt.u64.u32 	%rd33, %r84;
	mov.u32 	%r566, %ctaid.x;
	add.s32 	%r567, %r997, %r566;
	mul.lo.s32 	%r568, %r567, 8448;
	cvt.u64.u32 	%rd34, %r568;
	add.s64 	%rd35, %rd33, %rd34;
	setp.ge.s32 	%p82, %r84, %r232;
	shl.b64 	%rd36, %rd35, 2;
	add.s64 	%rd12, %rd3, %rd36;
	@%p82 bra 	$L__BB18_98;
	st.global.u32 	[%rd12], %r210;
$L__BB18_98:
	mov.u32 	%r569, %tid.x;
	and.b32  	%r570, %r569, 992;
	mul.lo.s32 	%r571, %r570, 22;
	and.b32  	%r572, %r569, 31;
	or.b32  	%r573, %r571, %r572;
	or.b32  	%r574, %r573, 32;
	setp.ge.s32 	%p83, %r574, %r232;
	@%p83 bra 	$L__BB18_100;
	st.global.u32 	[%rd12+128], %r211;
$L__BB18_100:
	setp.ge.s32 	%p84, %r89, %r232;
	@%p84 bra 	$L__BB18_102;
	st.global.u32 	[%rd12+256], %r212;
$L__BB18_102:
	setp.ge.s32 	%p85, %r92, %r232;
	@%p85 bra 	$L__BB18_104;
	st.global.u32 	[%rd12+384], %r213;
$L__BB18_104:
	add.s32 	%r580, %r573, 128;
	setp.ge.s32 	%p86, %r580, %r232;
	@%p86 bra 	$L__BB18_106;
	st.global.u32 	[%rd12+512], %r214;
$L__BB18_106:
	add.s32 	%r586, %r573, 160;
	setp.ge.s32 	%p87, %r586, %r232;
	@%p87 bra 	$L__BB18_108;
	st.global.u32 	[%rd12+640], %r215;
$L__BB18_108:
	add.s32 	%r592, %r573, 192;
	setp.ge.s32 	%p88, %r592, %r232;
	@%p88 bra 	$L__BB18_110;
	st.global.u32 	[%rd12+768], %r216;
$L__BB18_110:
	setp.ge.s32 	%p89, %r101, %r232;
	@%p89 bra 	$L__BB18_112;
	st.global.u32 	[%rd12+896], %r217;
$L__BB18_112:
	add.s32 	%r598, %r573, 256;
	setp.ge.s32 	%p90, %r598, %r232;
	@%p90 bra 	$L__BB18_114;
	st.global.u32 	[%rd12+1024], %r218;
$L__BB18_114:
	add.s32 	%r604, %r573, 288;
	setp.ge.s32 	%p91, %r604, %r232;
	@%p91 bra 	$L__BB18_116;
	st.global.u32 	[%rd12+1152], %r219;
$L__BB18_116:
	add.s32 	%r610, %r573, 320;
	setp.ge.s32 	%p92, %r610, %r232;
	@%p92 bra 	$L__BB18_118;
	st.global.u32 	[%rd12+1280], %r220;
$L__BB18_118:
	setp.ge.s32 	%p93, %r110, %r232;
	@%p93 bra 	$L__BB18_120;
	st.global.u32 	[%rd12+1408], %r221;
$L__BB18_120:
	setp.ge.s32 	%p94, %r113, %r232;
	@%p94 bra 	$L__BB18_122;
	st.global.u32 	[%rd12+1536], %r222;
$L__BB18_122:
	setp.ge.s32 	%p95, %r116, %r232;
	@%p95 bra 	$L__BB18_124;
	st.global.u32 	[%rd12+1664], %r223;
$L__BB18_124:
	setp.ge.s32 	%p96, %r119, %r232;
	@%p96 bra 	$L__BB18_126;
	st.global.u32 	[%rd12+1792], %r224;
$L__BB18_126:
	add.s32 	%r616, %r573, 480;
	setp.ge.s32 	%p97, %r616, %r232;
	@%p97 bra 	$L__BB18_128;
	st.global.u32 	[%rd12+1920], %r225;
$L__BB18_128:
	add.s32 	%r622, %r573, 512;
	setp.ge.s32 	%p98, %r622, %r232;
	@%p98 bra 	$L__BB18_130;
	st.global.u32 	[%rd12+2048], %r226;
$L__BB18_130:
	setp.ge.s32 	%p99, %r126, %r232;
	@%p99 bra 	$L__BB18_132;
	st.global.u32 	[%rd12+2176], %r227;
$L__BB18_132:
	add.s32 	%r628, %r573, 576;
	setp.ge.s32 	%p100, %r628, %r232;
	@%p100 bra 	$L__BB18_134;
	st.global.u32 	[%rd12+2304], %r228;
$L__BB18_134:
	setp.ge.s32 	%p101, %r131, %r232;
	@%p101 bra 	$L__BB18_136;
	st.global.u32 	[%rd12+2432], %r229;
$L__BB18_136:
	add.s32 	%r634, %r573, 640;
	setp.ge.s32 	%p102, %r634, %r232;
	@%p102 bra 	$L__BB18_138;
	st.global.u32 	[%rd12+2560], %r230;
$L__BB18_138:
	add.s32 	%r640, %r573, 672;
	setp.ge.s32 	%p103, %r640, %r232;
	@%p103 bra 	$L__BB18_140;
	st.global.u32 	[%rd12+2688], %r231;
$L__BB18_140:
	ret;

}
	// .globl	_ZN3cub18CUB_300001_SM_10006detail4scan16DeviceScanKernelINS2_10policy_hubIjjjmN4cuda3std3__44plusIvEEE10Policy1000EN6thrust24THRUST_300001_SM_1000_NS6detail15normal_iteratorINSD_10device_ptrIjEEEESI_NS0_13ScanTileStateIjLb1EEES9_NS0_8NullTypeEmjLb0ESL_EEvT0_T1_T2_iT3_T4_T5_
.visible .entry _ZN3cub18CUB_300001_SM_10006detail4scan16DeviceScanKernelINS2_10policy_hubIjjjmN4cuda3std3__44plusIvEEE10Policy1000EN6thrust24THRUST_300001_SM_1000_NS6detail15normal_iteratorINSD_10device_ptrIjEEEESI_NS0_13ScanTileStateIjLb1EEES9_NS0_8NullTypeEmjLb0ESL_EEvT0_T1_T2_iT3_T4_T5_(
	.param .align 8 .b8 _ZN3cub18CUB_300001_SM_10006detail4scan16DeviceScanKernelINS2_10policy_hubIjjjmN4cuda3std3__44plusIvEEE10Policy1000EN6thrust24THRUST_300001_SM_1000_NS6detail15normal_iteratorINSD_10device_ptrIjEEEESI_NS0_13ScanTileStateIjLb1EEES9_NS0_8NullTypeEmjLb0ESL_EEvT0_T1_T2_iT3_T4_T5__param_0[8],
	.param .align 8 .b8 _ZN3cub18CUB_300001_SM_10006detail4scan16DeviceScanKernelINS2_10policy_hubIjjjmN4cuda3std3__44plusIvEEE10Policy1000EN6thrust24THRUST_300001_SM_1000_NS6detail15normal_iteratorINSD_10device_ptrIjEEEESI_NS0_13ScanTileStateIjLb1EEES9_NS0_8NullTypeEmjLb0ESL_EEvT0_T1_T2_iT3_T4_T5__param_1[8],
	.param .align 8 .b8 _ZN3cub18CUB_300001_SM_10006detail4scan16DeviceScanKernelINS2_10policy_hubIjjjmN4cuda3std3__44plusIvEEE10Policy1000EN6thrust24THRUST_300001_SM_1000_NS6detail15normal_iteratorINSD_10device_ptrIjEEEESI_NS0_13ScanTileStateIjLb1EEES9_NS0_8NullTypeEmjLb0ESL_EEvT0_T1_T2_iT3_T4_T5__param_2[8],
	.param .u32 _ZN3cub18CUB_300001_SM_10006detail4scan16DeviceScanKernelINS2_10policy_hubIjjjmN4cuda3std3__44plusIvEEE10Policy1000EN6thrust24THRUST_300001_SM_1000_NS6detail15normal_iteratorINSD_10device_ptrIjEEEESI_NS0_13ScanTileStateIjLb1EEES9_NS0_8NullTypeEmjLb0ESL_EEvT0_T1_T2_iT3_T4_T5__param_3,
	.param .align 1 .b8 _ZN3cub18CUB_300001_SM_10006detail4scan16DeviceScanKernelINS2_10policy_hubIjjjmN4cuda3std3__44plusIvEEE10Policy1000EN6thrust24THRUST_300001_SM_1000_NS6detail15normal_iteratorINSD_10device_ptrIjEEEESI_NS0_13ScanTileStateIjLb1EEES9_NS0_8NullTypeEmjLb0ESL_EEvT0_T1_T2_iT3_T4_T5__param_4[1],
	.param .align 1 .b8 _ZN3cub18CUB_300001_SM_10006detail4scan16DeviceScanKernelINS2_10policy_hubIjjjmN4cuda3std3__44plusIvEEE10Policy1000EN6thrust24THRUST_300001_SM_1000_NS6detail15normal_iteratorINSD_10device_ptrIjEEEESI_NS0_13ScanTileStateIjLb1EEES9_NS0_8NullTypeEmjLb0ESL_EEvT0_T1_T2_iT3_T4_T5__param_5[1],
	.param .u64 _ZN3cub18CUB_300001_SM_10006detail4scan16DeviceScanKernelINS2_10policy_hubIjjjmN4cuda3std3__44plusIvEEE10Policy1000EN6thrust24THRUST_300001_SM_1000_NS6detail15normal_iteratorINSD_10device_ptrIjEEEESI_NS0_13ScanTileStateIjLb1EEES9_NS0_8NullTypeEmjLb0ESL_EEvT0_T1_T2_iT3_T4_T5__param_6
)
.maxntid 416
{
	.reg .pred 	%p<158>;
	.reg .b32 	%r<1009>;
	.reg .b64 	%rd<55>;
	// demoted variable
	.shared .align 16 .b8 _ZZN3cub18CUB_300001_SM_10006detail4scan16DeviceScanKernelINS2_10policy_hubIjjjmN4cuda3std3__44plusIvEEE10Policy1000EN6thrust24THRUST_300001_SM_1000_NS6detail15normal_iteratorINSD_10device_ptrIjEEEESI_NS0_13ScanTileStateIjLb1EEES9_NS0_8NullTypeEmjLb0ESL_EEvT0_T1_T2_iT3_T4_T5_E12temp_storage[31632];
	ld.param.u64 	%rd1, [_ZN3cub18CUB_300001_SM_10006detail4scan16DeviceScanKernelINS2_10policy_hubIjjjmN4cuda3std3__44plusIvEEE10Policy1000EN6thrust24THRUST_300001_SM_1000_NS6detail15normal_iteratorINSD_10device_ptrIjEEEESI_NS0_13ScanTileStateIjLb1EEES9_NS0_8NullTypeEmjLb0ESL_EEvT0_T1_T2_iT3_T4_T5__param_2];
	ld.param.u64 	%rd16, [_ZN3cub18CUB_300001_SM_10006detail4scan16DeviceScanKernelINS2_10policy_hubIjjjmN4cuda3std3__44plusIvEEE10Policy1000EN6thrust24THRUST_300001_SM_1000_NS6detail15normal_iteratorINSD_10device_ptrIjEEEESI_NS0_13ScanTileStateIjLb1EEES9_NS0_8NullTypeEmjLb0ESL_EEvT0_T1_T2_iT3_T4_T5__param_1];
	ld.param.u64 	%rd17, [_ZN3cub18CUB_300001_SM_10006detail4scan16DeviceScanKernelINS2_10policy_hubIjjjmN4cuda3std3__44plusIvEEE10Policy1000EN6thrust24THRUST_300001_SM_1000_NS6detail15normal_iteratorINSD_10device_ptrIjEEEESI_NS0_13ScanTileStateIjLb1EEES9_NS0_8NullTypeEmjLb0ESL_EEvT0_T1_T2_iT3_T4_T5__param_0];
	ld.param.u32 	%r200, [_ZN3cub18CUB_300001_SM_10006detail4scan16DeviceScanKernelINS2_10policy_hubIjjjmN4cuda3std3__44plusIvEEE10Policy1000EN6thrust24THRUST_300001_SM_1000_NS6detail15normal_iteratorINSD_10device_ptrIjEEEESI_NS0_13ScanTileStateIjLb1EEES9_NS0_8NullTypeEmjLb0ESL_EEvT0_T1_T2_iT3_T4_T5__param_3];
	ld.param.u64 	%rd18, [_ZN3cub18CUB_300001_SM_10006detail4scan16DeviceScanKernelINS2_10policy_hubIjjjmN4cuda3std3__44plusIvEEE10Policy1000EN6thrust24THRUST_300001_SM_1000_NS6detail15normal_iteratorINSD_10device_ptrIjEEEESI_NS0_13ScanTileStateIjLb1EEES9_NS0_8NullTypeEmjLb0ESL_EEvT0_T1_T2_iT3_T4_T5__param_6];
	cvta.to.global.u64 	%rd2, %rd17;
	cvta.to.global.u64 	%rd3, %rd16;
	mov.u32 	%r201, %ctaid.x;
	add.s32 	%r1, %r200, %r201;
	mul.wide.s32 	%rd4, %r1, 7904;
	sub.s64 	%rd5, %rd18, %rd4;
	setp.lt.u64 	%p1, %rd5, 7905;
	@%p1 bra 	$L__BB19_26;
	mov.u32 	%r2, %tid.x;
	and.b32  	%r625, %r2, 31;
	and.b32  	%r626, %r2, 992;
	mul.lo.s32 	%r627, %r626, 19;
	or.b32  	%r628, %r627, %r625;
	cvt.u64.u32 	%rd38, %r628;
	add.s64 	%rd6, %rd4, %rd38;
	shl.b64 	%rd39, %rd6, 2;
	add.s64 	%rd40, %rd2, %rd39;
	ld.global.u32 	%r629, [%rd40];
	ld.global.u32 	%r630, [%rd40+128];
	ld.global.u32 	%r631, [%rd40+256];
	ld.global.u32 	%r632, [%rd40+384];
	ld.global.u32 	%r633, [%rd40+512];
	ld.global.u32 	%r634, [%rd40+640];
	ld.global.u32 	%r635, [%rd40+768];
	ld.global.u32 	%r636, [%rd40+896];
	ld.global.u32 	%r637, [%rd40+1024];
	ld.global.u32 	%r638, [%rd40+1152];
	ld.global.u32 	%r639, [%rd40+1280];
	ld.global.u32 	%r640, [%rd40+1408];
	ld.global.u32 	%r641, [%rd40+1536];
	ld.global.u32 	%r642, [%rd40+1664];
	ld.global.u32 	%r643, [%rd40+1792];
	ld.global.u32 	%r644, [%rd40+1920];
	ld.global.u32 	%r645, [%rd40+2048];
	ld.global.u32 	%r646, [%rd40+2176];
	ld.global.u32 	%r647, [%rd40+2304];
	// begin inline asm
	mov.u32 %r624, %laneid;
	// end inline asm
	shr.u32 	%r4, %r2, 5;
	mad.lo.s32 	%r648, %r4, 608, %r624;
	shl.b32 	%r649, %r648, 2;
	mov.u32 	%r650, _ZZN3cub18CUB_300001_SM_10006detail4scan16DeviceScanKernelINS2_10policy_hubIjjjmN4cuda3std3__44plusIvEEE10Policy1000EN6thrust24THRUST_300001_SM_1000_NS6detail15normal_iteratorINSD_10device_ptrIjEEEESI_NS0_13ScanTileStateIjLb1EEES9_NS0_8NullTypeEmjLb0ESL_EEvT0_T1_T2_iT3_T4_T5_E12temp_storage;
	add.s32 	%r5, %r650, %r649;
	st.shared.u32 	[%r5], %r629;
	st.shared.u32 	[%r5+128], %r630;
	st.shared.u32 	[%r5+256], %r631;
	st.shared.u32 	[%r5+384], %r632;
	st.shared.u32 	[%r5+512], %r633;
	st.shared.u32 	[%r5+640], %r634;
	st.shared.u32 	[%r5+768], %r635;
	st.shared.u32 	[%r5+896], %r636;
	st.shared.u32 	[%r5+1024], %r637;
	st.shared.u32 	[%r5+1152], %r638;
	st.shared.u32 	[%r5+1280], %r639;
	st.shared.u32 	[%r5+1408], %r640;
	st.shared.u32 	[%r5+1536], %r641;
	st.shared.u32 	[%r5+1664], %r642;
	st.shared.u32 	[%r5+1792], %r643;
	st.shared.u32 	[%r5+1920], %r644;
	st.shared.u32 	[%r5+2048], %r645;
	st.shared.u32 	[%r5+2176], %r646;
	st.shared.u32 	[%r5+2304], %r647;
	bar.warp.sync 	-1;
	mad.lo.s32 	%r6, %r624, 72, %r5;
	ld.shared.u32 	%r7, [%r6];
	ld.shared.u32 	%r8, [%r6+4];
	ld.shared.u32 	%r9, [%r6+8];
	ld.shared.u32 	%r10, [%r6+12];
	ld.shared.u32 	%r11, [%r6+16];
	ld.shared.u32 	%r12, [%r6+20];
	ld.shared.u32 	%r13, [%r6+24];
	ld.shared.u32 	%r14, [%r6+28];
	ld.shared.u32 	%r15, [%r6+32];
	ld.shared.u32 	%r16, [%r6+36];
	ld.shared.u32 	%r17, [%r6+40];
	ld.shared.u32 	%r18, [%r6+44];
	ld.shared.u32 	%r19, [%r6+48];
	ld.shared.u32 	%r20, [%r6+52];
	ld.shared.u32 	%r21, [%r6+56];
	ld.shared.u32 	%r22, [%r6+60];
	ld.shared.u32 	%r23, [%r6+64];
	ld.shared.u32 	%r24, [%r6+68];
	ld.shared.u32 	%r25, [%r6+72];
	bar.sync 	0;
	setp.ne.s32 	%p100, %r1, 0;
	@%p100 bra 	$L__BB19_6;
	add.s32 	%r868, %r8, %r7;
	add.s32 	%r869, %r9, %r868;
	add.s32 	%r870, %r10, %r869;
	add.s32 	%r871, %r11, %r870;
	add.s32 	%r872, %r12, %r871;
	add.s32 	%r873, %r13, %r872;
	add.s32 	%r874, %r14, %r873;
	add.s32 	%r875, %r15, %r874;
	add.s32 	%r876, %r16, %r875;
	add.s32 	%r877, %r17, %r876;
	add.s32 	%r878, %r18, %r877;
	add.s32 	%r879, %r19, %r878;
	add.s32 	%r880, %r20, %r879;
	add.s32 	%r881, %r21, %r880;
	add.s32 	%r882, %r22, %r881;
	add.s32 	%r883, %r23, %r882;
	add.s32 	%r884, %r24, %r883;
	add.s32 	%r842, %r25, %r884;
	mov.b32 	%r840, 1;
	mov.b32 	%r865, 0;
	mov.b32 	%r867, -1;
	// begin inline asm
	{  .reg .u32 r0;  .reg .pred p;  shfl.sync.up.b32 r0|p, %r842, %r840, %r865, %r867;  @p add.u32 r0, r0, %r842;  mov.u32 %r838, r0;}
	// end inline asm
	mov.b32 	%r846, 2;
	// begin inline asm
	{  .reg .u32 r0;  .reg .pred p;  shfl.sync.up.b32 r0|p, %r838, %r846, %r865, %r867;  @p add.u32 r0, r0, %r838;  mov.u32 %r844, r0;}
	// end inline asm
	mov.b32 	%r852, 4;
	// begin inline asm
	{  .reg .u32 r0;  .reg .pred p;  shfl.sync.up.b32 r0|p, %r844, %r852, %r865, %r867;  @p add.u32 r0, r0, %r844;  mov.u32 %r850, r0;}
	// end inline asm
	mov.b32 	%r858, 8;
	// begin inline asm
	{  .reg .u32 r0;  .reg .pred p;  shfl.sync.up.b32 r0|p, %r850, %r858, %r865, %r867;  @p add.u32 r0, r0, %r850;  mov.u32 %r856, r0;}
	// end inline asm
	mov.b32 	%r864, 16;
	// begin inline asm
	{  .reg .u32 r0;  .reg .pred p;  shfl.sync.up.b32 r0|p, %r856, %r864, %r865, %r867;  @p add.u32 r0, r0, %r856;  mov.u32 %r862, r0;}
	// end inline asm
	setp.ne.s32 	%p143, %r624, 31;
	@%p143 bra 	$L__BB19_4;
	shl.b32 	%r885, %r4, 2;
	mov.u32 	%r886, _ZZN3cub18CUB_300001_SM_10006detail4scan16DeviceScanKernelINS2_10policy_hubIjjjmN4cuda3std3__44plusIvEEE10Policy1000EN6thrust24THRUST_300001_SM_1000_NS6detail15normal_iteratorINSD_10device_ptrIjEEEESI_NS0_13ScanTileStateIjLb1EEES9_NS0_8NullTypeEmjLb0ESL_EEvT0_T1_T2_iT3_T4_T5_E12temp_storage;
	add.s32 	%r887, %r886, %r885;
	st.shared.u32 	[%r887+16], %r862;
$L__BB19_4:
	sub.s32 	%r888, %r862, %r842;
	bar.sync 	0;
	ld.shared.v4.u32 	{%r889, %r890, %r891, %r892}, [_ZZN3cub18CUB_300001_SM_10006detail4scan16DeviceScanKernelINS2_10policy_hubIjjjmN4cuda3std3__44plusIvEEE10Policy1000EN6thrust24THRUST_300001_SM_1000_NS6detail15normal_iteratorINSD_10device_ptrIjEEEESI_NS0_13ScanTileStateIjLb1EEES9_NS0_8NullTypeEmjLb0ESL_EEvT0_T1_T2_iT3_T4_T5_E12temp_storage+16];
	add.s32 	%r893, %r890, %r889;
	setp.eq.s32 	%p144, %r4, 2;
	selp.b32 	%r894, %r893, %r889, %p144;
	add.s32 	%r895, %r893, %r891;
	setp.eq.s32 	%p145, %r4, 3;
	selp.b32 	%r896, %r895, %r894, %p145;
	add.s32 	%r897, %r895, %r892;
	setp.eq.s32 	%p146, %r4, 4;
	selp.b32 	%r898, %r897, %r896, %p146;
	ld.shared.v4.u32 	{%r899, %r900, %r901, %r902}, [_ZZN3cub18CUB_300001_SM_10006detail4scan16DeviceScanKernelINS2_10policy_hubIjjjmN4cuda3std3__44plusIvEEE10Policy1000EN6thrust24THRUST_300001_SM_1000_NS6detail15normal_iteratorINSD_10device_ptrIjEEEESI_NS0_13ScanTileStateIjLb1EEES9_NS0_8NullTypeEmjLb0ESL_EEvT0_T1_T2_iT3_T4_T5_E12temp_storage+32];
	add.s32 	%r903, %r897, %r899;
	setp.eq.s32 	%p147, %r4, 5;
	selp.b32 	%r904, %r903, %r898, %p147;
	add.s32 	%r905, %r903, %r900;
	setp.eq.s32 	%p148, %r4, 6;
	selp.b32 	%r906, %r905, %r904, %p148;
	add.s32 	%r907, %r905, %r901;
	setp.eq.s32 	%p149, %r4, 7;
	selp.b32 	%r908, %r907, %r906, %p149;
	add.s32 	%r909, %r907, %r902;
	setp.eq.s32 	%p150, %r4, 8;
	selp.b32 	%r910, %r909, %r908, %p150;
	ld.shared.v4.u32 	{%r911, %r912, %r913, %r914}, [_ZZN3cub18CUB_300001_SM_10006detail4scan16DeviceScanKernelINS2_10policy_hubIjjjmN4cuda3std3__44plusIvEEE10Policy1000EN6thrust24THRUST_300001_SM_1000_NS6detail15normal_iteratorINSD_10device_ptrIjEEEESI_NS0_13ScanTileStateIjLb1EEES9_NS0_8NullTypeEmjLb0ESL_EEvT0_T1_T2_iT3_T4_T5_E12temp_storage+48];
	add.s32 	%r915, %r909, %r911;
	setp.eq.s32 	%p151, %r4, 9;
	selp.b32 	%r916, %r915, %r910, %p151;
	add.s32 	%r917, %r915, %r912;
	setp.eq.s32 	%p152, %r4, 10;
	selp.b32 	%r918, %r917, %r916, %p152;
	add.s32 	%r919, %r917, %r913;
	setp.eq.s32 	%p153, %r4, 11;
	selp.b32 	%r920, %r919, %r918, %p153;
	add.s32 	%r28, %r919, %r914;
	setp.eq.s32 	%p154, %r4, 12;
	selp.b32 	%r921, %r28, %r920, %p154;
	setp.lt.u32 	%p155, %r2, 32;
	setp.eq.s32 	%p156, %r624, 0;
	selp.b32 	%r922, 0, %r888, %p156;
	add.s32 	%r923, %r921, %r922;
	selp.b32 	%r977, %r888, %r923, %p155;
	setp.ne.s32 	%p157, %r2, 0;
	@%p157 bra 	$L__BB19_25;
	ld.shared.u32 	%r927, [_ZZN3cub18CUB_300001_SM_10006detail4scan16DeviceScanKernelINS2_10policy_hubIjjjmN4cuda3std3__44plusIvEEE10Policy1000EN6thrust24THRUST_300001_SM_1000_NS6detail15normal_iteratorINSD_10device_ptrIjEEEESI_NS0_13ScanTileStateIjLb1EEES9_NS0_8NullTypeEmjLb0ESL_EEvT0_T1_T2_iT3_T4_T5_E12temp_storage+64];
	add.s64 	%rd52, %rd1, 256;
	add.s32 	%r925, %r28, %r927;
	mov.b32 	%r924, 101;
	// begin inline asm
	st.relaxed.gpu.v2.u32 [%rd52], {%r924, %r925};
	// end inline asm
	mov.b32 	%r977, 0;
	bra.uni 	$L__BB19_25;
$L__BB19_6:
	add.s32 	%r681, %r8, %r7;
	add.s32 	%r682, %r9, %r681;
	add.s32 	%r683, %r10, %r682;
	add.s32 	%r684, %r11, %r683;
	add.s32 	%r685, %r12, %r684;
	add.s32 	%r686, %r13, %r685;
	add.s32 	%r687, %r14, %r686;
	add.s32 	%r688, %r15, %r687;
	add.s32 	%r689, %r16, %r688;
	add.s32 	%r690, %r17, %r689;
	add.s32 	%r691, %r18, %r690;
	add.s32 	%r692, %r19, %r691;
	add.s32 	%r693, %r20, %r692;
	add.s32 	%r694, %r21, %r693;
	add.s32 	%r695, %r22, %r694;
	add.s32 	%r696, %r23, %r695;
	add.s32 	%r697, %r24, %r696;
	add.s32 	%r655, %r25, %r697;
	mov.b32 	%r653, 1;
	mov.b32 	%r678, 0;
	mov.b32 	%r680, -1;
	// begin inline asm
	{  .reg .u32 r0;  .reg .pred p;  shfl.sync.up.b32 r0|p, %r655, %r653, %r678, %r680;  @p add.u32 r0, r0, %r655;  mov.u32 %r651, r0;}
	// end inline asm
	mov.b32 	%r659, 2;
	// begin inline asm
	{  .reg .u32 r0;  .reg .pred p;  shfl.sync.up.b32 r0|p, %r651, %r659, %r678, %r680;  @p add.u32 r0, r0, %r651;  mov.u32 %r657, r0;}
	// end inline asm
	mov.b32 	%r665, 4;
	// begin inline asm
	{  .reg .u32 r0;  .reg .pred p;  shfl.sync.up.b32 r0|p, %r657, %r665, %r678, %r680;  @p add.u32 r0, r0, %r657;  mov.u32 %r663, r0;}
	// end inline asm
	mov.b32 	%r671, 8;
	// begin inline asm
	{  .reg .u32 r0;  .reg .pred p;  shfl.sync.up.b32 r0|p, %r663, %r671, %r678, %r680;  @p add.u32 r0, r0, %r663;  mov.u32 %r669, r0;}
	// end inline asm
	mov.b32 	%r677, 16;
	// begin inline asm
	{  .reg .u32 r0;  .reg .pred p;  shfl.sync.up.b32 r0|p, %r669, %r677, %r678, %r680;  @p add.u32 r0, r0, %r669;  mov.u32 %r675, r0;}
	// end inline asm
	setp.ne.s32 	%p101, %r624, 31;
	@%p101 bra 	$L__BB19_8;
	shl.b32 	%r698, %r4, 2;
	mov.u32 	%r699, _ZZN3cub18CUB_300001_SM_10006detail4scan16DeviceScanKernelINS2_10policy_hubIjjjmN4cuda3std3__44plusIvEEE10Policy1000EN6thrust24THRUST_300001_SM_1000_NS6detail15normal_iteratorINSD_10device_ptrIjEEEESI_NS0_13ScanTileStateIjLb1EEES9_NS0_8NullTypeEmjLb0ESL_EEvT0_T1_T2_iT3_T4_T5_E12temp_storage;
	add.s32 	%r700, %r699, %r698;
	st.shared.u32 	[%r700+16], %r675;
$L__BB19_8:
	sub.s32 	%r701, %r675, %r655;
	bar.sync 	0;
	ld.shared.v4.u32 	{%r702, %r703, %r704, %r705}, [_ZZN3cub18CUB_300001_SM_10006detail4scan16DeviceScanKernelINS2_10policy_hubIjjjmN4cuda3std3__44plusIvEEE10Policy1000EN6thrust24THRUST_300001_SM_1000_NS6detail15normal_iteratorINSD_10device_ptrIjEEEESI_NS0_13ScanTileStateIjLb1EEES9_NS0_8NullTypeEmjLb0ESL_EEvT0_T1_T2_iT3_T4_T5_E12temp_storage+16];
	add.s32 	%r706, %r703, %r702;
	setp.eq.s32 	%p102, %r4, 2;
	selp.b32 	%r707, %r706, %r702, %p102;
	add.s32 	%r708, %r706, %r704;
	setp.eq.s32 	%p103, %r4, 3;
	selp.b32 	%r709, %r708, %r707, %p103;
	add.s32 	%r710, %r708, %r705;
	setp.eq.s32 	%p104, %r4, 4;
	selp.b32 	%r711, %r710, %r709, %p104;
	ld.shared.v4.u32 	{%r712, %r713, %r714, %r715}, [_ZZN3cub18CUB_300001_SM_10006detail4scan16DeviceScanKernelINS2_10policy_hubIjjjmN4cuda3std3__44plusIvEEE10Policy1000EN6thrust24THRUST_300001_SM_1000_NS6detail15normal_iteratorINSD_10device_ptrIjEEEESI_NS0_13ScanTileStateIjLb1EEES9_NS0_8NullTypeEmjLb0ESL_EEvT0_T1_T2_iT3_T4_T5_E12temp_storage+32];
	add.s32 	%r716, %r710, %r712;
	setp.eq.s32 	%p105, %r4, 5;
	selp.b32 	%r717, %r716, %r711, %p105;
	add.s32 	%r718, %r716, %r713;
	setp.eq.s32 	%p106, %r4, 6;
	selp.b32 	%r719, %r718, %r717, %p106;
	add.s32 	%r720, %r718, %r714;
	setp.eq.s32 	%p107, %r4, 7;
	selp.b32 	%r721, %r720, %r719, %p107;
	add.s32 	%r722, %r720, %r715;
	setp.eq.s32 	%p108, %r4, 8;
	selp.b32 	%r723, %r722, %r721, %p108;
	ld.shared.v4.u32 	{%r724, %r725, %r726, %r727}, [_ZZN3cub18CUB_300001_SM_10006detail4scan16DeviceScanKernelINS2_10policy_hubIjjjmN4cuda3std3__44plusIvEEE10Policy1000EN6thrust24THRUST_300001_SM_1000_NS6detail15normal_iteratorINSD_10device_ptrIjEEEESI_NS0_13ScanTileStateIjLb1EEES9_NS0_8NullTypeEmjLb0ESL_EEvT0_T1_T2_iT3_T4_T5_E12temp_storage+48];
	add.s32 	%r728, %r722, %r724;
	setp.eq.s32 	%p109, %r4, 9;
	selp.b32 	%r729, %r728, %r723, %p109;
	add.s32 	%r730, %r728, %r725;
	setp.eq.s32 	%p110, %r4, 10;
	selp.b32 	%r731, %r730, %r729, %p110;
	add.s32 	%r732, %r730, %r726;
	setp.eq.s32 	%p111, %r4, 11;
	selp.b32 	%r733, %r732, %r731, %p111;
	add.s32 	%r734, %r732, %r727;
	setp.eq.s32 	%p112, %r4, 12;
	selp.b32 	%r735, %r734, %r733, %p112;
	ld.shared.u32 	%r736, [_ZZN3cub18CUB_300001_SM_10006detail4scan16DeviceScanKernelINS2_10policy_hubIjjjmN4cuda3std3__44plusIvEEE10Policy1000EN6thrust24THRUST_300001_SM_1000_NS6detail15normal_iteratorINSD_10device_ptrIjEEEESI_NS0_13ScanTileStateIjLb1EEES9_NS0_8NullTypeEmjLb0ESL_EEvT0_T1_T2_iT3_T4_T5_E12temp_storage+64];
	add.s32 	%r32, %r734, %r736;
	setp.gt.u32 	%p113, %r2, 31;
	setp.lt.u32 	%p114, %r2, 32;
	setp.eq.s32 	%p115, %r624, 0;
	selp.b32 	%r737, 0, %r701, %p115;
	add.s32 	%r976, %r735, %r737;
	selp.b32 	%r34, %r701, %r976, %p114;
	@%p113 bra 	$L__BB19_24;
	setp.ne.s32 	%p116, %r2, 0;
	mul.wide.s32 	%rd41, %r1, 8;
	add.s64 	%rd7, %rd1, %rd41;
	@%p116 bra 	$L__BB19_11;
	st.shared.u32 	[_ZZN3cub18CUB_300001_SM_10006detail4scan16DeviceScanKernelINS2_10policy_hubIjjjmN4cuda3std3__44plusIvEEE10Policy1000EN6thrust24THRUST_300001_SM_1000_NS6detail15normal_iteratorINSD_10device_ptrIjEEEESI_NS0_13ScanTileStateIjLb1EEES9_NS0_8NullTypeEmjLb0ESL_EEvT0_T1_T2_iT3_T4_T5_E12temp_storage+12], %r32;
	add.s64 	%rd42, %rd7, 256;
	mov.b32 	%r738, 100;
	// begin inline asm
	st.relaxed.gpu.v2.u32 [%rd42], {%r738, %r32};
	// end inline asm
$L__BB19_11:
	not.b32 	%r744, %r2;
	add.s32 	%r972, %r1, %r744;
	mov.b32 	%r740, 550;
	// begin inline asm
	nanosleep.u32 %r740;
	// end inline asm
	mul.wide.s32 	%rd44, %r972, 8;
	add.s64 	%rd45, %rd1, %rd44;
	add.s64 	%rd43, %rd45, 256;
	// begin inline asm
	ld.relaxed.gpu.v2.u32 {%r973, %r967}, [%rd43];
	// end inline asm
	mov.b32 	%r968, 478;
$L__BB19_12:
	setp.eq.s32 	%p117, %r973, 99;
	mov.b32 	%r745, -1;
	vote.sync.any.pred 	%p118, %p117, %r745;
	not.pred 	%p119, %p118;
	@%p119 bra 	$L__BB19_14;
	// begin inline asm
	nanosleep.u32 %r968;
	// end inline asm
	shr.u32 	%r968, %r968, 1;
	// begin inline asm
	ld.relaxed.gpu.v2.u32 {%r973, %r967}, [%rd43];
	// end inline asm
	bra.uni 	$L__BB19_12;
$L__BB19_14:
	setp.eq.s32 	%p120, %r973, 101;
	mov.b32 	%r772, -1;
	vote.sync.ballot.b32 	%r774, %p120, %r772;
	// begin inline asm
	mov.u32 %r747, %lanemask_ge;
	// end inline asm
	and.b32  	%r775, %r774, %r747;
	or.b32  	%r776, %r775, -2147483648;
	add.s32 	%r777, %r776, -1;
	not.b32 	%r778, %r776;
	and.b32  	%r779, %r778, %r777;
	popc.b32 	%r751, %r779;
	mov.b32 	%r750, 1;
	// begin inline asm
	shfl.sync.down.b32 %r748, %r967, %r750, %r751, %r772;
	// end inline asm
	setp.lt.s32 	%p122, %r624, %r751;
	selp.b32 	%r780, %r748, 0, %p122;
	add.s32 	%r754, %r780, %r967;
	mov.b32 	%r755, 2;
	// begin inline asm
	shfl.sync.down.b32 %r753, %r754, %r755, %r751, %r772;
	// end inline asm
	add.s32 	%r47, %r624, 2;
	setp.gt.s32 	%p123, %r47, %r751;
	selp.b32 	%r781, 0, %r753, %p123;
	add.s32 	%r759, %r754, %r781;
	mov.b32 	%r760, 4;
	// begin inline asm
	shfl.sync.down.b32 %r758, %r759, %r760, %r751, %r772;
	// end inline asm
	add.s32 	%r48, %r624, 4;
	setp.gt.s32 	%p124, %r48, %r751;
	selp.b32 	%r782, 0, %r758, %p124;
	add.s32 	%r764, %r759, %r782;
	mov.b32 	%r765, 8;
	// begin inline asm
	shfl.sync.down.b32 %r763, %r764, %r765, %r751, %r772;
	// end inline asm
	add.s32 	%r49, %r624, 8;
	setp.gt.s32 	%p125, %r49, %r751;
	selp.b32 	%r783, 0, %r763, %p125;
	add.s32 	%r769, %r764, %r783;
	mov.b32 	%r770, 16;
	// begin inline asm
	shfl.sync.down.b32 %r768, %r769, %r770, %r751, %r772;
	// end inline asm
	add.s32 	%r50, %r624, 16;
	setp.gt.s32 	%p126, %r50, %r751;
	selp.b32 	%r784, 0, %r768, %p126;
	add.s32 	%r971, %r769, %r784;
	add.s64 	%rd9, %rd1, 256;
	mov.b32 	%r969, 478;
$L__BB19_15:
	setp.ne.s32 	%p127, %r973, 101;
	mov.b32 	%r785, -1;
	vote.sync.all.pred 	%p128, %p127, %r785;
	not.pred 	%p129, %p128;
	@%p129 bra 	$L__BB19_20;
	shr.u32 	%r969, %r969, 1;
	mul.wide.s32 	%rd48, %r972, 8;
	add.s64 	%rd49, %rd9, %rd48;
	add.s64 	%rd47, %rd49, -256;
	// begin inline asm
	ld.relaxed.gpu.v2.u32 {%r973, %r974}, [%rd47];
	// end inline asm
	mov.u32 	%r975, %r969;
$L__BB19_17:
	setp.eq.s32 	%p133, %r973, 99;
	mov.b32 	%r793, -1;
	vote.sync.any.pred 	%p134, %p133, %r793;
	not.pred 	%p135, %p134;
	@%p135 bra 	$L__BB19_19;
	// begin inline asm
	nanosleep.u32 %r975;
	// end inline asm
	shr.u32 	%r975, %r975, 1;
	// begin inline asm
	ld.relaxed.gpu.v2.u32 {%r973, %r974}, [%rd47];
	// end inline asm
	bra.uni 	$L__BB19_17;
$L__BB19_19:
	setp.eq.s32 	%p136, %r973, 101;
	mov.b32 	%r819, -1;
	vote.sync.ballot.b32 	%r820, %p136, %r819;
	and.b32  	%r821, %r820, %r747;
	or.b32  	%r822, %r821, -2147483648;
	add.s32 	%r823, %r822, -1;
	not.b32 	%r824, %r822;
	and.b32  	%r825, %r824, %r823;
	popc.b32 	%r798, %r825;
	mov.b32 	%r797, 1;
	// begin inline asm
	shfl.sync.down.b32 %r795, %r974, %r797, %r798, %r819;
	// end inline asm
	setp.lt.s32 	%p138, %r624, %r798;
	selp.b32 	%r826, %r795, 0, %p138;
	add.s32 	%r801, %r826, %r974;
	mov.b32 	%r802, 2;
	// begin inline asm
	shfl.sync.down.b32 %r800, %r801, %r802, %r798, %r819;
	// end inline asm
	setp.gt.s32 	%p139, %r47, %r798;
	selp.b32 	%r827, 0, %r800, %p139;
	add.s32 	%r806, %r801, %r827;
	mov.b32 	%r807, 4;
	// begin inline asm
	shfl.sync.down.b32 %r805, %r806, %r807, %r798, %r819;
	// end inline asm
	setp.gt.s32 	%p140, %r48, %r798;
	selp.b32 	%r828, 0, %r805, %p140;
	add.s32 	%r811, %r806, %r828;
	mov.b32 	%r812, 8;
	// begin inline asm
	shfl.sync.down.b32 %r810, %r811, %r812, %r798, %r819;
	// end inline asm
	setp.gt.s32 	%p141, %r49, %r798;
	selp.b32 	%r829, 0, %r810, %p141;
	add.s32 	%r816, %r811, %r829;
	mov.b32 	%r817, 16;
	// begin inline asm
	shfl.sync.down.b32 %r815, %r816, %r817, %r798, %r819;
	// end inline asm
	setp.gt.s32 	%p142, %r50, %r798;
	selp.b32 	%r830, 0, %r815, %p142;
	add.s32 	%r831, %r830, %r971;
	add.s32 	%r971, %r831, %r816;
	add.s32 	%r972, %r972, -32;
	bra.uni 	$L__BB19_15;
$L__BB19_20:
	@%p116 bra 	$L__BB19_22;
	add.s32 	%r788, %r971, %r32;
	add.s64 	%rd46, %rd7, 256;
	mov.b32 	%r787, 101;
	// begin inline asm
	st.relaxed.gpu.v2.u32 [%rd46], {%r787, %r788};
	// end inline asm
	st.shared.u32 	[_ZZN3cub18CUB_300001_SM_10006detail4scan16DeviceScanKernelINS2_10policy_hubIjjjmN4cuda3std3__44plusIvEEE10Policy1000EN6thrust24THRUST_300001_SM_1000_NS6detail15normal_iteratorINSD_10device_ptrIjEEEESI_NS0_13ScanTileStateIjLb1EEES9_NS0_8NullTypeEmjLb0ESL_EEvT0_T1_T2_iT3_T4_T5_E12temp_storage+4], %r971;
	st.shared.u32 	[_ZZN3cub18CUB_300001_SM_10006detail4scan16DeviceScanKernelINS2_10policy_hubIjjjmN4cuda3std3__44plusIvEEE10Policy1000EN6thrust24THRUST_300001_SM_1000_NS6detail15normal_iteratorINSD_10device_ptrIjEEEESI_NS0_13ScanTileStateIjLb1EEES9_NS0_8NullTypeEmjLb0ESL_EEvT0_T1_T2_iT3_T4_T5_E12temp_storage+8], %r788;
$L__BB19_22:
	setp.ne.s32 	%p131, %r624, 0;
	mov.u32 	%r976, %r34;
	@%p131 bra 	$L__BB19_24;
	st.shared.u32 	[_ZZN3cub18CUB_300001_SM_10006detail4scan16DeviceScanKernelINS2_10policy_hubIjjjmN4cuda3std3__44plusIvEEE10Policy1000EN6thrust24THRUST_300001_SM_1000_NS6detail15normal_iteratorINSD_10device_ptrIjEEEESI_NS0_13ScanTileStateIjLb1EEES9_NS0_8NullTypeEmjLb0ESL_EEvT0_T1_T2_iT3_T4_T5_E12temp_storage+84], %r971;
	mov.u32 	%r976, %r971;
$L__BB19_24:
	bar.sync 	0;
	setp.eq.s32 	%p132, %r2, 0;
	ld.shared.u32 	%r789, [_ZZN3cub18CUB_300001_SM_10006detail4scan16DeviceScanKernelINS2_10policy_hubIjjjmN4cuda3std3__44plusIvEEE10Policy1000EN6thrust24THRUST_300001_SM_1000_NS6detail15normal_iteratorINSD_10device_ptrIjEEEESI_NS0_13ScanTileStateIjLb1EEES9_NS0_8NullTypeEmjLb0ESL_EEvT0_T1_T2_iT3_T4_T5_E12temp_storage+84];
	selp.b32 	%r790, 0, %r789, %p132;
	add.s32 	%r977, %r790, %r976;
$L__BB19_25:
	add.s32 	%r928, %r977, %r7;
	add.s32 	%r929, %r8, %r928;
	add.s32 	%r930, %r9, %r929;
	add.s32 	%r931, %r10, %r930;
	add.s32 	%r932, %r11, %r931;
	add.s32 	%r933, %r12, %r932;
	add.s32 	%r934, %r13, %r933;
	add.s32 	%r935, %r14, %r934;
	add.s32 	%r936, %r15, %r935;
	add.s32 	%r937, %r16, %r936;
	add.s32 	%r938, %r17, %r937;
	add.s32 	%r939, %r18, %r938;
	add.s32 	%r940, %r19, %r939;
	add.s32 	%r941, %r20, %r940;
	add.s32 	%r942, %r21, %r941;
	add.s32 	%r943, %r22, %r942;
	add.s32 	%r944, %r23, %r943;
	add.s32 	%r945, %r24, %r944;
	add.s32 	%r946, %r25, %r945;
	bar.sync 	0;
	st.shared.u32 	[%r6], %r928;
	st.shared.u32 	[%r6+4], %r929;
	st.shared.u32 	[%r6+8], %r930;
	st.shared.u32 	[%r6+12], %r931;
	st.shared.u32 	[%r6+16], %r932;
	st.shared.u32 	[%r6+20], %r933;
	st.shared.u32 	[%r6+24], %r934;
	st.shared.u32 	[%r6+28], %r935;
	st.shared.u32 	[%r6+32], %r936;
	st.shared.u32 	[%r6+36], %r937;
	st.shared.u32 	[%r6+40], %r938;
	st.shared.u32 	[%r6+44], %r939;
	st.shared.u32 	[%r6+48], %r940;
	st.shared.u32 	[%r6+52], %r941;
	st.shared.u32 	[%r6+56], %r942;
	st.shared.u32 	[%r6+60], %r943;
	st.shared.u32 	[%r6+64], %r944;
	st.shared.u32 	[%r6+68], %r945;
	st.shared.u32 	[%r6+72], %r946;
	bar.warp.sync 	-1;
	ld.shared.u32 	%r947, [%r5];
	ld.shared.u32 	%r948, [%r5+128];
	ld.shared.u32 	%r949, [%r5+256];
	ld.shared.u32 	%r950, [%r5+384];
	ld.shared.u32 	%r951, [%r5+512];
	ld.shared.u32 	%r952, [%r5+640];
	ld.shared.u32 	%r953, [%r5+768];
	ld.shared.u32 	%r954, [%r5+896];
	ld.shared.u32 	%r955, [%r5+1024];
	ld.shared.u32 	%r956, [%r5+1152];
	ld.shared.u32 	%r957, [%r5+1280];
	ld.shared.u32 	%r958, [%r5+1408];
	ld.shared.u32 	%r959, [%r5+1536];
	ld.shared.u32 	%r960, [%r5+1664];
	ld.shared.u32 	%r961, [%r5+1792];
	ld.shared.u32 	%r962, [%r5+1920];
	ld.shared.u32 	%r963, [%r5+2048];
	ld.shared.u32 	%r964, [%r5+2176];
	ld.shared.u32 	%r965, [%r5+2304];
	add.s64 	%rd54, %rd3, %rd39;
	st.global.u32 	[%rd54], %r947;
	st.global.u32 	[%rd54+128], %r948;
	st.global.u32 	[%rd54+256], %r949;
	st.global.u32 	[%rd54+384], %r950;
	st.global.u32 	[%rd54+512], %r951;
	st.global.u32 	[%rd54+640], %r952;
	st.global.u32 	[%rd54+768], %r953;
	st.global.u32 	[%rd54+896], %r954;
	st.global.u32 	[%rd54+1024], %r955;
	st.global.u32 	[%rd54+1152], %r956;
	st.global.u32 	[%rd54+1280], %r957;
	st.global.u32 	[%rd54+1408], %r958;
	st.global.u32 	[%rd54+1536], %r959;
	st.global.u32 	[%rd54+1664], %r960;
	st.global.u32 	[%rd54+1792], %r961;
	st.global.u32 	[%rd54+1920], %r962;
	st.global.u32 	[%rd54+2048], %r963;
	st.global.u32 	[%rd54+2176], %r964;
	st.global.u32 	[%rd54+2304], %r965;
	bra.uni 	$L__BB19_128;
$L__BB19_26:
	setp.eq.s64 	%p2, %rd5, 0;
	@%p2 bra 	$L__BB19_128;
	cvt.u32.u64 	%r72, %rd5;
	shl.b64 	%rd19, %rd4, 2;
	add.s64 	%rd20, %rd2, %rd19;
	mov.u32 	%r73, %tid.x;
	ld.global.u32 	%r996, [%rd20];
	and.b32  	%r202, %r73, 31;
	and.b32  	%r203, %r73, 992;
	mul.lo.s32 	%r204, %r203, 19;
	or.b32  	%r75, %r204, %r202;
	setp.ge.u32 	%p3, %r75, %r72;
	shl.b32 	%r205, %r75, 2;
	cvt.u64.u32 	%rd21, %r205;
	add.s64 	%rd11, %rd20, %rd21;
	mov.u32 	%r978, %r996;
	@%p3 bra 	$L__BB19_29;
	ld.global.u32 	%r978, [%rd11];
$L__BB19_29:
	add.s32 	%r206, %r75, 32;
	setp.ge.u32 	%p4, %r206, %r72;
	mov.u32 	%r979, %r996;
	@%p4 bra 	$L__BB19_31;
	ld.global.u32 	%r979, [%rd11+128];
$L__BB19_31:
	add.s32 	%r207, %r75, 64;
	setp.ge.u32 	%p5, %r207, %r72;
	mov.u32 	%r980, %r996;
	@%p5 bra 	$L__BB19_33;
	ld.global.u32 	%r980, [%rd11+256];
$L__BB19_33:
	add.s32 	%r208, %r75, 96;
	setp.ge.u32 	%p6, %r208, %r72;
	mov.u32 	%r981, %r996;
	@%p6 bra 	$L__BB19_35;
	ld.global.u32 	%r981, [%rd11+384];
$L__BB19_35:
	add.s32 	%r209, %r75, 128;
	setp.ge.u32 	%p7, %r209, %r72;
	mov.u32 	%r982, %r996;
	@%p7 bra 	$L__BB19_37;
	ld.global.u32 	%r982, [%rd11+512];
$L__BB19_37:
	add.s32 	%r210, %r75, 160;
	setp.ge.u32 	%p8, %r210, %r72;
	mov.u32 	%r983, %r996;
	@%p8 bra 	$L__BB19_39;
	ld.global.u32 	%r983, [%rd11+640];
$L__BB19_39:
	add.s32 	%r211, %r75, 192;
	setp.ge.u32 	%p9, %r211, %r72;
	mov.u32 	%r984, %r996;
	@%p9 bra 	$L__BB19_41;
	ld.global.u32 	%r984, [%rd11+768];
$L__BB19_41:
	add.s32 	%r212, %r75, 224;
	setp.ge.u32 	%p10, %r212, %r72;
	mov.u32 	%r985, %r996;
	@%p10 bra 	$L__BB19_43;
	ld.global.u32 	%r985, [%rd11+896];
$L__BB19_43:
	add.s32 	%r92, %r75, 256;
	setp.ge.u32 	%p11, %r92, %r72;
	mov.u32 	%r986, %r996;
	@%p11 bra 	$L__BB19_45;
	ld.global.u32 	%r986, [%rd11+1024];
$L__BB19_45:
	add.s32 	%r213, %r75, 288;
	setp.ge.u32 	%p12, %r213, %r72;
	mov.u32 	%r987, %r996;
	@%p12 bra 	$L__BB19_47;
	ld.global.u32 	%r987, [%rd11+1152];
$L__BB19_47:
	add.s32 	%r214, %r75, 320;
	setp.ge.u32 	%p13, %r214, %r72;
	mov.u32 	%r988, %r996;
	@%p13 bra 	$L__BB19_49;
	ld.global.u32 	%r988, [%rd11+1280];
$L__BB19_49:
	add.s32 	%r215, %r75, 352;
	setp.ge.u32 	%p14, %r215, %r72;
	mov.u32 	%r989, %r996;
	@%p14 bra 	$L__BB19_51;
	ld.global.u32 	%r989, [%rd11+1408];
$L__BB19_51:
	add.s32 	%r216, %r75, 384;
	setp.ge.u32 	%p15, %r216, %r72;
	mov.u32 	%r990, %r996;
	@%p15 bra 	$L__BB19_53;
	ld.global.u32 	%r990, [%rd11+1536];
$L__BB19_53:
	add.s32 	%r217, %r75, 416;
	setp.ge.u32 	%p16, %r217, %r72;
	mov.u32 	%r991, %r996;
	@%p16 bra 	$L__BB19_55;
	ld.global.u32 	%r991, [%rd11+1664];
$L__BB19_55:
	add.s32 	%r218, %r75, 448;
	setp.ge.u32 	%p17, %r218, %r72;
	mov.u32 	%r992, %r996;
	@%p17 bra 	$L__BB19_57;
	ld.global.u32 	%r992, [%rd11+1792];
$L__BB19_57:
	add.s32 	%r219, %r75, 480;
	setp.ge.u32 	%p18, %r219, %r72;
	mov.u32 	%r993, %r996;
	@%p18 bra 	$L__BB19_59;
	ld.global.u32 	%r993, [%rd11+1920];
$L__BB19_59:
	add.s32 	%r220, %r75, 512;
	setp.ge.u32 	%p19, %r220, %r72;
	mov.u32 	%r994, %r996;
	@%p19 bra 	$L__BB19_61;
	ld.global.u32 	%r994, [%rd11+2048];
$L__BB19_61:
	add.s32 	%r221, %r75, 544;
	setp.ge.u32 	%p20, %r221, %r72;
	mov.u32 	%r995, %r996;
	@%p20 bra 	$L__BB19_63;
	ld.global.u32 	%r995, [%rd11+2176];
$L__BB19_63:
	add.s32 	%r113, %r75, 576;
	setp.ge.u32 	%p21, %r113, %r72;
	@%p21 bra 	$L__BB19_65;
	ld.global.u32 	%r996, [%rd11+2304];
$L__BB19_65:
	// begin inline asm
	mov.u32 %r222, %laneid;
	// end inline asm
	shr.u32 	%r117, %r73, 5;
	mad.lo.s32 	%r223, %r117, 608, %r222;
	shl.b32 	%r224, %r223, 2;
	mov.u32 	%r225, _ZZN3cub18CUB_300001_SM_10006detail4scan16DeviceScanKernelINS2_10policy_hubIjjjmN4cuda3std3__44plusIvEEE10Policy1000EN6thrust24THRUST_300001_SM_1000_NS6detail15normal_iteratorINSD_10device_ptrIjEEEESI_NS0_13ScanTileStateIjLb1EEES9_NS0_8NullTypeEmjLb0ESL_EEvT0_T1_T2_iT3_T4_T5_E12temp_storage;
	add.s32 	%r118, %r225, %r224;
	st.shared.u32 	[%r118], %r978;
	st.shared.u32 	[%r118+128], %r979;
	st.shared.u32 	[%r118+256], %r980;
	st.shared.u32 	[%r118+384], %r981;
	st.shared.u32 	[%r118+512], %r982;
	st.shared.u32 	[%r118+640], %r983;
	st.shared.u32 	[%r118+768], %r984;
	st.shared.u32 	[%r118+896], %r985;
	st.shared.u32 	[%r118+1024], %r986;
	st.shared.u32 	[%r118+1152], %r987;
	st.shared.u32 	[%r118+1280], %r988;
	st.shared.u32 	[%r118+1408], %r989;
	st.shared.u32 	[%r118+1536], %r990;
	st.shared.u32 	[%r118+1664], %r991;
	st.shared.u32 	[%r118+1792], %r992;
	st.shared.u32 	[%r118+1920], %r993;
	st.shared.u32 	[%r118+2048], %r994;
	st.shared.u32 	[%r118+2176], %r995;
	st.shared.u32 	[%r118+2304], %r996;
	bar.warp.sync 	-1;
	mad.lo.s32 	%r119, %r222, 72, %r118;
	ld.shared.u32 	%r120, [%r119];
	ld.shared.u32 	%r121, [%r119+4];
	ld.shared.u32 	%r122, [%r119+8];
	ld.shared.u32 	%r123, [%r119+12];
	ld.shared.u32 	%r124, [%r119+16];
	ld.shared.u32 	%r125, [%r119+20];
	ld.shared.u32 	%r126, [%r119+24];
	ld.shared.u32 	%r127, [%r119+28];
	ld.shared.u32 	%r128, [%r119+32];
	ld.shared.u32 	%r129, [%r119+36];
	ld.shared.u32 	%r130, [%r119+40];
	ld.shared.u32 	%r131, [%r119+44];
	ld.shared.u32 	%r132, [%r119+48];
	ld.shared.u32 	%r133, [%r119+52];
	ld.shared.u32 	%r134, [%r119+56];
	ld.shared.u32 	%r135, [%r119+60];
	ld.shared.u32 	%r136, [%r119+64];
	ld.shared.u32 	%r137, [%r119+68];
	ld.shared.u32 	%r138, [%r119+72];
	bar.sync 	0;
	setp.ne.s32 	%p22, %r1, 0;
	@%p22 bra 	$L__BB19_69;
	add.s32 	%r451, %r121, %r120;
	add.s32 	%r452, %r122, %r451;
	add.s32 	%r453, %r123, %r452;
	add.s32 	%r454, %r124, %r453;
	add.s32 	%r455, %r125, %r454;
	add.s32 	%r456, %r126, %r455;
	add.s32 	%r457, %r127, %r456;
	add.s32 	%r458, %r128, %r457;
	add.s32 	%r459, %r129, %r458;
	add.s32 	%r460, %r130, %r459;
	add.s32 	%r461, %r131, %r460;
	add.s32 	%r462, %r132, %r461;
	add.s32 	%r463, %r133, %r462;
	add.s32 	%r464, %r134, %r463;
	add.s32 	%r465, %r135, %r464;
	add.s32 	%r466, %r136, %r465;
	add.s32 	%r467, %r137, %r466;
	add.s32 	%r425, %r138, %r467;
	mov.b32 	%r423, 1;
	mov.b32 	%r448, 0;
	mov.b32 	%r450, -1;
	// begin inline asm
	{  .reg .u32 r0;  .reg .pred p;  shfl.sync.up.b32 r0|p, %r425, %r423, %r448, %r450;  @p add.u32 r0, r0, %r425;  mov.u32 %r421, r0;}
	// end inline asm
	mov.b32 	%r429, 2;
	// begin inline asm
	{  .reg .u32 r0;  .reg .pred p;  shfl.sync.up.b32 r0|p, %r421, %r429, %r448, %r450;  @p add.u32 r0, r0, %r421;  mov.u32 %r427, r0;}
	// end inline asm
	mov.b32 	%r435, 4;
	// begin inline asm
	{  .reg .u32 r0;  .reg .pred p;  shfl.sync.up.b32 r0|p, %r427, %r435, %r448, %r450;  @p add.u32 r0, r0, %r427;  mov.u32 %r433, r0;}
	// end inline asm
	mov.b32 	%r441, 8;
	// begin inline asm
	{  .reg .u32 r0;  .reg .pred p;  shfl.sync.up.b32 r0|p, %r433, %r441, %r448, %r450;  @p add.u32 r0, r0, %r433;  mov.u32 %r439, r0;}
	// end inline asm
	mov.b32 	%r447, 16;
	// begin inline asm
	{  .reg .u32 r0;  .reg .pred p;  shfl.sync.up.b32 r0|p, %r439, %r447, %r448, %r450;  @p add.u32 r0, r0, %r439;  mov.u32 %r445, r0;}
	// end inline asm
	setp.ne.s32 	%p65, %r222, 31;
	@%p65 bra 	$L__BB19_68;
	shl.b32 	%r468, %r117, 2;
	mov.u32 	%r469, _ZZN3cub18CUB_300001_SM_10006detail4scan16DeviceScanKernelINS2_10policy_hubIjjjmN4cuda3std3__44plusIvEEE10Policy1000EN6thrust24THRUST_300001_SM_1000_NS6detail15normal_iteratorINSD_10device_ptrIjEEEESI_NS0_13ScanTileStateIjLb1EEES9_NS0_8NullTypeEmjLb0ESL_EEvT0_T1_T2_iT3_T4_T5_E12temp_storage;
	add.s32 	%r470, %r469, %r468;
	st.shared.u32 	[%r470+16], %r445;
$L__BB19_68:
	sub.s32 	%r471, %r445, %r425;
	bar.sync 	0;
	ld.shared.v4.u32 	{%r472, %r473, %r474, %r475}, [_ZZN3cub18CUB_300001_SM_10006detail4scan16DeviceScanKernelINS2_10policy_hubIjjjmN4cuda3std3__44plusIvEEE10Policy1000EN6thrust24THRUST_300001_SM_1000_NS6detail15normal_iteratorINSD_10device_ptrIjEEEESI_NS0_13ScanTileStateIjLb1EEES9_NS0_8NullTypeEmjLb0ESL_EEvT0_T1_T2_iT3_T4_T5_E12temp_storage+16];
	add.s32 	%r476, %r473, %r472;
	setp.eq.s32 	%p66, %r117, 2;
	selp.b32 	%r477, %r476, %r472, %p66;
	add.s32 	%r478, %r476, %r474;
	setp.eq.s32 	%p67, %r117, 3;
	selp.b32 	%r479, %r478, %r477, %p67;
	add.s32 	%r480, %r478, %r475;
	setp.eq.s32 	%p68, %r117, 4;
	selp.b32 	%r481, %r480, %r479, %p68;
	ld.shared.v4.u32 	{%r482, %r483, %r484, %r485}, [_ZZN3cub18CUB_300001_SM_10006detail4scan16DeviceScanKernelINS2_10policy_hubIjjjmN4cuda3std3__44plusIvEEE10Policy1000EN6thrust24THRUST_300001_SM_1000_NS6detail15normal_iteratorINSD_10device_ptrIjEEEESI_NS0_13ScanTileStateIjLb1EEES9_NS0_8NullTypeEmjLb0ESL_EEvT0_T1_T2_iT3_T4_T5_E12temp_storage+32];
	add.s32 	%r486, %r480, %r482;
	setp.eq.s32 	%p69, %r117, 5;
	selp.b32 	%r487, %r486, %r481, %p69;
	add.s32 	%r488, %r486, %r483;
	setp.eq.s32 	%p70, %r117, 6;
	selp.b32 	%r489, %r488, %r487, %p70;
	add.s32 	%r490, %r488, %r484;
	setp.eq.s32 	%p71, %r117, 7;
	selp.b32 	%r491, %r490, %r489, %p71;
	add.s32 	%r492, %r490, %r485;
	setp.eq.s32 	%p72, %r117, 8;
	selp.b32 	%r493, %r492, %r491, %p72;
	ld.shared.v4.u32 	{%r494, %r495, %r496, %r497}, [_ZZN3cub18CUB_300001_SM_10006detail4scan16DeviceScanKernelINS2_10policy_hubIjjjmN4cuda3std3__44plusIvEEE10Policy1000EN6thrust24THRUST_300001_SM_1000_NS6detail15normal_iteratorINSD_10device_ptrIjEEEESI_NS0_13ScanTileStateIjLb1EEES9_NS0_8NullTypeEmjLb0ESL_EEvT0_T1_T2_iT3_T4_T5_E12temp_storage+48];
	add.s32 	%r498, %r492, %r494;
	setp.eq.s32 	%p73, %r117, 9;
	selp.b32 	%r499, %r498, %r493, %p73;
	add.s32 	%r500, %r498, %r495;
	setp.eq.s32 	%p74, %r117, 10;
	selp.b32 	%r501, %r500, %r499, %p74;
	add.s32 	%r502, %r500, %r496;
	setp.eq.s32 	%p75, %r117, 11;
	selp.b32 	%r503, %r502, %r501, %p75;
	add.s32 	%r504, %r502, %r497;
	setp.eq.s32 	%p76, %r117, 12;
	selp.b32 	%r505, %r504, %r503, %p76;
	setp.lt.u32 	%p77, %r73, 32;
	setp.eq.s32 	%p78, %r222, 0;
	selp.b32 	%r506, 0, %r471, %p78;
	add.s32 	%r507, %r505, %r506;
	selp.b32 	%r508, %r471, %r507, %p77;
	setp.eq.s32 	%p79, %r73, 0;
	selp.b32 	%r1008, 0, %r508, %p79;
	bra.uni 	$L__BB19_88;
$L__BB19_69:
	add.s32 	%r256, %r121, %r120;
	add.s32 	%r257, %r122, %r256;
	add.s32 	%r258, %r123, %r257;
	add.s32 	%r259, %r124, %r258;
	add.s32 	%r260, %r125, %r259;
	add.s32 	%r261, %r126, %r260;
	add.s32 	%r262, %r127, %r261;
	add.s32 	%r263, %r128, %r262;
	add.s32 	%r264, %r129, %r263;
	add.s32 	%r265, %r130, %r264;
	add.s32 	%r266, %r131, %r265;
	add.s32 	%r267, %r132, %r266;
	add.s32 	%r268, %r133, %r267;
	add.s32 	%r269, %r134, %r268;
	add.s32 	%r270, %r135, %r269;
	add.s32 	%r271, %r136, %r270;
	add.s32 	%r272, %r137, %r271;
	add.s32 	%r230, %r138, %r272;
	mov.b32 	%r228, 1;
	mov.b32 	%r253, 0;
	mov.b32 	%r255, -1;
	// begin inline asm
	{  .reg .u32 r0;  .reg .pred p;  shfl.sync.up.b32 r0|p, %r230, %r228, %r253, %r255;  @p add.u32 r0, r0, %r230;  mov.u32 %r226, r0;}
	// end inline asm
	mov.b32 	%r234, 2;
	// begin inline asm
	{  .reg .u32 r0;  .reg .pred p;  shfl.sync.up.b32 r0|p, %r226, %r234, %r253, %r255;  @p add.u32 r0, r0, %r226;  mov.u32 %r232, r0;}
	// end inline asm
	mov.b32 	%r240, 4;
	// begin inline asm
	{  .reg .u32 r0;  .reg .pred p;  shfl.sync.up.b32 r0|p, %r232, %r240, %r253, %r255;  @p add.u32 r0, r0, %r232;  mov.u32 %r238, r0;}
	// end inline asm
	mov.b32 	%r246, 8;
	// begin inline asm
	{  .reg .u32 r0;  .reg .pred p;  shfl.sync.up.b32 r0|p, %r238, %r246, %r253, %r255;  @p add.u32 r0, r0, %r238;  mov.u32 %r244, r0;}
	// end inline asm
	mov.b32 	%r252, 16;
	// begin inline asm
	{  .reg .u32 r0;  .reg .pred p;  shfl.sync.up.b32 r0|p, %r244, %r252, %r253, %r255;  @p add.u32 r0, r0, %r244;  mov.u32 %r250, r0;}
	// end inline asm
	setp.ne.s32 	%p23, %r222, 31;
	@%p23 bra 	$L__BB19_71;
	shl.b32 	%r273, %r117, 2;
	mov.u32 	%r274, _ZZN3cub18CUB_300001_SM_10006detail4scan16DeviceScanKernelINS2_10policy_hubIjjjmN4cuda3std3__44plusIvEEE10Policy1000EN6thrust24THRUST_300001_SM_1000_NS6detail15normal_iteratorINSD_10device_ptrIjEEEESI_NS0_13ScanTileStateIjLb1EEES9_NS0_8NullTypeEmjLb0ESL_EEvT0_T1_T2_iT3_T4_T5_E12temp_storage;
	add.s32 	%r275, %r274, %r273;
	st.shared.u32 	[%r275+16], %r250;
$L__BB19_71:
	sub.s32 	%r276, %r250, %r230;
	bar.sync 	0;
	ld.shared.v4.u32 	{%r277, %r278, %r279, %r280}, [_ZZN3cub18CUB_300001_SM_10006detail4scan16DeviceScanKernelINS2_10policy_hubIjjjmN4cuda3std3__44plusIvEEE10Policy1000EN6thrust24THRUST_300001_SM_1000_NS6detail15normal_iteratorINSD_10device_ptrIjEEEESI_NS0_13ScanTileStateIjLb1EEES9_NS0_8NullTypeEmjLb0ESL_EEvT0_T1_T2_iT3_T4_T5_E12temp_storage+16];
	add.s32 	%r281, %r278, %r277;
	setp.eq.s32 	%p24, %r117, 2;
	selp.b32 	%r282, %r281, %r277, %p24;
	add.s32 	%r283, %r281, %r279;
	setp.eq.s32 	%p25, %r117, 3;
	selp.b32 	%r284, %r283, %r282, %p25;
	add.s32 	%r285, %r283, %r280;
	setp.eq.s32 	%p26, %r117, 4;
	selp.b32 	%r286, %r285, %r284, %p26;
	ld.shared.v4.u32 	{%r287, %r288, %r289, %r290}, [_ZZN3cub18CUB_300001_SM_10006detail4scan16DeviceScanKernelINS2_10policy_hubIjjjmN4cuda3std3__44plusIvEEE10Policy1000EN6thrust24THRUST_300001_SM_1000_NS6detail15normal_iteratorINSD_10device_ptrIjEEEESI_NS0_13ScanTileStateIjLb1EEES9_NS0_8NullTypeEmjLb0ESL_EEvT0_T1_T2_iT3_T4_T5_E12temp_storage+32];
	add.s32 	%r291, %r285, %r287;
	setp.eq.s32 	%p27, %r117, 5;
	selp.b32 	%r292, %r291, %r286, %p27;
	add.s32 	%r293, %r291, %r288;
	setp.eq.s32 	%p28, %r117, 6;
	selp.b32 	%r294, %r293, %r292, %p28;
	add.s32 	%r295, %r293, %r289;
	setp.eq.s32 	%p29, %r117, 7;
	selp.b32 	%r296, %r295, %r294, %p29;
	add.s32 	%r297, %r295, %r290;
	setp.eq.s32 	%p30, %r117, 8;
	selp.b32 	%r298, %r297, %r296, %p30;
	ld.shared.v4.u32 	{%r299, %r300, %r301, %r302}, [_ZZN3cub18CUB_300001_SM_10006detail4scan16DeviceScanKernelINS2_10policy_hubIjjjmN4cuda3std3__44plusIvEEE10Policy1000EN6thrust24THRUST_300001_SM_1000_NS6detail15normal_iteratorINSD_10device_ptrIjEEEESI_NS0_13ScanTileStateIjLb1EEES9_NS0_8NullTypeEmjLb0ESL_EEvT0_T1_T2_iT3_T4_T5_E12temp_storage+48];
	add.s32 	%r303, %r297, %r299;
	setp.eq.s32 	%p31, %r117, 9;
	selp.b32 	%r304, %r303, %r298, %p31;
	add.s32 	%r305, %r303, %r300;
	setp.eq.s32 	%p32, %r117, 10;
	selp.b32 	%r306, %r305, %r304, %p32;
	add.s32 	%r307, %r305, %r301;
	setp.eq.s32 	%p33, %r117, 11;
	selp.b32 	%r308, %r307, %r306, %p33;
	add.s32 	%r309, %r307, %r302;
	setp.eq.s32 	%p34, %r117, 12;
	selp.b32 	%r310, %r309, %r308, %p34;
	ld.shared.u32 	%r311, [_ZZN3cub18CUB_300001_SM_10006detail4scan16DeviceScanKernelINS2_10policy_hubIjjjmN4cuda3std3__44plusIvEEE10Policy1000EN6thrust24THRUST_300001_SM_1000_NS6detail15normal_iteratorINSD_10device_ptrIjEEEESI_NS0_13ScanTileStateIjLb1EEES9_NS0_8NullTypeEmjLb0ESL_EEvT0_T1_T2_iT3_T4_T5_E12temp_storage+64];
	add.s32 	%r144, %r309, %r311;
	setp.gt.u32 	%p35, %r73, 31;
	setp.lt.u32 	%p36, %r73, 32;
	setp.eq.s32 	%p37, %r222, 0;
	selp.b32 	%r312, 0, %r276, %p37;
	add.s32 	%r1007, %r310, %r312;
	selp.b32 	%r146, %r276, %r1007, %p36;
	@%p35 bra 	$L__BB19_87;
	setp.ne.s32 	%p38, %r73, 0;
	mul.wide.s32 	%rd22, %r1, 8;
	add.s64 	%rd12, %rd1, %rd22;
	@%p38 bra 	$L__BB19_74;
	st.shared.u32 	[_ZZN3cub18CUB_300001_SM_10006detail4scan16DeviceScanKernelINS2_10policy_hubIjjjmN4cuda3std3__44plusIvEEE10Policy1000EN6thrust24THRUST_300001_SM_1000_NS6detail15normal_iteratorINSD_10device_ptrIjEEEESI_NS0_13ScanTileStateIjLb1EEES9_NS0_8NullTypeEmjLb0ESL_EEvT0_T1_T2_iT3_T4_T5_E12temp_storage+12], %r144;
	add.s64 	%rd23, %rd12, 256;
	mov.b32 	%r313, 100;
	// begin inline asm
	st.relaxed.gpu.v2.u32 [%rd23], {%r313, %r144};
	// end inline asm
$L__BB19_74:
	not.b32 	%r319, %r73;
	add.s32 	%r1003, %r1, %r319;
	mov.b32 	%r315, 550;
	// begin inline asm
	nanosleep.u32 %r315;
	// end inline asm
	mul.wide.s32 	%rd25, %r1003, 8;
	add.s64 	%rd26, %rd1, %rd25;
	add.s64 	%rd24, %rd26, 256;
	// begin inline asm
	ld.relaxed.gpu.v2.u32 {%r1004, %r998}, [%rd24];
	// end inline asm
	mov.b32 	%r999, 478;
$L__BB19_75:
	setp.eq.s32 	%p39, %r1004, 99;
	mov.b32 	%r320, -1;
	vote.sync.any.pred 	%p40, %p39, %r320;
	not.pred 	%p41, %p40;
	@%p41 bra 	$L__BB19_77;
	// begin inline asm
	nanosleep.u32 %r999;
	// end inline asm
	shr.u32 	%r999, %r999, 1;
	// begin inline asm
	ld.relaxed.gpu.v2.u32 {%r1004, %r998}, [%rd24];
	// end inline asm
	bra.uni 	$L__BB19_75;
$L__BB19_77:
	setp.eq.s32 	%p42, %r1004, 101;
	mov.b32 	%r347, -1;
	vote.sync.ballot.b32 	%r349, %p42, %r347;
	// begin inline asm
	mov.u32 %r322, %lanemask_ge;
	// end inline asm
	and.b32  	%r350, %r349, %r322;
	or.b32  	%r351, %r350, -2147483648;
	add.s32 	%r352, %r351, -1;
	not.b32 	%r353, %r351;
	and.b32  	%r354, %r353, %r352;
	popc.b32 	%r326, %r354;
	mov.b32 	%r325, 1;
	// begin inline asm
	shfl.sync.down.b32 %r323, %r998, %r325, %r326, %r347;
	// end inline asm
	setp.lt.s32 	%p44, %r222, %r326;
	selp.b32 	%r355, %r323, 0, %p44;
	add.s32 	%r329, %r355, %r998;
	mov.b32 	%r330, 2;
	// begin inline asm
	shfl.sync.down.b32 %r328, %r329, %r330, %r326, %r347;
	// end inline asm
	add.s32 	%r356, %r222, 2;
	setp.gt.s32 	%p45, %r356, %r326;
	selp.b32 	%r357, 0, %r328, %p45;
	add.s32 	%r334, %r329, %r357;
	mov.b32 	%r335, 4;
	// begin inline asm
	shfl.sync.down.b32 %r333, %r334, %r335, %r326, %r347;
	// end inline asm
	add.s32 	%r358, %r222, 4;
	setp.gt.s32 	%p46, %r358, %r326;
	selp.b32 	%r359, 0, %r333, %p46;
	add.s32 	%r339, %r334, %r359;
	mov.b32 	%r340, 8;
	// begin inline asm
	shfl.sync.down.b32 %r338, %r339, %r340, %r326, %r347;
	// end inline asm
	add.s32 	%r360, %r222, 8;
	setp.gt.s32 	%p47, %r360, %r326;
	selp.b32 	%r361, 0, %r338, %p47;
	add.s32 	%r344, %r339, %r361;
	mov.b32 	%r345, 16;
	// begin inline asm
	shfl.sync.down.b32 %r343, %r344, %r345, %r326, %r347;
	// end inline asm
	add.s32 	%r362, %r222, 16;
	setp.gt.s32 	%p48, %r362, %r326;
	selp.b32 	%r363, 0, %r343, %p48;
	add.s32 	%r1000, %r344, %r363;
	add.s64 	%rd13, %rd1, 256;
	mov.b32 	%r1001, 478;
$L__BB19_78:
	setp.ne.s32 	%p49, %r1004, 101;
	mov.b32 	%r364, -1;
	vote.sync.all.pred 	%p50, %p49, %r364;
	not.pred 	%p51, %p50;
	@%p51 bra 	$L__BB19_83;
	shr.u32 	%r1001, %r1001, 1;
	mul.wide.s32 	%rd29, %r1003, 8;
	add.s64 	%rd30, %rd13, %rd29;
	add.s64 	%rd28, %rd30, -256;
	// begin inline asm
	ld.relaxed.gpu.v2.u32 {%r1004, %r1005}, [%rd28];
	// end inline asm
	mov.u32 	%r1006, %r1001;
$L__BB19_80:
	setp.eq.s32 	%p55, %r1004, 99;
	mov.b32 	%r372, -1;
	vote.sync.any.pred 	%p56, %p55, %r372;
	not.pred 	%p57, %p56;
	@%p57 bra 	$L__BB19_82;
	// begin inline asm
	nanosleep.u32 %r1006;
	// end inline asm
	shr.u32 	%r1006, %r1006, 1;
	// begin inline asm
	ld.relaxed.gpu.v2.u32 {%r1004, %r1005}, [%rd28];
	// end inline asm
	bra.uni 	$L__BB19_80;
$L__BB19_82:
	setp.eq.s32 	%p58, %r1004, 101;
	mov.b32 	%r398, -1;
	vote.sync.ballot.b32 	%r399, %p58, %r398;
	and.b32  	%r400, %r399, %r322;
	or.b32  	%r401, %r400, -2147483648;
	add.s32 	%r402, %r401, -1;
	not.b32 	%r403, %r401;
	and.b32  	%r404, %r403, %r402;
	popc.b32 	%r377, %r404;
	mov.b32 	%r376, 1;
	// begin inline asm
	shfl.sync.down.b32 %r374, %r1005, %r376, %r377, %r398;
	// end inline asm
	setp.lt.s32 	%p60, %r222, %r377;
	selp.b32 	%r405, %r374, 0, %p60;
	add.s32 	%r380, %r405, %r1005;
	mov.b32 	%r381, 2;
	// begin inline asm
	shfl.sync.down.b32 %r379, %r380, %r381, %r377, %r398;
	// end inline asm
	add.s32 	%r406, %r222, 2;
	setp.gt.s32 	%p61, %r406, %r377;
	selp.b32 	%r407, 0, %r379, %p61;
	add.s32 	%r385, %r380, %r407;
	mov.b32 	%r386, 4;
	// begin inline asm
	shfl.sync.down.b32 %r384, %r385, %r386, %r377, %r398;
	// end inline asm
	add.s32 	%r408, %r222, 4;
	setp.gt.s32 	%p62, %r408, %r377;
	selp.b32 	%r409, 0, %r384, %p62;
	add.s32 	%r390, %r385, %r409;
	mov.b32 	%r391, 8;
	// begin inline asm
	shfl.sync.down.b32 %r389, %r390, %r391, %r377, %r398;
	// end inline asm
	add.s32 	%r410, %r222, 8;
	setp.gt.s32 	%p63, %r410, %r377;
	selp.b32 	%r411, 0, %r389, %p63;
	add.s32 	%r395, %r390, %r411;
	mov.b32 	%r396, 16;
	// begin inline asm
	shfl.sync.down.b32 %r394, %r395, %r396, %r377, %r398;
	// end inline asm
	add.s32 	%r412, %r222, 16;
	setp.gt.s32 	%p64, %r412, %r377;
	selp.b32 	%r413, 0, %r394, %p64;
	add.s32 	%r414, %r413, %r1000;
	add.s32 	%r1000, %r414, %r395;
	add.s32 	%r1003, %r1003, -32;
	bra.uni 	$L__BB19_78;
$L__BB19_83:
	@%p38 bra 	$L__BB19_85;
	add.s32 	%r367, %r1000, %r144;
	add.s64 	%rd27, %rd12, 256;
	mov.b32 	%r366, 101;
	// begin inline asm
	st.relaxed.gpu.v2.u32 [%rd27], {%r366, %r367};
	// end inline asm
	st.shared.u32 	[_ZZN3cub18CUB_300001_SM_10006detail4scan16DeviceScanKernelINS2_10policy_hubIjjjmN4cuda3std3__44plusIvEEE10Policy1000EN6thrust24THRUST_300001_SM_1000_NS6detail15normal_iteratorINSD_10device_ptrIjEEEESI_NS0_13ScanTileStateIjLb1EEES9_NS0_8NullTypeEmjLb0ESL_EEvT0_T1_T2_iT3_T4_T5_E12temp_storage+4], %r1000;
	st.shared.u32 	[_ZZN3cub18CUB_300001_SM_10006detail4scan16DeviceScanKernelINS2_10policy_hubIjjjmN4cuda3std3__44plusIvEEE10Policy1000EN6thrust24THRUST_300001_SM_1000_NS6detail15normal_iteratorINSD_10device_ptrIjEEEESI_NS0_13ScanTileStateIjLb1EEES9_NS0_8NullTypeEmjLb0ESL_EEvT0_T1_T2_iT3_T4_T5_E12temp_storage+8], %r367;
$L__BB19_85:
	setp.ne.s32 	%p53, %r222, 0;
	mov.u32 	%r1007, %r146;
	@%p53 bra 	$L__BB19_87;
	st.shared.u32 	[_ZZN3cub18CUB_300001_SM_10006detail4scan16DeviceScanKernelINS2_10policy_hubIjjjmN4cuda3std3__44plusIvEEE10Policy1000EN6thrust24THRUST_300001_SM_1000_NS6detail15normal_iteratorINSD_10device_ptrIjEEEESI_NS0_13ScanTileStateIjLb1EEES9_NS0_8NullTypeEmjLb0ESL_EEvT0_T1_T2_iT3_T4_T5_E12temp_storage+84], %r1000;
	mov.u32 	%r1007, %r1000;
$L__BB19_87:
	bar.sync 	0;
	setp.eq.s32 	%p54, %r73, 0;
	ld.shared.u32 	%r368, [_ZZN3cub18CUB_300001_SM_10006detail4scan16DeviceScanKernelINS2_10policy_hubIjjjmN4cuda3std3__44plusIvEEE10Policy1000EN6thrust24THRUST_300001_SM_1000_NS6detail15normal_iteratorINSD_10device_ptrIjEEEESI_NS0_13ScanTileStateIjLb1EEES9_NS0_8NullTypeEmjLb0ESL_EEvT0_T1_T2_iT3_T4_T5_E12temp_storage+84];
	selp.b32 	%r369, 0, %r368, %p54;
	add.s32 	%r1008, %r369, %r1007;
$L__BB19_88:
	add.s32 	%r509, %r1008, %r120;
	add.s32 	%r510, %r121, %r509;
	add.s32 	%r511, %r122, %r510;
	add.s32 	%r512, %r123, %r511;
	add.s32 	%r513, %r124, %r512;
	add.s32 	%r514, %r125, %r513;
	add.s32 	%r515, %r126, %r514;
	add.s32 	%r516, %r127, %r515;
	add.s32 	%r517, %r128, %r516;
	add.s32 	%r518, %r129, %r517;
	add.s32 	%r519, %r130, %r518;
	add.s32 	%r520, %r131, %r519;
	add.s32 	%r521, %r132, %r520;
	add.s32 	%r522, %r133, %r521;
	add.s32 	%r523, %r134, %r522;
	add.s32 	%r524, %r135, %r523;
	add.s32 	%r525, %r136, %r524;
	add.s32 	%r526, %r137, %r525;
	add.s32 	%r527, %r138, %r526;
	bar.sync 	0;
	st.shared.u32 	[%r119], %r509;
	st.shared.u32 	[%r119+4], %r510;
	st.shared.u32 	[%r119+8], %r511;
	st.shared.u32 	[%r119+12], %r512;
	st.shared.u32 	[%r119+16], %r513;
	st.shared.u32 	[%r119+20], %r514;
	st.shared.u32 	[%r119+24], %r515;
	st.shared.u32 	[%r119+28], %r516;
	st.shared.u32 	[%r119+32], %r517;
	st.shared.u32 	[%r119+36], %r518;
	st.shared.u32 	[%r119+40], %r519;
	st.shared.u32 	[%r119+44], %r520;
	st.shared.u32 	[%r119+48], %r521;
	st.shared.u32 	[%r119+52], %r522;
	st.shared.u32 	[%r119+56], %r523;
	st.shared.u32 	[%r119+60], %r524;
	st.shared.u32 	[%r119+64], %r525;
	st.shared.u32 	[%r119+68], %r526;
	st.shared.u32 	[%r119+72], %r527;
	bar.warp.sync 	-1;
	ld.shared.u32 	%r180, [%r118];
	ld.shared.u32 	%r181, [%r118+128];
	ld.shared.u32 	%r182, [%r118+256];
	ld.shared.u32 	%r183, [%r118+384];
	ld.shared.u32 	%r184, [%r118+512];
	ld.shared.u32 	%r185, [%r118+640];
	ld.shared.u32 	%r186, [%r118+768];
	ld.shared.u32 	%r187, [%r118+896];
	ld.shared.u32 	%r188, [%r118+1024];
	ld.shared.u32 	%r189, [%r118+1152];
	ld.shared.u32 	%r190, [%r118+1280];
	ld.shared.u32 	%r191, [%r118+1408];
	ld.shared.u32 	%r192, [%r118+1536];
	ld.shared.u32 	%r193, [%r118+1664];
	ld.shared.u32 	%r194, [%r118+1792];
	ld.shared.u32 	%r195, [%r118+1920];
	ld.shared.u32 	%r196, [%r118+2048];
	ld.shared.u32 	%r197, [%r118+2176];
	ld.shared.u32 	%r198, [%r118+2304];
	setp.ne.s32 	%p80, %r73, 0;
	@%p80 bra 	$L__BB19_90;
	st.volatile.shared.u32 	[_ZZN3cub18CUB_300001_SM_10006detail4scan16DeviceScanKernelINS2_10policy_hubIjjjmN4cuda3std3__44plusIvEEE10Policy1000EN6thrust24THRUST_300001_SM_1000_NS6detail15normal_iteratorINSD_10device_ptrIjEEEESI_NS0_13ScanTileStateIjLb1EEES9_NS0_8NullTypeEmjLb0ESL_EEvT0_T1_T2_iT3_T4_T5_E12temp_storage+31616], %r72;
$L__BB19_90:
	bar.sync 	0;
	ld.volatile.shared.u32 	%r199, [_ZZN3cub18CUB_300001_SM_10006detail4scan16DeviceScanKernelINS2_10policy_hubIjjjmN4cuda3std3__44plusIvEEE10Policy1000EN6thrust24THRUST_300001_SM_1000_NS6detail15normal_iteratorINSD_10device_ptrIjEEEESI_NS0_13ScanTileStateIjLb1EEES9_NS0_8NullTypeEmjLb0ESL_EEvT0_T1_T2_iT3_T4_T5_E12temp_storage+31616];
	cvt.u64.u32 	%rd35, %r75;
	add.s64 	%rd36, %rd4, %rd35;
	setp.ge.s32 	%p81, %r75, %r199;
	shl.b64 	%rd37, %rd36, 2;
	add.s64 	%rd15, %rd3, %rd37;
	@%p81 bra 	$L__BB19_92;
	st.global.u32 	[%rd15], %r180;
$L__BB19_92:
	mov.u32 	%r528, %tid.x;
	and.b32  	%r529, %r528, 992;
	mul.lo.s32 	%r530, %r529, 19;
	and.b32  	%r531, %r528, 31;
	or.b32  	%r532, %r530, %r531;
	add.s32 	%r533, %r532, 32;
	setp.ge.s32 	%p82, %r533, %r199;
	@%p82 bra 	$L__BB19_94;
	st.global.u32 	[%rd15+128], %r181;
$L__BB19_94:
	add.s32 	%r539, %r532, 64;
	setp.ge.s32 	%p83, %r539, %r199;
	@%p83 bra 	$L__BB19_96;
	st.global.u32 	[%rd15+256], %r182;
$L__BB19_96:
	add.s32 	%r545, %r532, 96;
	setp.ge.s32 	%p84, %r545, %r199;
	@%p84 bra 	$L__BB19_98;
	st.global.u32 	[%rd15+384], %r183;
$L__BB19_98:
	add.s32 	%r551, %r532, 128;
	setp.ge.s32 	%p85, %r551, %r199;
	@%p85 bra 	$L__BB19_100;
	st.global.u32 	[%rd15+512], %r184;
$L__BB19_100:
	add.s32 	%r557, %r532, 160;
	setp.ge.s32 	%p86, %r557, %r199;
	@%p86 bra 	$L__BB19_102;
	st.global.u32 	[%rd15+640], %r185;
$L__BB19_102:
	add.s32 	%r563, %r532, 192;
	setp.ge.s32 	%p87, %r563, %r199;
	@%p87 bra 	$L__BB19_104;
	st.global.u32 	[%rd15+768], %r186;
$L__BB19_104:
	add.s32 	%r569, %r532, 224;
	setp.ge.s32 	%p88, %r569, %r199;
	@%p88 bra 	$L__BB19_106;
	st.global.u32 	[%rd15+896], %r187;
$L__BB19_106:
	setp.ge.s32 	%p89, %r92, %r199;
	@%p89 bra 	$L__BB19_108;
	st.global.u32 	[%rd15+1024], %r188;
$L__BB19_108:
	add.s32 	%r575, %r532, 288;
	setp.ge.s32 	%p90, %r575, %r199;
	@%p90 bra 	$L__BB19_110;
	st.global.u32 	[%rd15+1152], %r189;
$L__BB19_110:
	add.s32 	%r581, %r532, 320;
	setp.ge.s32 	%p91, %r581, %r199;
	@%p91 bra 	$L__BB19_112;
	st.global.u32 	[%rd15+1280], %r190;
$L__BB19_112:
	add.s32 	%r587, %r532, 352;
	setp.ge.s32 	%p92, %r587, %r199;
	@%p92 bra 	$L__BB19_114;
	st.global.u32 	[%rd15+1408], %r191;
$L__BB19_114:
	add.s32 	%r593, %r532, 384;
	setp.ge.s32 	%p93, %r593, %r199;
	@%p93 bra 	$L__BB19_116;
	st.global.u32 	[%rd15+1536], %r192;
$L__BB19_116:
	add.s32 	%r599, %r532, 416;
	setp.ge.s32 	%p94, %r599, %r199;
	@%p94 bra 	$L__BB19_118;
	st.global.u32 	[%rd15+1664], %r193;
$L__BB19_118:
	add.s32 	%r605, %r532, 448;
	setp.ge.s32 	%p95, %r605, %r199;
	@%p95 bra 	$L__BB19_120;
	st.global.u32 	[%rd15+1792], %r194;
$L__BB19_120:
	add.s32 	%r611, %r532, 480;
	setp.ge.s32 	%p96, %r611, %r199;
	@%p96 bra 	$L__BB19_122;
	st.global.u32 	[%rd15+1920], %r195;
$L__BB19_122:
	add.s32 	%r617, %r532, 512;
	setp.ge.s32 	%p97, %r617, %r199;
	@%p97 bra 	$L__BB19_124;
	st.global.u32 	[%rd15+2048], %r196;
$L__BB19_124:
	add.s32 	%r623, %r532, 544;
	setp.ge.s32 	%p98, %r623, %r199;
	@%p98 bra 	$L__BB19_126;
	st.global.u32 	[%rd15+2176], %r197;
$L__BB19_126:
	setp.ge.s32 	%p99, %r113, %r199;
	@%p99 bra 	$L__BB19_128;
	st.global.u32 	[%rd15+2304], %r198;
$L__BB19_128:
	ret;

}
	// .globl	_ZN3cub18CUB_300001_SM_10006detail4scan16DeviceScanKernelINS2_10policy_hubIjjjjN4cuda3__47maximumIjEEE10Policy1000EN6thrust24THRUST_300001_SM_1000_NS6detail15normal_iteratorINSC_10device_ptrIjEEEESH_NS0_13ScanTileStateIjLb1EEES8_NS0_8NullTypeEjjLb0ESK_EEvT0_T1_T2_iT3_T4_T5_
.visible .entry _ZN3cub18CUB_300001_SM_10006detail4scan16DeviceScanKernelINS2_10policy_hubIjjjjN4cuda3__47maximumIjEEE10Policy1000EN6thrust24THRUST_300001_SM_1000_NS6detail15normal_iteratorINSC_10device_ptrIjEEEESH_NS0_13ScanTileStateIjLb1EEES8_NS0_8NullTypeEjjLb0ESK_EEvT0_T1_T2_iT3_T4_T5_(
	.param .align 8 .b8 _ZN3cub18CUB_300001_SM_10006detail4scan16DeviceScanKernelINS2_10policy_hubIjjjjN4cuda3__47maximumIjEEE10Policy1000EN6thrust24THRUST_300001_SM_1000_NS6detail15normal_iteratorINSC_10device_ptrIjEEEESH_NS0_13ScanTileStateIjLb1EEES8_NS0_8NullTypeEjjLb0ESK_EEvT0_T1_T2_iT3_T4_T5__param_0[8],
	.param .align 8 .b8 _ZN3cub18CUB_300001_SM_10006detail4scan16DeviceScanKernelINS2_10policy_hubIjjjjN4cuda3__47maximumIjEEE10Policy1000EN6thrust24THRUST_300001_SM_1000_NS6detail15normal_iteratorINSC_10device_ptrIjEEEESH_NS0_13ScanTileStateIjLb1EEES8_NS0_8NullTypeEjjLb0ESK_EEvT0_T1_T2_iT3_T4_T5__param_1[8],
	.param .align 8 .b8 _ZN3cub18CUB_300001_SM_10006detail4scan16DeviceScanKernelINS2_10policy_hubIjjjjN4cuda3__47maximumIjEEE10Policy1000EN6thrust24THRUST_300001_SM_1000_NS6detail15normal_iteratorINSC_10device_ptrIjEEEESH_NS0_13ScanTileStateIjLb1EEES8_NS0_8NullTypeEjjLb0ESK_EEvT0_T1_T2_iT3_T4_T5__param_2[8],
	.param .u32 _ZN3cub18CUB_300001_SM_10006detail4scan16DeviceScanKernelINS2_10policy_hubIjjjjN4cuda3__47maximumIjEEE10Policy1000EN6thrust24THRUST_300001_SM_1000_NS6detail15normal_iteratorINSC_10device_ptrIjEEEESH_NS0_13ScanTileStateIjLb1EEES8_NS0_8NullTypeEjjLb0ESK_EEvT0_T1_T2_iT3_T4_T5__param_3,
	.param .align 1 .b8 _ZN3cub18CUB_300001_SM_10006detail4scan16DeviceScanKernelINS2_10policy_hubIjjjjN4cuda3__47maximumIjEEE10Policy1000EN6thrust24THRUST_300001_SM_1000_NS6detail15normal_iteratorINSC_10device_ptrIjEEEESH_NS0_13ScanTileStateIjLb1EEES8_NS0_8NullTypeEjjLb0ESK_EEvT0_T1_T2_iT3_T4_T5__param_4[1],
	.param .align 1 .b8 _ZN3cub18CUB_300001_SM_10006detail4scan16DeviceScanKernelINS2_10policy_hubIjjjjN4cuda3__47maximumIjEEE10Policy1000EN6thrust24THRUST_300001_SM_1000_NS6detail15normal_iteratorINSC_10device_ptrIjEEEESH_NS0_13ScanTileStateIjLb1EEES8_NS0_8NullTypeEjjLb0ESK_EEvT0_T1_T2_iT3_T4_T5__param_5[1],
	.param .u32 _ZN3cub18CUB_300001_SM_10006detail4scan16DeviceScanKernelINS2_10policy_hubIjjjjN4cuda3__47maximumIjEEE10Policy1000EN6thrust24THRUST_300001_SM_1000_NS6detail15normal_iteratorINSC_10device_ptrIjEEEESH_NS0_13ScanTileStateIjLb1EEES8_NS0_8NullTypeEjjLb0ESK_EEvT0_T1_T2_iT3_T4_T5__param_6
)
.maxntid 128
{
	.reg .pred 	%p<159>;
	.reg .b32 	%r<1028>;
	.reg .b64 	%rd<54>;
	// demoted variable
	.shared .align 16 .b8 _ZZN3cub18CUB_300001_SM_10006detail4scan16DeviceScanKernelINS2_10policy_hubIjjjjN4cuda3__47maximumIjEEE10Policy1000EN6thrust24THRUST_300001_SM_1000_NS6detail15normal_iteratorINSC_10device_ptrIjEEEESH_NS0_13ScanTileStateIjLb1EEES8_NS0_8NullTypeEjjLb0ESK_EEvT0_T1_T2_iT3_T4_T5_E12temp_storage[12304];
	ld.param.u64 	%rd1, [_ZN3cub18CUB_300001_SM_10006detail4scan16DeviceScanKernelINS2_10policy_hubIjjjjN4cuda3__47maximumIjEEE10Policy1000EN6thrust24THRUST_300001_SM_1000_NS6detail15normal_iteratorINSC_10device_ptrIjEEEESH_NS0_13ScanTileStateIjLb1EEES8_NS0_8NullTypeEjjLb0ESK_EEvT0_T1_T2_iT3_T4_T5__param_2];
	ld.param.u64 	%rd14, [_ZN3cub18CUB_300001_SM_10006detail4scan16DeviceScanKernelINS2_10policy_hubIjjjjN4cuda3__47maximumIjEEE10Policy1000EN6thrust24THRUST_300001_SM_1000_NS6detail15normal_iteratorINSC_10device_ptrIjEEEESH_NS0_13ScanTileStateIjLb1EEES8_NS0_8NullTypeEjjLb0ESK_EEvT0_T1_T2_iT3_T4_T5__param_1];
	ld.param.u64 	%rd15, [_ZN3cub18CUB_300001_SM_10006detail4scan16DeviceScanKernelINS2_10policy_hubIjjjjN4cuda3__47maximumIjEEE10Policy1000EN6thrust24THRUST_300001_SM_1000_NS6detail15normal_iteratorINSC_10device_ptrIjEEEESH_NS0_13ScanTileStateIjLb1EEES8_NS0_8NullTypeEjjLb0ESK_EEvT0_T1_T2_iT3_T4_T5__param_0];
	ld.param.u32 	%r375, [_ZN3cub18CUB_300001_SM_10006detail4scan16DeviceScanKernelINS2_10policy_hubIjjjjN4cuda3__47maximumIjEEE10Policy1000EN6thrust24THRUST_300001_SM_1000_NS6detail15normal_iteratorINSC_10device_ptrIjEEEESH_NS0_13ScanTileStateIjLb1EEES8_NS0_8NullTypeEjjLb0ESK_EEvT0_T1_T2_iT3_T4_T5__param_3];
	ld.param.u32 	%r376, [_ZN3cub18CUB_300001_SM_10006detail4scan16DeviceScanKernelINS2_10policy_hubIjjjjN4cuda3__47maximumIjEEE10Policy1000EN6thrust24THRUST_300001_SM_1000_NS6detail15normal_iteratorINSC_10device_ptrIjEEEESH_NS0_13ScanTileStateIjLb1EEES8_NS0_8NullTypeEjjLb0ESK_EEvT0_T1_T2_iT3_T4_T5__param_6];
	cvta.to.global.u64 	%rd2, %rd15;
	cvta.to.global.u64 	%rd3, %rd14;
	mov.u32 	%r377, %ctaid.x;
	add.s32 	%r1, %r375, %r377;
	mul.lo.s32 	%r2, %r1, 3072;
	sub.s32 	%r3, %r376, %r2;
	setp.lt.u32 	%p1, %r3, 3073;
	@%p1 bra 	$L__BB20_35;
	cvt.u64.u32 	%rd36, %r2;
	mov.u32 	%r4, %tid.x;
	and.b32  	%r642, %r4, 31;
	and.b32  	%r643, %r4, 992;
	mul.lo.s32 	%r644, %r643, 24;
	or.b32  	%r645, %r644, %r642;
	cvt.u64.u32 	%rd37, %r645;
	add.s64 	%rd4, %rd37, %rd36;
	shl.b64 	%rd38, %rd4, 2;
	add.s64 	%rd39, %rd2, %rd38;
	ld.global.u32 	%r646, [%rd39];
	ld.global.u32 	%r647, [%rd39+128];
	ld.global.u32 	%r648, [%rd39+256];
	ld.global.u32 	%r649, [%rd39+384];
	ld.global.u32 	%r650, [%rd39+512];
	ld.global.u32 	%r651, [%rd39+640];
	ld.global.u32 	%r652, [%rd39+768];
	ld.global.u32 	%r653, [%rd39+896];
	ld.global.u32 	%r654, [%rd39+1024];
	ld.global.u32 	%r655, [%rd39+1152];
	ld.global.u32 	%r656, [%rd39+1280];
	ld.global.u32 	%r657, [%rd39+1408];
	ld.global.u32 	%r658, [%rd39+1536];
	ld.global.u32 	%r659, [%rd39+1664];
	ld.global.u32 	%r660, [%rd39+1792];
	ld.global.u32 	%r661, [%rd39+1920];
	ld.global.u32 	%r662, [%rd39+2048];
	ld.global.u32 	%r663, [%rd39+2176];
	ld.global.u32 	%r664, [%rd39+2304];
	ld.global.u32 	%r665, [%rd39+2432];
	ld.global.u32 	%r666, [%rd39+2560];
	ld.global.u32 	%r667, [%rd39+2688];
	ld.global.u32 	%r668, [%rd39+2816];
	ld.global.u32 	%r669, [%rd39+2944];
	// begin inline asm
	mov.u32 %r641, %laneid;
	// end inline asm
	shr.u32 	%r6, %r4, 5;
	mad.lo.s32 	%r670, %r6, 768, %r641;
	shl.b32 	%r671, %r670, 2;
	mov.u32 	%r672, _ZZN3cub18CUB_300001_SM_10006detail4scan16DeviceScanKernelINS2_10policy_hubIjjjjN4cuda3__47maximumIjEEE10Policy1000EN6thrust24THRUST_300001_SM_1000_NS6detail15normal_iteratorINSC_10device_ptrIjEEEESH_NS0_13ScanTileStateIjLb1EEES8_NS0_8NullTypeEjjLb0ESK_EEvT0_T1_T2_iT3_T4_T5_E12temp_storage;
	add.s32 	%r7, %r672, %r671;
	st.shared.u32 	[%r7], %r646;
	st.shared.u32 	[%r7+128], %r647;
	st.shared.u32 	[%r7+256], %r648;
	st.shared.u32 	[%r7+384], %r649;
	st.shared.u32 	[%r7+512], %r650;
	st.shared.u32 	[%r7+640], %r651;
	st.shared.u32 	[%r7+768], %r652;
	st.shared.u32 	[%r7+896], %r653;
	st.shared.u32 	[%r7+1024], %r654;
	st.shared.u32 	[%r7+1152], %r655;
	st.shared.u32 	[%r7+1280], %r656;
	st.shared.u32 	[%r7+1408], %r657;
	st.shared.u32 	[%r7+1536], %r658;
	st.shared.u32 	[%r7+1664], %r659;
	st.shared.u32 	[%r7+1792], %r660;
	st.shared.u32 	[%r7+1920], %r661;
	st.shared.u32 	[%r7+2048], %r662;
	st.shared.u32 	[%r7+2176], %r663;
	st.shared.u32 	[%r7+2304], %r664;
	st.shared.u32 	[%r7+2432], %r665;
	st.shared.u32 	[%r7+2560], %r666;
	st.shared.u32 	[%r7+2688], %r667;
	st.shared.u32 	[%r7+2816], %r668;
	st.shared.u32 	[%r7+2944], %r669;
	bar.warp.sync 	-1;
	mad.lo.s32 	%r8, %r641, 92, %r7;
	ld.shared.v4.u32 	{%r9, %r10, %r11, %r12}, [%r8];
	ld.shared.v4.u32 	{%r13, %r14, %r15, %r16}, [%r8+16];
	ld.shared.v4.u32 	{%r17, %r18, %r19, %r20}, [%r8+32];
	ld.shared.v4.u32 	{%r21, %r22, %r23, %r24}, [%r8+48];
	ld.shared.v4.u32 	{%r25, %r26, %r27, %r28}, [%r8+64];
	ld.shared.v4.u32 	{%r29, %r30, %r31, %r32}, [%r8+80];
	bar.sync 	0;
	setp.ne.s32 	%p105, %r1, 0;
	@%p105 bra 	$L__BB20_6;
	max.u32 	%r870, %r9, %r10;
	max.u32 	%r871, %r870, %r11;
	max.u32 	%r872, %r12, %r13;
	max.u32 	%r873, %r872, %r14;
	max.u32 	%r874, %r15, %r16;
	max.u32 	%r875, %r874, %r17;
	max.u32 	%r876, %r18, %r19;
	max.u32 	%r877, %r876, %r20;
	max.u32 	%r878, %r21, %r22;
	max.u32 	%r879, %r878, %r23;
	max.u32 	%r880, %r24, %r25;
	max.u32 	%r881, %r880, %r26;
	max.u32 	%r882, %r27, %r28;
	max.u32 	%r883, %r882, %r29;
	max.u32 	%r884, %r30, %r31;
	max.u32 	%r885, %r884, %r32;
	max.u32 	%r886, %r871, %r873;
	max.u32 	%r887, %r886, %r875;
	max.u32 	%r888, %r877, %r879;
	max.u32 	%r889, %r888, %r881;
	max.u32 	%r890, %r883, %r885;
	max.u32 	%r891, %r887, %r889;
	max.u32 	%r841, %r891, %r890;
	mov.b32 	%r867, 1;
	mov.b32 	%r868, 0;
	mov.b32 	%r869, -1;
	// begin inline asm
	shfl.sync.up.b32 %r840, %r841, %r867, %r868, %r869;
	// end inline asm
	max.u32 	%r892, %r840, %r841;
	setp.lt.s32 	%p147, %r641, 1;
	selp.b32 	%r846, %r841, %r892, %p147;
	mov.b32 	%r847, 2;
	// begin inline asm
	shfl.sync.up.b32 %r845, %r846, %r847, %r868, %r869;
	// end inline asm
	max.u32 	%r893, %r845, %r846;
	setp.lt.s32 	%p148, %r641, 2;
	selp.b32 	%r851, %r846, %r893, %p148;
	mov.b32 	%r852, 4;
	// begin inline asm
	shfl.sync.up.b32 %r850, %r851, %r852, %r868, %r869;
	// end inline asm
	max.u32 	%r894, %r850, %r851;
	setp.lt.s32 	%p149, %r641, 4;
	selp.b32 	%r856, %r851, %r894, %p149;
	mov.b32 	%r857, 8;
	// begin inline asm
	shfl.sync.up.b32 %r855, %r856, %r857, %r868, %r869;
	// end inline asm
	max.u32 	%r895, %r855, %r856;
	setp.lt.s32 	%p150, %r641, 8;
	selp.b32 	%r861, %r856, %r895, %p150;
	mov.b32 	%r862, 16;
	// begin inline asm
	shfl.sync.up.b32 %r860, %r861, %r862, %r868, %r869;
	// end inline asm
	max.u32 	%r33, %r860, %r861;
	setp.lt.s32 	%p151, %r641, 16;
	selp.b32 	%r866, %r861, %r33, %p151;
	// begin inline asm
	shfl.sync.up.b32 %r865, %r866, %r867, %r868, %r869;
	// end inline asm
	setp.ne.s32 	%p152, %r641, 31;
	@%p152 bra 	$L__BB20_4;
	shl.b32 	%r896, %r6, 2;
	add.s32 	%r898, %r672, %r896;
	st.shared.u32 	[%r898+16], %r33;
$L__BB20_4:
	bar.sync 	0;
	ld.shared.v4.u32 	{%r899, %r900, %r901, %r902}, [_ZZN3cub18CUB_300001_SM_10006detail4scan16DeviceScanKernelINS2_10policy_hubIjjjjN4cuda3__47maximumIjEEE10Policy1000EN6thrust24THRUST_300001_SM_1000_NS6detail15normal_iteratorINSC_10device_ptrIjEEEESH_NS0_13ScanTileStateIjLb1EEES8_NS0_8NullTypeEjjLb0ESK_EEvT0_T1_T2_iT3_T4_T5_E12temp_storage+16];
	max.u32 	%r903, %r899, %r900;
	setp.eq.s32 	%p153, %r6, 2;
	selp.b32 	%r904, %r903, %r899, %p153;
	max.u32 	%r905, %r903, %r901;
	setp.eq.s32 	%p154, %r6, 3;
	selp.b32 	%r906, %r905, %r904, %p154;
	max.u32 	%r35, %r905, %r902;
	setp.lt.u32 	%p155, %r4, 32;
	max.u32 	%r907, %r906, %r865;
	setp.eq.s32 	%p156, %r641, 0;
	selp.b32 	%r908, %r906, %r907, %p156;
	selp.b32 	%r909, %r865, %r908, %p155;
	setp.ne.s32 	%p157, %r4, 0;
	setp.eq.s32 	%p158, %r4, 0;
	max.u32 	%r971, %r909, %r9;
	selp.b32 	%r910, %r9, %r971, %p158;
	max.u32 	%r970, %r910, %r10;
	max.u32 	%r969, %r970, %r11;
	max.u32 	%r968, %r969, %r12;
	max.u32 	%r967, %r968, %r13;
	max.u32 	%r966, %r967, %r14;
	max.u32 	%r965, %r966, %r15;
	max.u32 	%r964, %r965, %r16;
	max.u32 	%r963, %r964, %r17;
	max.u32 	%r962, %r963, %r18;
	max.u32 	%r961, %r962, %r19;
	max.u32 	%r960, %r961, %r20;
	max.u32 	%r959, %r960, %r21;
	max.u32 	%r958, %r959, %r22;
	max.u32 	%r957, %r958, %r23;
	max.u32 	%r956, %r957, %r24;
	max.u32 	%r955, %r956, %r25;
	max.u32 	%r954, %r955, %r26;
	max.u32 	%r953, %r954, %r27;
	max.u32 	%r952, %r953, %r28;
	max.u32 	%r951, %r952, %r29;
	max.u32 	%r950, %r951, %r30;
	max.u32 	%r949, %r950, %r31;
	max.u32 	%r948, %r949, %r32;
	@%p157 bra 	$L__BB20_34;
	add.s64 	%rd51, %rd1, 256;
	mov.b32 	%r911, 101;
	// begin inline asm
	st.relaxed.gpu.v2.u32 [%rd51], {%r911, %r35};
	// end inline asm
	mov.u32 	%r971, %r9;
	bra.uni 	$L__BB20_34;
$L__BB20_6:
	max.u32 	%r703, %r9, %r10;
	max.u32 	%r704, %r703, %r11;
	max.u32 	%r705, %r12, %r13;
	max.u32 	%r706, %r705, %r14;
	max.u32 	%r707, %r15, %r16;
	max.u32 	%r708, %r707, %r17;
	max.u32 	%r709, %r18, %r19;
	max.u32 	%r710, %r709, %r20;
	max.u32 	%r711, %r21, %r22;
	max.u32 	%r712, %r711, %r23;
	max.u32 	%r713, %r24, %r25;
	max.u32 	%r714, %r713, %r26;
	max.u32 	%r715, %r27, %r28;
	max.u32 	%r716, %r715, %r29;
	max.u32 	%r717, %r30, %r31;
	max.u32 	%r718, %r717, %r32;
	max.u32 	%r719, %r704, %r706;
	max.u32 	%r720, %r719, %r708;
	max.u32 	%r721, %r710, %r712;
	max.u32 	%r722, %r721, %r714;
	max.u32 	%r723, %r716, %r718;
	max.u32 	%r724, %r720, %r722;
	max.u32 	%r674, %r724, %r723;
	mov.b32 	%r700, 1;
	mov.b32 	%r701, 0;
	mov.b32 	%r702, -1;
	// begin inline asm
	shfl.sync.up.b32 %r673, %r674, %r700, %r701, %r702;
	// end inline asm
	max.u32 	%r725, %r673, %r674;
	setp.lt.s32 	%p106, %r641, 1;
	selp.b32 	%r679, %r674, %r725, %p106;
	mov.b32 	%r680, 2;
	// begin inline asm
	shfl.sync.up.b32 %r678, %r679, %r680, %r701, %r702;
	// end inline asm
	max.u32 	%r726, %r678, %r679;
	setp.lt.s32 	%p107, %r641, 2;
	selp.b32 	%r684, %r679, %r726, %p107;
	mov.b32 	%r685, 4;
	// begin inline asm
	shfl.sync.up.b32 %r683, %r684, %r685, %r701, %r702;
	// end inline asm
	max.u32 	%r727, %r683, %r684;
	setp.lt.s32 	%p108, %r641, 4;
	selp.b32 	%r689, %r684, %r727, %p108;
	mov.b32 	%r690, 8;
	// begin inline asm
	shfl.sync.up.b32 %r688, %r689, %r690, %r701, %r702;
	// end inline asm
	max.u32 	%r728, %r688, %r689;
	setp.lt.s32 	%p109, %r641, 8;
	selp.b32 	%r694, %r689, %r728, %p109;
	mov.b32 	%r695, 16;
	// begin inline asm
	shfl.sync.up.b32 %r693, %r694, %r695, %r701, %r702;
	// end inline asm
	max.u32 	%r60, %r693, %r694;
	setp.lt.s32 	%p110, %r641, 16;
	selp.b32 	%r699, %r694, %r60, %p110;
	// begin inline asm
	shfl.sync.up.b32 %r698, %r699, %r700, %r701, %r702;
	// end inline asm
	setp.ne.s32 	%p111, %r641, 31;
	@%p111 bra 	$L__BB20_8;
	shl.b32 	%r729, %r6, 2;
	add.s32 	%r731, %r672, %r729;
	st.shared.u32 	[%r731+16], %r60;
$L__BB20_8:
	bar.sync 	0;
	ld.shared.v4.u32 	{%r732, %r733, %r734, %r735}, [_ZZN3cub18CUB_300001_SM_10006detail4scan16DeviceScanKernelINS2_10policy_hubIjjjjN4cuda3__47maximumIjEEE10Policy1000EN6thrust24THRUST_300001_SM_1000_NS6detail15normal_iteratorINSC_10device_ptrIjEEEESH_NS0_13ScanTileStateIjLb1EEES8_NS0_8NullTypeEjjLb0ESK_EEvT0_T1_T2_iT3_T4_T5_E12temp_storage+16];
	max.u32 	%r736, %r732, %r733;
	setp.eq.s32 	%p112, %r6, 2;
	selp.b32 	%r737, %r736, %r732, %p112;
	max.u32 	%r738, %r736, %r734;
	setp.eq.s32 	%p113, %r6, 3;
	selp.b32 	%r739, %r738, %r737, %p113;
	max.u32 	%r62, %r738, %r735;
	setp.gt.u32 	%p114, %r4, 31;
	setp.lt.u32 	%p115, %r4, 32;
	max.u32 	%r740, %r739, %r698;
	setp.eq.s32 	%p116, %r641, 0;
	selp.b32 	%r947, %r739, %r740, %p116;
	selp.b32 	%r64, %r698, %r947, %p115;
	@%p114 bra 	$L__BB20_33;
	setp.ne.s32 	%p117, %r4, 0;
	mul.wide.s32 	%rd40, %r1, 8;
	add.s64 	%rd5, %rd1, %rd40;
	@%p117 bra 	$L__BB20_11;
	st.shared.u32 	[_ZZN3cub18CUB_300001_SM_10006detail4scan16DeviceScanKernelINS2_10policy_hubIjjjjN4cuda3__47maximumIjEEE10Policy1000EN6thrust24THRUST_300001_SM_1000_NS6detail15normal_iteratorINSC_10device_ptrIjEEEESH_NS0_13ScanTileStateIjLb1EEES8_NS0_8NullTypeEjjLb0ESK_EEvT0_T1_T2_iT3_T4_T5_E12temp_storage+12], %r62;
	add.s64 	%rd41, %rd5, 256;
	mov.b32 	%r741, 100;
	// begin inline asm
	st.relaxed.gpu.v2.u32 [%rd41], {%r741, %r62};
	// end inline asm
$L__BB20_11:
	not.b32 	%r743, %r4;
	add.s32 	%r944, %r1, %r743;
	mov.u32 	%r66, %nctaid.x;
	setp.gt.u32 	%p118, %r66, 499;
	@%p118 bra 	$L__BB20_13;
	membar.cta;
	bra.uni 	$L__BB20_14;
$L__BB20_13:
	mov.b32 	%r744, 1245;
	// begin inline asm
	nanosleep.u32 %r744;
	// end inline asm
$L__BB20_14:
	mul.wide.s32 	%rd43, %r944, 8;
	add.s64 	%rd44, %rd1, %rd43;
	add.s64 	%rd42, %rd44, 256;
	// begin inline asm
	ld.relaxed.gpu.v2.u32 {%r945, %r941}, [%rd42];
	// end inline asm
$L__BB20_15:
	setp.eq.s32 	%p119, %r945, 99;
	mov.b32 	%r747, -1;
	vote.sync.any.pred 	%p120, %p119, %r747;
	not.pred 	%p121, %p120;
	@%p121 bra 	$L__BB20_20;
	setp.gt.u32 	%p146, %r66, 499;
	@%p146 bra 	$L__BB20_18;
	membar.cta;
	bra.uni 	$L__BB20_19;
$L__BB20_18:
	mov.b32 	%r837, 648;
	// begin inline asm
	nanosleep.u32 %r837;
	// end inline asm
$L__BB20_19:
	// begin inline asm
	ld.relaxed.gpu.v2.u32 {%r945, %r941}, [%rd42];
	// end inline asm
	bra.uni 	$L__BB20_15;
$L__BB20_20:
	setp.eq.s32 	%p122, %r945, 101;
	mov.b32 	%r774, -1;
	vote.sync.ballot.b32 	%r775, %p122, %r774;
	// begin inline asm
	mov.u32 %r749, %lanemask_ge;
	// end inline asm
	and.b32  	%r776, %r775, %r749;
	or.b32  	%r777, %r776, -2147483648;
	add.s32 	%r778, %r777, -1;
	not.b32 	%r779, %r777;
	and.b32  	%r780, %r779, %r778;
	popc.b32 	%r753, %r780;
	mov.b32 	%r752, 1;
	// begin inline asm
	shfl.sync.down.b32 %r750, %r941, %r752, %r753, %r774;
	// end inline asm
	setp.lt.s32 	%p124, %r641, %r753;
	max.u32 	%r781, %r750, %r941;
	selp.b32 	%r756, %r781, %r941, %p124;
	mov.b32 	%r757, 2;
	// begin inline asm
	shfl.sync.down.b32 %r755, %r756, %r757, %r753, %r774;
	// end inline asm
	add.s32 	%r76, %r641, 2;
	setp.gt.s32 	%p125, %r76, %r753;
	max.u32 	%r782, %r755, %r756;
	selp.b32 	%r761, %r756, %r782, %p125;
	mov.b32 	%r762, 4;
	// begin inline asm
	shfl.sync.down.b32 %r760, %r761, %r762, %r753, %r774;
	// end inline asm
	add.s32 	%r77, %r641, 4;
	setp.gt.s32 	%p126, %r77, %r753;
	max.u32 	%r783, %r760, %r761;
	selp.b32 	%r766, %r761, %r783, %p126;
	mov.b32 	%r767, 8;
	// begin inline asm
	shfl.sync.down.b32 %r765, %r766, %r767, %r753, %r774;
	// end inline asm
	add.s32 	%r78, %r641, 8;
	setp.gt.s32 	%p127, %r78, %r753;
	max.u32 	%r784, %r765, %r766;
	selp.b32 	%r771, %r766, %r784, %p127;
	mov.b32 	%r772, 16;
	// begin inline asm
	shfl.sync.down.b32 %r770, %r771, %r772, %r753, %r774;
	// end inline asm
	add.s32 	%r79, %r641, 16;
	setp.gt.s32 	%p128, %r79, %r753;
	max.u32 	%r785, %r770, %r771;
	selp.b32 	%r943, %r771, %r785, %p128;
	add.s64 	%rd7, %rd1, 256;
$L__BB20_21:
	setp.ne.s32 	%p129, %r945, 101;
	mov.b32 	%r786, -1;
	vote.sync.all.pred 	%p130, %p129, %r786;
	not.pred 	%p131, %p130;
	@%p131 bra 	$L__BB20_29;
	mul.wide.s32 	%rd47, %r944, 8;
	add.s64 	%rd48, %rd7, %rd47;
	add.s64 	%rd46, %rd48, -256;
	// begin inline asm
	ld.relaxed.gpu.v2.u32 {%r945, %r946}, [%rd46];
	// end inline asm
$L__BB20_23:
	setp.eq.s32 	%p135, %r945, 99;
	mov.b32 	%r795, -1;
	vote.sync.any.pred 	%p136, %p135, %r795;
	not.pred 	%p137, %p136;
	@%p137 bra 	$L__BB20_28;
	setp.gt.u32 	%p145, %r66, 499;
	@%p145 bra 	$L__BB20_26;
	membar.cta;
	bra.uni 	$L__BB20_27;
$L__BB20_26:
	mov.b32 	%r834, 648;
	// begin inline asm
	nanosleep.u32 %r834;
	// end inline asm
$L__BB20_27:
	// begin inline asm
	ld.relaxed.gpu.v2.u32 {%r945, %r946}, [%rd46];
	// end inline asm
	bra.uni 	$L__BB20_23;
$L__BB20_28:
	setp.eq.s32 	%p138, %r945, 101;
	mov.b32 	%r821, -1;
	vote.sync.ballot.b32 	%r822, %p138, %r821;
	and.b32  	%r823, %r822, %r749;
	or.b32  	%r824, %r823, -2147483648;
	add.s32 	%r825, %r824, -1;
	not.b32 	%r826, %r824;
	and.b32  	%r827, %r826, %r825;
	popc.b32 	%r800, %r827;
	mov.b32 	%r799, 1;
	// begin inline asm
	shfl.sync.down.b32 %r797, %r946, %r799, %r800, %r821;
	// end inline asm
	setp.lt.s32 	%p140, %r641, %r800;
	max.u32 	%r828, %r797, %r946;
	selp.b32 	%r803, %r828, %r946, %p140;
	mov.b32 	%r804, 2;
	// begin inline asm
	shfl.sync.down.b32 %r802, %r803, %r804, %r800, %r821;
	// end inline asm
	setp.gt.s32 	%p141, %r76, %r800;
	max.u32 	%r829, %r802, %r803;
	selp.b32 	%r808, %r803, %r829, %p141;
	mov.b32 	%r809, 4;
	// begin inline asm
	shfl.sync.down.b32 %r807, %r808, %r809, %r800, %r821;
	// end inline asm
	setp.gt.s32 	%p142, %r77, %r800;
	max.u32 	%r830, %r807, %r808;
	selp.b32 	%r813, %r808, %r830, %p142;
	mov.b32 	%r814, 8;
	// begin inline asm
	shfl.sync.down.b32 %r812, %r813, %r814, %r800, %r821;
	// end inline asm
	setp.gt.s32 	%p143, %r78, %r800;
	max.u32 	%r831, %r812, %r813;
	selp.b32 	%r818, %r813, %r831, %p143;
	mov.b32 	%r819, 16;
	// begin inline asm
	shfl.sync.down.b32 %r817, %r818, %r819, %r800, %r821;
	// end inline asm
	setp.gt.s32 	%p144, %r79, %r800;
	max.u32 	%r832, %r817, %r818;
	selp.b32 	%r833, %r818, %r832, %p144;
	max.u32 	%r943, %r833, %r943;
	add.s32 	%r944, %r944, -32;
	bra.uni 	$L__BB20_21;
$L__BB20_29:
	setp.ne.s32 	%p132, %r4, 0;
	@%p132 bra 	$L__BB20_31;
	max.u32 	%r789, %r943, %r62;
	add.s64 	%rd45, %rd5, 256;
	mov.b32 	%r788, 101;
	// begin inline asm
	st.relaxed.gpu.v2.u32 [%rd45], {%r788, %r789};
	// end inline asm
	st.shared.u32 	[_ZZN3cub18CUB_300001_SM_10006detail4scan16DeviceScanKernelINS2_10policy_hubIjjjjN4cuda3__47maximumIjEEE10Policy1000EN6thrust24THRUST_300001_SM_1000_NS6detail15normal_iteratorINSC_10device_ptrIjEEEESH_NS0_13ScanTileStateIjLb1EEES8_NS0_8NullTypeEjjLb0ESK_EEvT0_T1_T2_iT3_T4_T5_E12temp_storage+4], %r943;
	st.shared.u32 	[_ZZN3cub18CUB_300001_SM_10006detail4scan16DeviceScanKernelINS2_10policy_hubIjjjjN4cuda3__47maximumIjEEE10Policy1000EN6thrust24THRUST_300001_SM_1000_NS6detail15normal_iteratorINSC_10device_ptrIjEEEESH_NS0_13ScanTileStateIjLb1EEES8_NS0_8NullTypeEjjLb0ESK_EEvT0_T1_T2_iT3_T4_T5_E12temp_storage+8], %r789;
$L__BB20_31:
	setp.ne.s32 	%p133, %r641, 0;
	mov.u32 	%r947, %r64;
	@%p133 bra 	$L__BB20_33;
	st.shared.u32 	[_ZZN3cub18CUB_300001_SM_10006detail4scan16DeviceScanKernelINS2_10policy_hubIjjjjN4cuda3__47maximumIjEEE10Policy1000EN6thrust24THRUST_300001_SM_1000_NS6detail15normal_iteratorINSC_10device_ptrIjEEEESH_NS0_13ScanTileStateIjLb1EEES8_NS0_8NullTypeEjjLb0ESK_EEvT0_T1_T2_iT3_T4_T5_E12temp_storage+36], %r943;
	mov.u32 	%r947, %r943;
$L__BB20_33:
	bar.sync 	0;
	ld.shared.u32 	%r790, [_ZZN3cub18CUB_300001_SM_10006detail4scan16DeviceScanKernelINS2_10policy_hubIjjjjN4cuda3__47maximumIjEEE10Policy1000EN6thrust24THRUST_300001_SM_1000_NS6detail15normal_iteratorINSC_10device_ptrIjEEEESH_NS0_13ScanTileStateIjLb1EEES8_NS0_8NullTypeEjjLb0ESK_EEvT0_T1_T2_iT3_T4_T5_E12temp_storage+36];
	setp.eq.s32 	%p134, %r4, 0;
	max.u32 	%r791, %r790, %r947;
	selp.b32 	%r792, %r947, %r791, %p134;
	max.u32 	%r971, %r792, %r9;
	max.u32 	%r970, %r971, %r10;
	max.u32 	%r969, %r970, %r11;
	max.u32 	%r968, %r969, %r12;
	max.u32 	%r967, %r968, %r13;
	max.u32 	%r966, %r967, %r14;
	max.u32 	%r965, %r966, %r15;
	max.u32 	%r964, %r965, %r16;
	max.u32 	%r963, %r964, %r17;
	max.u32 	%r962, %r963, %r18;
	max.u32 	%r961, %r962, %r19;
	max.u32 	%r960, %r961, %r20;
	max.u32 	%r959, %r960, %r21;
	max.u32 	%r958, %r959, %r22;
	max.u32 	%r957, %r958, %r23;
	max.u32 	%r956, %r957, %r24;
	max.u32 	%r955, %r956, %r25;
	max.u32 	%r954, %r955, %r26;
	max.u32 	%r953, %r954, %r27;
	max.u32 	%r952, %r953, %r28;
	max.u32 	%r951, %r952, %r29;
	max.u32 	%r950, %r951, %r30;
	max.u32 	%r949, %r950, %r31;
	max.u32 	%r948, %r949, %r32;
$L__BB20_34:
	bar.sync 	0;
	st.shared.v4.u32 	[%r8], {%r971, %r970, %r969, %r968};
	st.shared.v4.u32 	[%r8+16], {%r967, %r966, %r965, %r964};
	st.shared.v4.u32 	[%r8+32], {%r963, %r962, %r961, %r960};
	st.shared.v4.u32 	[%r8+48], {%r959, %r958, %r957, %r956};
	st.shared.v4.u32 	[%r8+64], {%r955, %r954, %r953, %r952};
	st.shared.v4.u32 	[%r8+80], {%r951, %r950, %r949, %r948};
	bar.warp.sync 	-1;
	ld.shared.u32 	%r913, [%r7];
	ld.shared.u32 	%r914, [%r7+128];
	ld.shared.u32 	%r915, [%r7+256];
	ld.shared.u32 	%r916, [%r7+384];
	ld.shared.u32 	%r917, [%r7+512];
	ld.shared.u32 	%r918, [%r7+640];
	ld.shared.u32 	%r919, [%r7+768];
	ld.shared.u32 	%r920, [%r7+896];
	ld.shared.u32 	%r921, [%r7+1024];
	ld.shared.u32 	%r922, [%r7+1152];
	ld.shared.u32 	%r923, [%r7+1280];
	ld.shared.u32 	%r924, [%r7+1408];
	ld.shared.u32 	%r925, [%r7+1536];
	ld.shared.u32 	%r926, [%r7+1664];
	ld.shared.u32 	%r927, [%r7+1792];
	ld.shared.u32 	%r928, [%r7+1920];
	ld.shared.u32 	%r929, [%r7+2048];
	ld.shared.u32 	%r930, [%r7+2176];
	ld.shared.u32 	%r931, [%r7+2304];
	ld.shared.u32 	%r932, [%r7+2432];
	ld.shared.u32 	%r933, [%r7+2560];
	ld.shared.u32 	%r934, [%r7+2688];
	ld.shared.u32 	%r935, [%r7+2816];
	ld.shared.u32 	%r936, [%r7+2944];
	add.s64 	%rd53, %rd3, %rd38;
	st.global.u32 	[%rd53], %r913;
	st.global.u32 	[%rd53+128], %r914;
	st.global.u32 	[%rd53+256], %r915;
	st.global.u32 	[%rd53+384], %r916;
	st.global.u32 	[%rd53+512], %r917;
	st.global.u32 	[%rd53+640], %r918;
	st.global.u32 	[%rd53+768], %r919;
	st.global.u32 	[%rd53+896], %r920;
	st.global.u32 	[%rd53+1024], %r921;
	st.global.u32 	[%rd53+1152], %r922;
	st.global.u32 	[%rd53+1280], %r923;
	st.global.u32 	[%rd53+1408], %r924;
	st.global.u32 	[%rd53+1536], %r925;
	st.global.u32 	[%rd53+1664], %r926;
	st.global.u32 	[%rd53+1792], %r927;
	st.global.u32 	[%rd53+1920], %r928;
	st.global.u32 	[%rd53+2048], %r929;
	st.global.u32 	[%rd53+2176], %r930;
	st.global.u32 	[%rd53+2304], %r931;
	st.global.u32 	[%rd53+2432], %r932;
	st.global.u32 	[%rd53+2560], %r933;
	st.global.u32 	[%rd53+2688], %r934;
	st.global.u32 	[%rd53+2816], %r935;
	st.global.u32 	[%rd53+2944], %r936;
	bra.uni 	$L__BB20_166;
$L__BB20_35:
	setp.eq.s32 	%p2, %r3, 0;
	@%p2 bra 	$L__BB20_166;
	mul.wide.u32 	%rd16, %r2, 4;
	add.s64 	%rd17, %rd2, %rd16;
	mov.u32 	%r143, %tid.x;
	ld.global.u32 	%r995, [%rd17];
	and.b32  	%r378, %r143, 31;
	and.b32  	%r379, %r143, 992;
	mul.lo.s32 	%r380, %r379, 24;
	or.b32  	%r145, %r380, %r378;
	setp.ge.u32 	%p3, %r145, %r3;
	shl.b32 	%r381, %r145, 2;
	cvt.u64.u32 	%rd18, %r381;
	add.s64 	%rd9, %rd17, %rd18;
	mov.u32 	%r972, %r995;
	@%p3 bra 	$L__BB20_38;
	ld.global.u32 	%r972, [%rd9];
$L__BB20_38:
	add.s32 	%r148, %r145, 32;
	setp.ge.u32 	%p4, %r148, %r3;
	mov.u32 	%r973, %r995;
	@%p4 bra 	$L__BB20_40;
	ld.global.u32 	%r973, [%rd9+128];
$L__BB20_40:
	add.s32 	%r151, %r145, 64;
	setp.ge.u32 	%p5, %r151, %r3;
	mov.u32 	%r974, %r995;
	@%p5 bra 	$L__BB20_42;
	ld.global.u32 	%r974, [%rd9+256];
$L__BB20_42:
	add.s32 	%r154, %r145, 96;
	setp.ge.u32 	%p6, %r154, %r3;
	mov.u32 	%r975, %r995;
	@%p6 bra 	$L__BB20_44;
	ld.global.u32 	%r975, [%rd9+384];
$L__BB20_44:
	add.s32 	%r157, %r145, 128;
	setp.ge.u32 	%p7, %r157, %r3;
	mov.u32 	%r976, %r995;
	@%p7 bra 	$L__BB20_46;
	ld.global.u32 	%r976, [%rd9+512];
$L__BB20_46:
	add.s32 	%r160, %r145, 160;
	setp.ge.u32 	%p8, %r160, %r3;
	mov.u32 	%r977, %r995;
	@%p8 bra 	$L__BB20_48;
	ld.global.u32 	%r977, [%rd9+640];
$L__BB20_48:
	add.s32 	%r163, %r145, 192;
	setp.ge.u32 	%p9, %r163, %r3;
	mov.u32 	%r978, %r995;
	@%p9 bra 	$L__BB20_50;
	ld.global.u32 	%r978, [%rd9+768];
$L__BB20_50:
	add.s32 	%r166, %r145, 224;
	setp.ge.u32 	%p10, %r166, %r3;
	mov.u32 	%r979, %r995;
	@%p10 bra 	$L__BB20_52;
	ld.global.u32 	%r979, [%rd9+896];
$L__BB20_52:
	add.s32 	%r169, %r145, 256;
	setp.ge.u32 	%p11, %r169, %r3;
	mov.u32 	%r980, %r995;
	@%p11 bra 	$L__BB20_54;
	ld.global.u32 	%r980, [%rd9+1024];
$L__BB20_54:
	add.s32 	%r172, %r145, 288;
	setp.ge.u32 	%p12, %r172, %r3;
	mov.u32 	%r981, %r995;
	@%p12 bra 	$L__BB20_56;
	ld.global.u32 	%r981, [%rd9+1152];
$L__BB20_56:
	add.s32 	%r175, %r145, 320;
	setp.ge.u32 	%p13, %r175, %r3;
	mov.u32 	%r982, %r995;
	@%p13 bra 	$L__BB20_58;
	ld.global.u32 	%r982, [%rd9+1280];
$L__BB20_58:
	add.s32 	%r178, %r145, 352;
	setp.ge.u32 	%p14, %r178, %r3;
	mov.u32 	%r983, %r995;
	@%p14 bra 	$L__BB20_60;
	ld.global.u32 	%r983, [%rd9+1408];
$L__BB20_60:
	add.s32 	%r181, %r145, 384;
	setp.ge.u32 	%p15, %r181, %r3;
	mov.u32 	%r984, %r995;
	@%p15 bra 	$L__BB20_62;
	ld.global.u32 	%r984, [%rd9+1536];
$L__BB20_62:
	add.s32 	%r184, %r145, 416;
	setp.ge.u32 	%p16, %r184, %r3;
	mov.u32 	%r985, %r995;
	@%p16 bra 	$L__BB20_64;
	ld.global.u32 	%r985, [%rd9+1664];
$L__BB20_64:
	add.s32 	%r187, %r145, 448;
	setp.ge.u32 	%p17, %r187, %r3;
	mov.u32 	%r986, %r995;
	@%p17 bra 	$L__BB20_66;
	ld.global.u32 	%r986, [%rd9+1792];
$L__BB20_66:
	add.s32 	%r190, %r145, 480;
	setp.ge.u32 	%p18, %r190, %r3;
	mov.u32 	%r987, %r995;
	@%p18 bra 	$L__BB20_68;
	ld.global.u32 	%r987, [%rd9+1920];
$L__BB20_68:
	add.s32 	%r193, %r145, 512;
	setp.ge.u32 	%p19, %r193, %r3;
	mov.u32 	%r988, %r995;
	@%p19 bra 	$L__BB20_70;
	ld.global.u32 	%r988, [%rd9+2048];
$L__BB20_70:
	add.s32 	%r196, %r145, 544;
	setp.ge.u32 	%p20, %r196, %r3;
	mov.u32 	%r989, %r995;
	@%p20 bra 	$L__BB20_72;
	ld.global.u32 	%r989, [%rd9+2176];
$L__BB20_72:
	add.s32 	%r199, %r145, 576;
	setp.ge.u32 	%p21, %r199, %r3;
	mov.u32 	%r990, %r995;
	@%p21 bra 	$L__BB20_74;
	ld.global.u32 	%r990, [%rd9+2304];
$L__BB20_74:
	add.s32 	%r202, %r145, 608;
	setp.ge.u32 	%p22, %r202, %r3;
	mov.u32 	%r991, %r995;
	@%p22 bra 	$L__BB20_76;
	ld.global.u32 	%r991, [%rd9+2432];
$L__BB20_76:
	add.s32 	%r205, %r145, 640;
	setp.ge.u32 	%p23, %r205, %r3;
	mov.u32 	%r992, %r995;
	@%p23 bra 	$L__BB20_78;
	ld.global.u32 	%r992, [%rd9+2560];
$L__BB20_78:
	add.s32 	%r208, %r145, 672;
	setp.ge.u32 	%p24, %r208, %r3;
	mov.u32 	%r993, %r995;
	@%p24 bra 	$L__BB20_80;
	ld.global.u32 	%r993, [%rd9+2688];
$L__BB20_80:
	add.s32 	%r211, %r145, 704;
	setp.ge.u32 	%p25, %r211, %r3;
	mov.u32 	%r994, %r995;
	@%p25 bra 	$L__BB20_82;
	ld.global.u32 	%r994, [%rd9+2816];
$L__BB20_82:
	add.s32 	%r214, %r145, 736;
	setp.ge.u32 	%p26, %r214, %r3;
	@%p26 bra 	$L__BB20_84;
	ld.global.u32 	%r995, [%rd9+2944];
$L__BB20_84:
	// begin inline asm
	mov.u32 %r382, %laneid;
	// end inline asm
	shr.u32 	%r218, %r143, 5;
	mad.lo.s32 	%r383, %r218, 768, %r382;
	shl.b32 	%r384, %r383, 2;
	mov.u32 	%r385, _ZZN3cub18CUB_300001_SM_10006detail4scan16DeviceScanKernelINS2_10policy_hubIjjjjN4cuda3__47maximumIjEEE10Policy1000EN6thrust24THRUST_300001_SM_1000_NS6detail15normal_iteratorINSC_10device_ptrIjEEEESH_NS0_13ScanTileStateIjLb1EEES8_NS0_8NullTypeEjjLb0ESK_EEvT0_T1_T2_iT3_T4_T5_E12temp_storage;
	add.s32 	%r219, %r385, %r384;
	st.shared.u32 	[%r219], %r972;
	st.shared.u32 	[%r219+128], %r973;
	st.shared.u32 	[%r219+256], %r974;
	st.shared.u32 	[%r219+384], %r975;
	st.shared.u32 	[%r219+512], %r976;
	st.shared.u32 	[%r219+640], %r977;
	st.shared.u32 	[%r219+768], %r978;
	st.shared.u32 	[%r219+896], %r979;
	st.shared.u32 	[%r219+1024], %r980;
	st.shared.u32 	[%r219+1152], %r981;
	st.shared.u32 	[%r219+1280], %r982;
	st.shared.u32 	[%r219+1408], %r983;
	st.shared.u32 	[%r219+1536], %r984;
	st.shared.u32 	[%r219+1664], %r985;
	st.shared.u32 	[%r219+1792], %r986;
	st.shared.u32 	[%r219+1920], %r987;
	st.shared.u32 	[%r219+2048], %r988;
	st.shared.u32 	[%r219+2176], %r989;
	st.shared.u32 	[%r219+2304], %r990;
	st.shared.u32 	[%r219+2432], %r991;
	st.shared.u32 	[%r219+2560], %r992;
	st.shared.u32 	[%r219+2688], %r993;
	st.shared.u32 	[%r219+2816], %r994;
	st.shared.u32 	[%r219+2944], %r995;
	bar.warp.sync 	-1;
	mad.lo.s32 	%r220, %r382, 92, %r219;
	ld.shared.v4.u32 	{%r221, %r222, %r223, %r224}, [%r220];
	ld.shared.v4.u32 	{%r225, %r226, %r227, %r228}, [%r220+16];
	ld.shared.v4.u32 	{%r229, %r230, %r231, %r232}, [%r220+32];
	ld.shared.v4.u32 	{%r233, %r234, %r235, %r236}, [%r220+48];
	ld.shared.v4.u32 	{%r237, %r238, %r239, %r240}, [%r220+64];
	ld.shared.v4.u32 	{%r241, %r242, %r243, %r244}, [%r220+80];
	bar.sync 	0;
	setp.ne.s32 	%p27, %r1, 0;
	@%p27 bra 	$L__BB20_88;
	max.u32 	%r597, %r221, %r222;
	max.u32 	%r598, %r597, %r223;
	max.u32 	%r599, %r224, %r225;
	max.u32 	%r600, %r599, %r226;
	max.u32 	%r601, %r227, %r228;
	max.u32 	%r602, %r601, %r229;
	max.u32 	%r603, %r230, %r231;
	max.u32 	%r604, %r603, %r232;
	max.u32 	%r605, %r233, %r234;
	max.u32 	%r606, %r605, %r235;
	max.u32 	%r607, %r236, %r237;
	max.u32 	%r608, %r607, %r238;
	max.u32 	%r609, %r239, %r240;
	max.u32 	%r610, %r609, %r241;
	max.u32 	%r611, %r242, %r243;
	max.u32 	%r612, %r611, %r244;
	max.u32 	%r613, %r598, %r600;
	max.u32 	%r614, %r613, %r602;
	max.u32 	%r615, %r604, %r606;
	max.u32 	%r616, %r615, %r608;
	max.u32 	%r617, %r610, %r612;
	max.u32 	%r618, %r614, %r616;
	max.u32 	%r568, %r618, %r617;
	mov.b32 	%r594, 1;
	mov.b32 	%r595, 0;
	mov.b32 	%r596, -1;
	// begin inline asm
	shfl.sync.up.b32 %r567, %r568, %r594, %r595, %r596;
	// end inline asm
	max.u32 	%r619, %r567, %r568;
	setp.lt.s32 	%p69, %r382, 1;
	selp.b32 	%r573, %r568, %r619, %p69;
	mov.b32 	%r574, 2;
	// begin inline asm
	shfl.sync.up.b32 %r572, %r573, %r574, %r595, %r596;
	// end inline asm
	max.u32 	%r620, %r572, %r573;
	setp.lt.s32 	%p70, %r382, 2;
	selp.b32 	%r578, %r573, %r620, %p70;
	mov.b32 	%r579, 4;
	// begin inline asm
	shfl.sync.up.b32 %r577, %r578, %r579, %r595, %r596;
	// end inline asm
	max.u32 	%r621, %r577, %r578;
	setp.lt.s32 	%p71, %r382, 4;
	selp.b32 	%r583, %r578, %r621, %p71;
	mov.b32 	%r584, 8;
	// begin inline asm
	shfl.sync.up.b32 %r582, %r583, %r584, %r595, %r596;
	// end inline asm
	max.u32 	%r622, %r582, %r583;
	setp.lt.s32 	%p72, %r382, 8;
	selp.b32 	%r588, %r583, %r622, %p72;
	mov.b32 	%r589, 16;
	// begin inline asm
	shfl.sync.up.b32 %r587, %r588, %r589, %r595, %r596;
	// end inline asm
	max.u32 	%r245, %r587, %r588;
	setp.lt.s32 	%p73, %r382, 16;
	selp.b32 	%r593, %r588, %r245, %p73;
	// begin inline asm
	shfl.sync.up.b32 %r592, %r593, %r594, %r595, %r596;
	// end inline asm
	setp.ne.s32 	%p74, %r382, 31;
	@%p74 bra 	$L__BB20_87;
	shl.b32 	%r623, %r218, 2;
	mov.u32 	%r624, _ZZN3cub18CUB_300001_SM_10006detail4scan16DeviceScanKernelINS2_10policy_hubIjjjjN4cuda3__47maximumIjEEE10Policy1000EN6thrust24THRUST_300001_SM_1000_NS6detail15normal_iteratorINSC_10device_ptrIjEEEESH_NS0_13ScanTileStateIjLb1EEES8_NS0_8NullTypeEjjLb0ESK_EEvT0_T1_T2_iT3_T4_T5_E12temp_storage;
	add.s32 	%r625, %r624, %r623;
	st.shared.u32 	[%r625+16], %r245;
$L__BB20_87:
	bar.sync 	0;
	.pragma "used_bytes_mask 4095";
	ld.shared.v4.u32 	{%r626, %r627, %r628, %r629}, [_ZZN3cub18CUB_300001_SM_10006detail4scan16DeviceScanKernelINS2_10policy_hubIjjjjN4cuda3__47maximumIjEEE10Policy1000EN6thrust24THRUST_300001_SM_1000_NS6detail15normal_iteratorINSC_10device_ptrIjEEEESH_NS0_13ScanTileStateIjLb1EEES8_NS0_8NullTypeEjjLb0ESK_EEvT0_T1_T2_iT3_T4_T5_E12temp_storage+16];
	max.u32 	%r630, %r626, %r627;
	setp.eq.s32 	%p75, %r218, 2;
	selp.b32 	%r631, %r630, %r626, %p75;
	max.u32 	%r632, %r630, %r628;
	setp.eq.s32 	%p76, %r218, 3;
	selp.b32 	%r633, %r632, %r631, %p76;
	setp.lt.u32 	%p77, %r143, 32;
	max.u32 	%r634, %r633, %r592;
	setp.eq.s32 	%p78, %r382, 0;
	selp.b32 	%r635, %r633, %r634, %p78;
	selp.b32 	%r636, %r592, %r635, %p77;
	setp.eq.s32 	%p79, %r143, 0;
	max.u32 	%r637, %r636, %r221;
	selp.b32 	%r1004, %r221, %r637, %p79;
	max.u32 	%r1005, %r1004, %r222;
	max.u32 	%r1006, %r1005, %r223;
	max.u32 	%r1007, %r1006, %r224;
	max.u32 	%r1008, %r1007, %r225;
	max.u32 	%r1009, %r1008, %r226;
	max.u32 	%r1010, %r1009, %r227;
	max.u32 	%r1011, %r1010, %r228;
	max.u32 	%r1012, %r1011, %r229;
	max.u32 	%r1013, %r1012, %r230;
	max.u32 	%r1014, %r1013, %r231;
	max.u32 	%r1015, %r1014, %r232;
	max.u32 	%r1016, %r1015, %r233;
	max.u32 	%r1017, %r1016, %r234;
	max.u32 	%r1018, %r1017, %r235;
	max.u32 	%r1019, %r1018, %r236;
	max.u32 	%r1020, %r1019, %r237;
	max.u32 	%r1021, %r1020, %r238;
	max.u32 	%r1022, %r1021, %r239;
	max.u32 	%r1023, %r1022, %r240;
	max.u32 	%r1024, %r1023, %r241;
	max.u32 	%r1025, %r1024, %r242;
	max.u32 	%r1026, %r1025, %r243;
	max.u32 	%r1027, %r1026, %r244;
	bra.uni 	$L__BB20_116;
$L__BB20_88:
	max.u32 	%r416, %r221, %r222;
	max.u32 	%r417, %r416, %r223;
	max.u32 	%r418, %r224, %r225;
	max.u32 	%r419, %r418, %r226;
	max.u32 	%r420, %r227, %r228;
	max.u32 	%r421, %r420, %r229;
	max.u32 	%r422, %r230, %r231;
	max.u32 	%r423, %r422, %r232;
	max.u32 	%r424, %r233, %r234;
	max.u32 	%r425, %r424, %r235;
	max.u32 	%r426, %r236, %r237;
	max.u32 	%r427, %r426, %r238;
	max.u32 	%r428, %r239, %r240;
	max.u32 	%r429, %r428, %r241;
	max.u32 	%r430, %r242, %r243;
	max.u32 	%r431, %r430, %r244;
	max.u32 	%r432, %r417, %r419;
	max.u32 	%r433, %r432, %r421;
	max.u32 	%r434, %r423, %r425;
	max.u32 	%r435, %r434, %r427;
	max.u32 	%r436, %r429, %r431;
	max.u32 	%r437, %r433, %r435;
	max.u32 	%r387, %r437, %r436;
	mov.b32 	%r413, 1;
	mov.b32 	%r414, 0;
	mov.b32 	%r415, -1;
	// begin inline asm
	shfl.sync.up.b32 %r386, %r387, %r413, %r414, %r415;
	// end inline asm
	max.u32 	%r438, %r386, %r387;
	setp.lt.s32 	%p28, %r382, 1;
	selp.b32 	%r392, %r387, %r438, %p28;
	mov.b32 	%r393, 2;
	// begin inline asm
	shfl.sync.up.b32 %r391, %r392, %r393, %r414, %r415;
	// end inline asm
	max.u32 	%r439, %r391, %r392;
	setp.lt.s32 	%p29, %r382, 2;
	selp.b32 	%r397, %r392, %r439, %p29;
	mov.b32 	%r398, 4;
	// begin inline asm
	shfl.sync.up.b32 %r396, %r397, %r398, %r414, %r415;
	// end inline asm
	max.u32 	%r440, %r396, %r397;
	setp.lt.s32 	%p30, %r382, 4;
	selp.b32 	%r402, %r397, %r440, %p30;
	mov.b32 	%r403, 8;
	// begin inline asm
	shfl.sync.up.b32 %r401, %r402, %r403, %r414, %r415;
	// end inline asm
	max.u32 	%r441, %r401, %r402;
	setp.lt.s32 	%p31, %r382, 8;
	selp.b32 	%r407, %r402, %r441, %p31;
	mov.b32 	%r408, 16;
	// begin inline asm
	shfl.sync.up.b32 %r406, %r407, %r408, %r414, %r415;
	// end inline asm
	max.u32 	%r271, %r406, %r407;
	setp.lt.s32 	%p32, %r382, 16;
	selp.b32 	%r412, %r407, %r271, %p32;
	// begin inline asm
	shfl.sync.up.b32 %r411, %r412, %r413, %r414, %r415;
	// end inline asm
	setp.ne.s32 	%p33, %r382, 31;
	@%p33 bra 	$L__BB20_90;
	shl.b32 	%r442, %r218, 2;
	mov.u32 	%r443, _ZZN3cub18CUB_300001_SM_10006detail4scan16DeviceScanKernelINS2_10policy_hubIjjjjN4cuda3__47maximumIjEEE10Policy1000EN6thrust24THRUST_300001_SM_1000_NS6detail15normal_iteratorINSC_10device_ptrIjEEEESH_NS0_13ScanTileStateIjLb1EEES8_NS0_8NullTypeEjjLb0ESK_EEvT0_T1_T2_iT3_T4_T5_E12temp_storage;
	add.s32 	%r444, %r443, %r442;
	st.shared.u32 	[%r444+16], %r271;
$L__BB20_90:
	bar.sync 	0;
	ld.shared.v4.u32 	{%r445, %r446, %r447, %r448}, [_ZZN3cub18CUB_300001_SM_10006detail4scan16DeviceScanKernelINS2_10policy_hubIjjjjN4cuda3__47maximumIjEEE10Policy1000EN6thrust24THRUST_300001_SM_1000_NS6detail15normal_iteratorINSC_10device_ptrIjEEEESH_NS0_13ScanTileStateIjLb1EEES8_NS0_8NullTypeEjjLb0ESK_EEvT0_T1_T2_iT3_T4_T5_E12temp_storage+16];
	max.u32 	%r449, %r445, %r446;
	setp.eq.s32 	%p34, %r218, 2;
	selp.b32 	%r450, %r449, %r445, %p34;
	max.u32 	%r451, %r449, %r447;
	setp.eq.s32 	%p35, %r218, 3;
	selp.b32 	%r452, %r451, %r450, %p35;
	max.u32 	%r273, %r451, %r448;
	setp.gt.u32 	%p36, %r143, 31;
	setp.lt.u32 	%p37, %r143, 32;
	max.u32 	%r453, %r452, %r411;
	setp.eq.s32 	%p38, %r382, 0;
	selp.b32 	%r1003, %r452, %r453, %p38;
	selp.b32 	%r275, %r411, %r1003, %p37;
	@%p36 bra 	$L__BB20_115;
	setp.ne.s32 	%p39, %r143, 0;
	mul.wide.s32 	%rd19, %r1, 8;
	add.s64 	%rd10, %rd1, %rd19;
	@%p39 bra 	$L__BB20_93;
	st.shared.u32 	[_ZZN3cub18CUB_300001_SM_10006detail4scan16DeviceScanKernelINS2_10policy_hubIjjjjN4cuda3__47maximumIjEEE10Policy1000EN6thrust24THRUST_300001_SM_1000_NS6detail15normal_iteratorINSC_10device_ptrIjEEEESH_NS0_13ScanTileStateIjLb1EEES8_NS0_8NullTypeEjjLb0ESK_EEvT0_T1_T2_iT3_T4_T5_E12temp_storage+12], %r273;
	add.s64 	%rd20, %rd10, 256;
	mov.b32 	%r454, 100;
	// begin inline asm
	st.relaxed.gpu.v2.u32 [%rd20], {%r454, %r273};
	// end inline asm
$L__BB20_93:
	mov.u32 	%r276, %nctaid.x;
	setp.gt.u32 	%p40, %r276, 499;
	@%p40 bra 	$L__BB20_95;
	membar.cta;
	bra.uni 	$L__BB20_96;
$L__BB20_95:
	mov.b32 	%r456, 1245;
	// begin inline asm
	nanosleep.u32 %r456;
	// end inline asm
$L__BB20_96:
	ld.param.u32 	%r937, [_ZN3cub18CUB_300001_SM_10006detail4scan16DeviceScanKernelINS2_10policy_hubIjjjjN4cuda3__47maximumIjEEE10Policy1000EN6thrust24THRUST_300001_SM_1000_NS6detail15normal_iteratorINSC_10device_ptrIjEEEESH_NS0_13ScanTileStateIjLb1EEES8_NS0_8NullTypeEjjLb0ESK_EEvT0_T1_T2_iT3_T4_T5__param_3];
	mov.u32 	%r459, %ctaid.x;
	add.s32 	%r460, %r937, %r459;
	not.b32 	%r461, %r143;
	add.s32 	%r462, %r460, %r461;
	mul.wide.s32 	%rd22, %r462, 8;
	add.s64 	%rd23, %rd1, %rd22;
	add.s64 	%rd21, %rd23, 256;
	// begin inline asm
	ld.relaxed.gpu.v2.u32 {%r1001, %r997}, [%rd21];
	// end inline asm
$L__BB20_97:
	setp.eq.s32 	%p41, %r1001, 99;
	mov.b32 	%r463, -1;
	vote.sync.any.pred 	%p42, %p41, %r463;
	not.pred 	%p43, %p42;
	@%p43 bra 	$L__BB20_102;
	@%p40 bra 	$L__BB20_100;
	membar.cta;
	bra.uni 	$L__BB20_101;
$L__BB20_100:
	mov.b32 	%r564, 648;
	// begin inline asm
	nanosleep.u32 %r564;
	// end inline asm
$L__BB20_101:
	// begin inline asm
	ld.relaxed.gpu.v2.u32 {%r1001, %r997}, [%rd21];
	// end inline asm
	bra.uni 	$L__BB20_97;
$L__BB20_102:
	ld.param.u32 	%r938, [_ZN3cub18CUB_300001_SM_10006detail4scan16DeviceScanKernelINS2_10policy_hubIjjjjN4cuda3__47maximumIjEEE10Policy1000EN6thrust24THRUST_300001_SM_1000_NS6detail15normal_iteratorINSC_10device_ptrIjEEEESH_NS0_13ScanTileStateIjLb1EEES8_NS0_8NullTypeEjjLb0ESK_EEvT0_T1_T2_iT3_T4_T5__param_3];
	mov.u32 	%r491, %ctaid.x;
	add.s32 	%r492, %r938, %r491;
	not.b32 	%r493, %r143;
	add.s32 	%r1000, %r492, %r493;
	setp.eq.s32 	%p44, %r1001, 101;
	mov.b32 	%r490, -1;
	vote.sync.ballot.b32 	%r494, %p44, %r490;
	// begin inline asm
	mov.u32 %r465, %lanemask_ge;
	// end inline asm
	and.b32  	%r495, %r494, %r465;
	or.b32  	%r496, %r495, -2147483648;
	add.s32 	%r497, %r496, -1;
	not.b32 	%r498, %r496;
	and.b32  	%r499, %r498, %r497;
	popc.b32 	%r469, %r499;
	mov.b32 	%r468, 1;
	// begin inline asm
	shfl.sync.down.b32 %r466, %r997, %r468, %r469, %r490;
	// end inline asm
	setp.lt.s32 	%p46, %r382, %r469;
	max.u32 	%r500, %r466, %r997;
	selp.b32 	%r472, %r500, %r997, %p46;
	mov.b32 	%r473, 2;
	// begin inline asm
	shfl.sync.down.b32 %r471, %r472, %r473, %r469, %r490;
	// end inline asm
	add.s32 	%r501, %r382, 2;
	setp.gt.s32 	%p47, %r501, %r469;
	max.u32 	%r502, %r471, %r472;
	selp.b32 	%r477, %r472, %r502, %p47;
	mov.b32 	%r478, 4;
	// begin inline asm
	shfl.sync.down.b32 %r476, %r477, %r478, %r469, %r490;
	// end inline asm
	add.s32 	%r503, %r382, 4;
	setp.gt.s32 	%p48, %r503, %r469;
	max.u32 	%r504, %r476, %r477;
	selp.b32 	%r482, %r477, %r504, %p48;
	mov.b32 	%r483, 8;
	// begin inline asm
	shfl.sync.down.b32 %r481, %r482, %r483, %r469, %r490;
	// end inline asm
	add.s32 	%r505, %r382, 8;
	setp.gt.s32 	%p49, %r505, %r469;
	max.u32 	%r506, %r481, %r482;
	selp.b32 	%r487, %r482, %r506, %p49;
	mov.b32 	%r488, 16;
	// begin inline asm
	shfl.sync.down.b32 %r486, %r487, %r488, %r469, %r490;
	// end inline asm
	add.s32 	%r507, %r382, 16;
	setp.gt.s32 	%p50, %r507, %r469;
	max.u32 	%r508, %r486, %r487;
	selp.b32 	%r998, %r487, %r508, %p50;
	add.s64 	%rd12, %rd1, 256;
$L__BB20_103:
	setp.ne.s32 	%p51, %r1001, 101;
	mov.b32 	%r509, -1;
	vote.sync.all.pred 	%p52, %p51, %r509;
	not.pred 	%p53, %p52;
	@%p53 bra 	$L__BB20_111;
	mul.wide.s32 	%rd26, %r1000, 8;
	add.s64 	%rd27, %rd12, %rd26;
	add.s64 	%rd25, %rd27, -256;
	// begin inline asm
	ld.relaxed.gpu.v2.u32 {%r1001, %r1002}, [%rd25];
	// end inline asm
$L__BB20_105:
	setp.eq.s32 	%p57, %r1001, 99;
	mov.b32 	%r518, -1;
	vote.sync.any.pred 	%p58, %p57, %r518;
	not.pred 	%p59, %p58;
	@%p59 bra 	$L__BB20_110;
	@%p40 bra 	$L__BB20_108;
	membar.cta;
	bra.uni 	$L__BB20_109;
$L__BB20_108:
	mov.b32 	%r561, 648;
	// begin inline asm
	nanosleep.u32 %r561;
	// end inline asm
$L__BB20_109:
	// begin inline asm
	ld.relaxed.gpu.v2.u32 {%r1001, %r1002}, [%rd25];
	// end inline asm
	bra.uni 	$L__BB20_105;
$L__BB20_110:
	setp.eq.s32 	%p60, %r1001, 101;
	mov.b32 	%r544, -1;
	vote.sync.ballot.b32 	%r545, %p60, %r544;
	and.b32  	%r546, %r545, %r465;
	or.b32  	%r547, %r546, -2147483648;
	add.s32 	%r548, %r547, -1;
	not.b32 	%r549, %r547;
	and.b32  	%r550, %r549, %r548;
	popc.b32 	%r523, %r550;
	mov.b32 	%r522, 1;
	// begin inline asm
	shfl.sync.down.b32 %r520, %r1002, %r522, %r523, %r544;
	// end inline asm
	setp.lt.s32 	%p62, %r382, %r523;
	max.u32 	%r551, %r520, %r1002;
	selp.b32 	%r526, %r551, %r1002, %p62;
	mov.b32 	%r527, 2;
	// begin inline asm
	shfl.sync.down.b32 %r525, %r526, %r527, %r523, %r544;
	// end inline asm
	add.s32 	%r552, %r382, 2;
	setp.gt.s32 	%p63, %r552, %r523;
	max.u32 	%r553, %r525, %r526;
	selp.b32 	%r531, %r526, %r553, %p63;
	mov.b32 	%r532, 4;
	// begin inline asm
	shfl.sync.down.b32 %r530, %r531, %r532, %r523, %r544;
	// end inline asm
	add.s32 	%r554, %r382, 4;
	setp.gt.s32 	%p64, %r554, %r523;
	max.u32 	%r555, %r530, %r531;
	selp.b32 	%r536, %r531, %r555, %p64;
	mov.b32 	%r537, 8;
	// begin inline asm
	shfl.sync.down.b32 %r535, %r536, %r537, %r523, %r544;
	// end inline asm
	add.s32 	%r556, %r382, 8;
	setp.gt.s32 	%p65, %r556, %r523;
	max.u32 	%r557, %r535, %r536;
	selp.b32 	%r541, %r536, %r557, %p65;
	mov.b32 	%r542, 16;
	// begin inline asm
	shfl.sync.down.b32 %r540, %r541, %r542, %r523, %r544;
	// end inline asm
	add.s32 	%r558, %r382, 16;
	setp.gt.s32 	%p66, %r558, %r523;
	max.u32 	%r559, %r540, %r541;
	selp.b32 	%r560, %r541, %r559, %p66;
	max.u32 	%r998, %r560, %r998;
	add.s32 	%r1000, %r1000, -32;
	bra.uni 	$L__BB20_103;
$L__BB20_111:
	@%p39 bra 	$L__BB20_113;
	max.u32 	%r512, %r998, %r273;
	add.s64 	%rd24, %rd10, 256;
	mov.b32 	%r511, 101;
	// begin inline asm
	st.relaxed.gpu.v2.u32 [%rd24], {%r511, %r512};
	// end inline asm
	st.shared.u32 	[_ZZN3cub18CUB_300001_SM_10006detail4scan16DeviceScanKernelINS2_10policy_hubIjjjjN4cuda3__47maximumIjEEE10Policy1000EN6thrust24THRUST_300001_SM_1000_NS6detail15normal_iteratorINSC_10device_ptrIjEEEESH_NS0_13ScanTileStateIjLb1EEES8_NS0_8NullTypeEjjLb0ESK_EEvT0_T1_T2_iT3_T4_T5_E12temp_storage+4], %r998;
	st.shared.u32 	[_ZZN3cub18CUB_300001_SM_10006detail4scan16DeviceScanKernelINS2_10policy_hubIjjjjN4cuda3__47maximumIjEEE10Policy1000EN6thrust24THRUST_300001_SM_1000_NS6detail15normal_iteratorINSC_10device_ptrIjEEEESH_NS0_13ScanTileStateIjLb1EEES8_NS0_8NullTypeEjjLb0ESK_EEvT0_T1_T2_iT3_T4_T5_E12temp_storage+8], %r512;
$L__BB20_113:
	setp.ne.s32 	%p55, %r382, 0;
	mov.u32 	%r1003, %r275;
	@%p55 bra 	$L__BB20_115;
	st.shared.u32 	[_ZZN3cub18CUB_300001_SM_10006detail4scan16DeviceScanKernelINS2_10policy_hubIjjjjN4cuda3__47maximumIjEEE10Policy1000EN6thrust24THRUST_300001_SM_1000_NS6detail15normal_iteratorINSC_10device_ptrIjEEEESH_NS0_13ScanTileStateIjLb1EEES8_NS0_8NullTypeEjjLb0ESK_EEvT0_T1_T2_iT3_T4_T5_E12temp_storage+36], %r998;
	mov.u32 	%r1003, %r998;
$L__BB20_115:
	bar.sync 	0;
	ld.shared.u32 	%r513, [_ZZN3cub18CUB_300001_SM_10006detail4scan16DeviceScanKernelINS2_10policy_hubIjjjjN4cuda3__47maximumIjEEE10Policy1000EN6thrust24THRUST_300001_SM_1000_NS6detail15normal_iteratorINSC_10device_ptrIjEEEESH_NS0_13ScanTileStateIjLb1EEES8_NS0_8NullTypeEjjLb0ESK_EEvT0_T1_T2_iT3_T4_T5_E12temp_storage+36];
	setp.eq.s32 	%p56, %r143, 0;
	max.u32 	%r514, %r513, %r1003;
	selp.b32 	%r515, %r1003, %r514, %p56;
	max.u32 	%r1004, %r515, %r221;
	max.u32 	%r1005, %r1004, %r222;
	max.u32 	%r1006, %r1005, %r223;
	max.u32 	%r1007, %r1006, %r224;
	max.u32 	%r1008, %r1007, %r225;
	max.u32 	%r1009, %r1008, %r226;
	max.u32 	%r1010, %r1009, %r227;
	max.u32 	%r1011, %r1010, %r228;
	max.u32 	%r1012, %r1011, %r229;
	max.u32 	%r1013, %r1012, %r230;
	max.u32 	%r1014, %r1013, %r231;
	max.u32 	%r1015, %r1014, %r232;
	max.u32 	%r1016, %r1015, %r233;
	max.u32 	%r1017, %r1016, %r234;
	max.u32 	%r1018, %r1017, %r235;
	max.u32 	%r1019, %r1018, %r236;
	max.u32 	%r1020, %r1019, %r237;
	max.u32 	%r1021, %r1020, %r238;
	max.u32 	%r1022, %r1021, %r239;
	max.u32 	%r1023, %r1022, %r240;
	max.u32 	%r1024, %r1023, %r241;
	max.u32 	%r1025, %r1024, %r242;
	max.u32 	%r1026, %r1025, %r243;
	max.u32 	%r1027, %r1026, %r244;
$L__BB20_116:
	bar.sync 	0;
	st.shared.v4.u32 	[%r220], {%r1004, %r1005, %r1006, %r1007};
	st.shared.v4.u32 	[%r220+16], {%r1008, %r1009, %r1010, %r1011};
	st.shared.v4.u32 	[%r220+32], {%r1012, %r1013, %r1014, %r1015};
	st.shared.v4.u32 	[%r220+48], {%r1016, %r1017, %r1018, %r1019};
	st.shared.v4.u32 	[%r220+64], {%r1020, %r1021, %r1022, %r1023};
	st.shared.v4.u32 	[%r220+80], {%r1024, %r1025, %r1026, %r1027};
	bar.warp.sync 	-1;
	ld.shared.u32 	%r350, [%r219];
	ld.shared.u32 	%r351, [%r219+128];
	ld.shared.u32 	%r352, [%r219+256];
	ld.shared.u32 	%r353, [%r219+384];
	ld.shared.u32 	%r354, [%r219+512];
	ld.shared.u32 	%r355, [%r219+640];
	ld.shared.u32 	%r356, [%r219+768];
	ld.shared.u32 	%r357, [%r219+896];
	ld.shared.u32 	%r358, [%r219+1024];
	ld.shared.u32 	%r359, [%r219+1152];
	ld.shared.u32 	%r360, [%r219+1280];
	ld.shared.u32 	%r361, [%r219+1408];
	ld.shared.u32 	%r362, [%r219+1536];
	ld.shared.u32 	%r363, [%r219+1664];
	ld.shared.u32 	%r364, [%r219+1792];
	ld.shared.u32 	%r365, [%r219+1920];
	ld.shared.u32 	%r366, [%r219+2048];
	ld.shared.u32 	%r367, [%r219+2176];
	ld.shared.u32 	%r368, [%r219+2304];
	ld.shared.u32 	%r369, [%r219+2432];
	ld.shared.u32 	%r370, [%r219+2560];
	ld.shared.u32 	%r371, [%r219+2688];
	ld.shared.u32 	%r372, [%r219+2816];
	ld.shared.u32 	%r373, [%r219+2944];
	setp.ne.s32 	%p80, %r143, 0;
	@%p80 bra 	$L__BB20_118;
	st.volatile.shared.u32 	[_ZZN3cub18CUB_300001_SM_10006detail4scan16DeviceScanKernelINS2_10policy_hubIjjjjN4cuda3__47maximumIjEEE10Policy1000EN6thrust24THRUST_300001_SM_1000_NS6detail15normal_iteratorINSC_10device_ptrIjEEEESH_NS0_13ScanTileStateIjLb1EEES8_NS0_8NullTypeEjjLb0ESK_EEvT0_T1_T2_iT3_T4_T5_E12temp_storage+12288], %r3;
$L__BB20_118:
	ld.param.u32 	%r939, [_ZN3cub18CUB_300001_SM_10006detail4scan16DeviceScanKernelINS2_10policy_hubIjjjjN4cuda3__47maximumIjEEE10Policy1000EN6thrust24THRUST_300001_SM_1000_NS6detail15normal_iteratorINSC_10device_ptrIjEEEESH_NS0_13ScanTileStateIjLb1EEES8_NS0_8NullTypeEjjLb0ESK_EEvT0_T1_T2_iT3_T4_T5__param_3];
	bar.sync 	0;
	ld.volatile.shared.u32 	%r374, [_ZZN3cub18CUB_300001_SM_10006detail4scan16DeviceScanKernelINS2_10policy_hubIjjjjN4cuda3__47maximumIjEEE10Policy1000EN6thrust24THRUST_300001_SM_1000_NS6detail15normal_iteratorINSC_10device_ptrIjEEEESH_NS0_13ScanTileStateIjLb1EEES8_NS0_8NullTypeEjjLb0ESK_EEvT0_T1_T2_iT3_T4_T5_E12temp_storage+12288];
	cvt.u64.u32 	%rd32, %r145;
	mov.u32 	%r638, %ctaid.x;
	add.s32 	%r639, %r939, %r638;
	mul.lo.s32 	%r640, %r639, 3072;
	cvt.u64.u32 	%rd33, %r640;
	add.s64 	%rd34, %rd32, %rd33;
	setp.ge.s32 	%p81, %r145, %r374;
	shl.b64 	%rd35, %rd34, 2;
	add.s64 	%rd13, %rd3, %rd35;
	@%p81 bra 	$L__BB20_120;
	st.global.u32 	[%rd13], %r350;
$L__BB20_120:
	setp.ge.s32 	%p82, %r148, %r374;
	@%p82 bra 	$L__BB20_122;
	st.global.u32 	[%rd13+128], %r351;
$L__BB20_122:
	setp.ge.s32 	%p83, %r151, %r374;
	@%p83 bra 	$L__BB20_124;
	st.global.u32 	[%rd13+256], %r352;
$L__BB20_124:
	setp.ge.s32 	%p84, %r154, %r374;
	@%p84 bra 	$L__BB20_126;
	st.global.u32 	[%rd13+384], %r353;
$L__BB20_126:
	setp.ge.s32 	%p85, %r157, %r374;
	@%p85 bra 	$L__BB20_128;
	st.global.u32 	[%rd13+512], %r354;
$L__BB20_128:
	setp.ge.s32 	%p86, %r160, %r374;
	@%p86 bra 	$L__BB20_130;
	st.global.u32 	[%rd13+640], %r355;
$L__BB20_130:
	setp.ge.s32 	%p87, %r163, %r374;
	@%p87 bra 	$L__BB20_132;
	st.global.u32 	[%rd13+768], %r356;
$L__BB20_132:
	setp.ge.s32 	%p88, %r166, %r374;
	@%p88 bra 	$L__BB20_134;
	st.global.u32 	[%rd13+896], %r357;
$L__BB20_134:
	setp.ge.s32 	%p89, %r169, %r374;
	@%p89 bra 	$L__BB20_136;
	st.global.u32 	[%rd13+1024], %r358;
$L__BB20_136:
	setp.ge.s32 	%p90, %r172, %r374;
	@%p90 bra 	$L__BB20_138;
	st.global.u32 	[%rd13+1152], %r359;
$L__BB20_138:
	setp.ge.s32 	%p91, %r175, %r374;
	@%p91 bra 	$L__BB20_140;
	st.global.u32 	[%rd13+1280], %r360;
$L__BB20_140:
	setp.ge.s32 	%p92, %r178, %r374;
	@%p92 bra 	$L__BB20_142;
	st.global.u32 	[%rd13+1408], %r361;
$L__BB20_142:
	setp.ge.s32 	%p93, %r181, %r374;
	@%p93 bra 	$L__BB20_144;
	st.global.u32 	[%rd13+1536], %r362;
$L__BB20_144:
	setp.ge.s32 	%p94, %r184, %r374;
	@%p94 bra 	$L__BB20_146;
	st.global.u32 	[%rd13+1664], %r363;
$L__BB20_146:
	setp.ge.s32 	%p95, %r187, %r374;
	@%p95 bra 	$L__BB20_148;
	st.global.u32 	[%rd13+1792], %r364;
$L__BB20_148:
	setp.ge.s32 	%p96, %r190, %r374;
	@%p96 bra 	$L__BB20_150;
	st.global.u32 	[%rd13+1920], %r365;
$L__BB20_150:
	setp.ge.s32 	%p97, %r193, %r374;
	@%p97 bra 	$L__BB20_152;
	st.global.u32 	[%rd13+2048], %r366;
$L__BB20_152:
	setp.ge.s32 	%p98, %r196, %r374;
	@%p98 bra 	$L__BB20_154;
	st.global.u32 	[%rd13+2176], %r367;
$L__BB20_154:
	setp.ge.s32 	%p99, %r199, %r374;
	@%p99 bra 	$L__BB20_156;
	st.global.u32 	[%rd13+2304], %r368;
$L__BB20_156:
	setp.ge.s32 	%p100, %r202, %r374;
	@%p100 bra 	$L__BB20_158;
	st.global.u32 	[%rd13+2432], %r369;
$L__BB20_158:
	setp.ge.s32 	%p101, %r205, %r374;
	@%p101 bra 	$L__BB20_160;
	st.global.u32 	[%rd13+2560], %r370;
$L__BB20_160:
	setp.ge.s32 	%p102, %r208, %r374;
	@%p102 bra 	$L__BB20_162;
	st.global.u32 	[%rd13+2688], %r371;
$L__BB20_162:
	setp.ge.s32 	%p103, %r211, %r374;
	@%p103 bra 	$L__BB20_164;
	st.global.u32 	[%rd13+2816], %r372;
$L__BB20_164:
	setp.ge.s32 	%p104, %r214, %r374;
	@%p104 bra 	$L__BB20_166;
	st.global.u32 	[%rd13+2944], %r373;
$L__BB20_166:
	ret;

}
	// .globl	_ZN3cub18CUB_300001_SM_10006detail4scan16DeviceScanKernelINS2_10policy_hubIjjjmN4cuda3__47maximumIjEEE10Policy1000EN6thrust24THRUST_300001_SM_1000_NS6detail15normal_iteratorINSC_10device_ptrIjEEEESH_NS0_13ScanTileStateIjLb1EEES8_NS0_8NullTypeEmjLb0ESK_EEvT0_T1_T2_iT3_T4_T5_
.visible .entry _ZN3cub18CUB_300001_SM_10006detail4scan16DeviceScanKernelINS2_10policy_hubIjjjmN4cuda3__47maximumIjEEE10Policy1000EN6thrust24THRUST_300001_SM_1000_NS6detail15normal_iteratorINSC_10device_ptrIjEEEESH_NS0_13ScanTileStateIjLb1EEES8_NS0_8NullTypeEmjLb0ESK_EEvT0_T1_T2_iT3_T4_T5_(
	.param .align 8 .b8 _ZN3cub18CUB_300001_SM_10006detail4scan16DeviceScanKernelINS2_10policy_hubIjjjmN4cuda3__47maximumIjEEE10Policy1000EN6thrust24THRUST_300001_SM_1000_NS6detail15normal_iteratorINSC_10device_ptrIjEEEESH_NS0_13ScanTileStateIjLb1EEES8_NS0_8NullTypeEmjLb0ESK_EEvT0_T1_T2_iT3_T4_T5__param_0[8],
	.param .align 8 .b8 _ZN3cub18CUB_300001_SM_10006detail4scan16DeviceScanKernelINS2_10policy_hubIjjjmN4cuda3__47maximumIjEEE10Policy1000EN6thrust24THRUST_300001_SM_1000_NS6detail15normal_iteratorINSC_10device_ptrIjEEEESH_NS0_13ScanTileStateIjLb1EEES8_NS0_8NullTypeEmjLb0ESK_EEvT0_T1_T2_iT3_T4_T5__param_1[8],
	.param .align 8 .b8 _ZN3cub18CUB_300001_SM_10006detail4scan16DeviceScanKernelINS2_10policy_hubIjjjmN4cuda3__47maximumIjEEE10Policy1000EN6thrust24THRUST_300001_SM_1000_NS6detail15normal_iteratorINSC_10device_ptrIjEEEESH_NS0_13ScanTileStateIjLb1EEES8_NS0_8NullTypeEmjLb0ESK_EEvT0_T1_T2_iT3_T4_T5__param_2[8],
	.param .u32 _ZN3cub18CUB_300001_SM_10006detail4scan16DeviceScanKernelINS2_10policy_hubIjjjmN4cuda3__47maximumIjEEE10Policy1000EN6thrust24THRUST_300001_SM_1000_NS6detail15normal_iteratorINSC_10device_ptrIjEEEESH_NS0_13ScanTileStateIjLb1EEES8_NS0_8NullTypeEmjLb0ESK_EEvT0_T1_T2_iT3_T4_T5__param_3,
	.param .align 1 .b8 _ZN3cub18CUB_300001_SM_10006detail4scan16DeviceScanKernelINS2_10policy_hubIjjjmN4cuda3__47maximumIjEEE10Policy1000EN6thrust24THRUST_300001_SM_1000_NS6detail15normal_iteratorINSC_10device_ptrIjEEEESH_NS0_13ScanTileStateIjLb1EEES8_NS0_8NullTypeEmjLb0ESK_EEvT0_T1_T2_iT3_T4_T5__param_4[1],
	.param .align 1 .b8 _ZN3cub18CUB_300001_SM_10006detail4scan16DeviceScanKernelINS2_10policy_hubIjjjmN4cuda3__47maximumIjEEE10Policy1000EN6thrust24THRUST_300001_SM_1000_NS6detail15normal_iteratorINSC_10device_ptrIjEEEESH_NS0_13ScanTileStateIjLb1EEES8_NS0_8NullTypeEmjLb0ESK_EEvT0_T1_T2_iT3_T4_T5__param_5[1],
	.param .u64 _ZN3cub18CUB_300001_SM_10006detail4scan16DeviceScanKernelINS2_10policy_hubIjjjmN4cuda3__47maximumIjEEE10Policy1000EN6thrust24THRUST_300001_SM_1000_NS6detail15normal_iteratorINSC_10device_ptrIjEEEESH_NS0_13ScanTileStateIjLb1EEES8_NS0_8NullTypeEmjLb0ESK_EEvT0_T1_T2_iT3_T4_T5__param_6
)
.maxntid 128
{
	.reg .pred 	%p<159>;
	.reg .b32 	%r<1028>;
	.reg .b64 	%rd<55>;
	// demoted variable
	.shared .align 16 .b8 _ZZN3cub18CUB_300001_SM_10006detail4scan16DeviceScanKernelINS2_10policy_hubIjjjmN4cuda3__47maximumIjEEE10Policy1000EN6thrust24THRUST_300001_SM_1000_NS6detail15normal_iteratorINSC_10device_ptrIjEEEESH_NS0_13ScanTileStateIjLb1EEES8_NS0_8NullTypeEmjLb0ESK_EEvT0_T1_T2_iT3_T4_T5_E12temp_storage[12304];
	ld.param.u64 	%rd1, [_ZN3cub18CUB_300001_SM_10006detail4scan16DeviceScanKernelINS2_10policy_hubIjjjmN4cuda3__47maximumIjEEE10Policy1000EN6thrust24THRUST_300001_SM_1000_NS6detail15normal_iteratorINSC_10device_ptrIjEEEESH_NS0_13ScanTileStateIjLb1EEES8_NS0_8NullTypeEmjLb0ESK_EEvT0_T1_T2_iT3_T4_T5__param_2];
	ld.param.u64 	%rd16, [_ZN3cub18CUB_300001_SM_10006detail4scan16DeviceScanKernelINS2_10policy_hubIjjjmN4cuda3__47maximumIjEEE10Policy1000EN6thrust24THRUST_300001_SM_1000_NS6detail15normal_iteratorINSC_10device_ptrIjEEEESH_NS0_13ScanTileStateIjLb1EEES8_NS0_8NullTypeEmjLb0ESK_EEvT0_T1_T2_iT3_T4_T5__param_1];
	ld.param.u64 	%rd17, [_ZN3cub18CUB_300001_SM_10006detail4scan16DeviceScanKernelINS2_10policy_hubIjjjmN4cuda3__47maximumIjEEE10Policy1000EN6thrust24THRUST_300001_SM_1000_NS6detail15normal_iteratorINSC_10device_ptrIjEEEESH_NS0_13ScanTileStateIjLb1EEES8_NS0_8NullTypeEmjLb0ESK_EEvT0_T1_T2_iT3_T4_T5__param_0];
	ld.param.u32 	%r373, [_ZN3cub18CUB_300001_SM_10006detail4scan16DeviceScanKernelINS2_10policy_hubIjjjmN4cuda3__47maximumIjEEE10Policy1000EN6thrust24THRUST_300001_SM_1000_NS6detail15normal_iteratorINSC_10device_ptrIjEEEESH_NS0_13ScanTileStateIjLb1EEES8_NS0_8NullTypeEmjLb0ESK_EEvT0_T1_T2_iT3_T4_T5__param_3];
	ld.param.u64 	%rd18, [_ZN3cub18CUB_300001_SM_10006detail4scan16DeviceScanKernelINS2_10policy_hubIjjjmN4cuda3__47maximumIjEEE10Policy1000EN6thrust24THRUST_300001_SM_1000_NS6detail15normal_iteratorINSC_10device_ptrIjEEEESH_NS0_13ScanTileStateIjLb1EEES8_NS0_8NullTypeEmjLb0ESK_EEvT0_T1_T2_iT3_T4_T5__param_6];
	cvta.to.global.u64 	%rd2, %rd17;
	cvta.to.global.u64 	%rd3, %rd16;
	mov.u32 	%r374, %ctaid.x;
	add.s32 	%r1, %r373, %r374;
	mul.wide.s32 	%rd4, %r1, 3072;
	sub.s64 	%rd5, %rd18, %rd4;
	setp.lt.u64 	%p1, %rd5, 3073;
	@%p1 bra 	$L__BB21_35;
	mov.u32 	%r2, %tid.x;
	and.b32  	%r643, %r2, 31;
	and.b32  	%r644, %r2, 992;
	mul.lo.s32 	%r645, %r644, 24;
	or.b32  	%r646, %r645, %r643;
	cvt.u64.u32 	%rd38, %r646;
	add.s64 	%rd6, %rd4, %rd38;
	shl.b64 	%rd39, %rd6, 2;
	add.s64 	%rd40, %rd2, %rd39;
	ld.global.u32 	%r647, [%rd40];
	ld.global.u32 	%r648, [%rd40+128];
	ld.global.u32 	%r649, [%rd40+256];
	ld.global.u32 	%r650, [%rd40+384];
	ld.global.u32 	%r651, [%rd40+512];
	ld.global.u32 	%r652, [%rd40+640];
	ld.global.u32 	%r653, [%rd40+768];
	ld.global.u32 	%r654, [%rd40+896];
	ld.global.u32 	%r655, [%rd40+1024];
	ld.global.u32 	%r656, [%rd40+1152];
	ld.global.u32 	%r657, [%rd40+1280];
	ld.global.u32 	%r658, [%rd40+1408];
	ld.global.u32 	%r659, [%rd40+1536];
	ld.global.u32 	%r660, [%rd40+1664];
	ld.global.u32 	%r661, [%rd40+1792];
	ld.global.u32 	%r662, [%rd40+1920];
	ld.global.u32 	%r663, [%rd40+2048];
	ld.global.u32 	%r664, [%rd40+2176];
	ld.global.u32 	%r665, [%rd40+2304];
	ld.global.u32 	%r666, [%rd40+2432];
	ld.global.u32 	%r667, [%rd40+2560];
	ld.global.u32 	%r668, [%rd40+2688];
	ld.global.u32 	%r669, [%rd40+2816];
	ld.global.u32 	%r670, [%rd40+2944];
	// begin inline asm
	mov.u32 %r642, %laneid;
	// end inline asm
	shr.u32 	%r4, %r2, 5;
	mad.lo.s32 	%r671, %r4, 768, %r642;
	shl.b32 	%r672, %r671, 2;
	mov.u32 	%r673, _ZZN3cub18CUB_300001_SM_10006detail4scan16DeviceScanKernelINS2_10policy_hubIjjjmN4cuda3__47maximumIjEEE10Policy1000EN6thrust24THRUST_300001_SM_1000_NS6detail15normal_iteratorINSC_10device_ptrIjEEEESH_NS0_13ScanTileStateIjLb1EEES8_NS0_8NullTypeEmjLb0ESK_EEvT0_T1_T2_iT3_T4_T5_E12temp_storage;
	add.s32 	%r5, %r673, %r672;
	st.shared.u32 	[%r5], %r647;
	st.shared.u32 	[%r5+128], %r648;
	st.shared.u32 	[%r5+256], %r649;
	st.shared.u32 	[%r5+384], %r650;
	st.shared.u32 	[%r5+512], %r651;
	st.shared.u32 	[%r5+640], %r652;
	st.shared.u32 	[%r5+768], %r653;
	st.shared.u32 	[%r5+896], %r654;
	st.shared.u32 	[%r5+1024], %r655;
	st.shared.u32 	[%r5+1152], %r656;
	st.shared.u32 	[%r5+1280], %r657;
	st.shared.u32 	[%r5+1408], %r658;
	st.shared.u32 	[%r5+1536], %r659;
	st.shared.u32 	[%r5+1664], %r660;
	st.shared.u32 	[%r5+1792], %r661;
	st.shared.u32 	[%r5+1920], %r662;
	st.shared.u32 	[%r5+2048], %r663;
	st.shared.u32 	[%r5+2176], %r664;
	st.shared.u32 	[%r5+2304], %r665;
	st.shared.u32 	[%r5+2432], %r666;
	st.shared.u32 	[%r5+2560], %r667;
	st.shared.u32 	[%r5+2688], %r668;
	st.shared.u32 	[%r5+2816], %r669;
	st.shared.u32 	[%r5+2944], %r670;
	bar.warp.sync 	-1;
	mad.lo.s32 	%r6, %r642, 92, %r5;
	ld.shared.v4.u32 	{%r7, %r8, %r9, %r10}, [%r6];
	ld.shared.v4.u32 	{%r11, %r12, %r13, %r14}, [%r6+16];
	ld.shared.v4.u32 	{%r15, %r16, %r17, %r18}, [%r6+32];
	ld.shared.v4.u32 	{%r19, %r20, %r21, %r22}, [%r6+48];
	ld.shared.v4.u32 	{%r23, %r24, %r25, %r26}, [%r6+64];
	ld.shared.v4.u32 	{%r27, %r28, %r29, %r30}, [%r6+80];
	bar.sync 	0;
	setp.ne.s32 	%p105, %r1, 0;
	@%p105 bra 	$L__BB21_6;
	max.u32 	%r871, %r7, %r8;
	max.u32 	%r872, %r871, %r9;
	max.u32 	%r873, %r10, %r11;
	max.u32 	%r874, %r873, %r12;
	max.u32 	%r875, %r13, %r14;
	max.u32 	%r876, %r875, %r15;
	max.u32 	%r877, %r16, %r17;
	max.u32 	%r878, %r877, %r18;
	max.u32 	%r879, %r19, %r20;
	max.u32 	%r880, %r879, %r21;
	max.u32 	%r881, %r22, %r23;
	max.u32 	%r882, %r881, %r24;
	max.u32 	%r883, %r25, %r26;
	max.u32 	%r884, %r883, %r27;
	max.u32 	%r885, %r28, %r29;
	max.u32 	%r886, %r885, %r30;
	max.u32 	%r887, %r872, %r874;
	max.u32 	%r888, %r887, %r876;
	max.u32 	%r889, %r878, %r880;
	max.u32 	%r890, %r889, %r882;
	max.u32 	%r891, %r884, %r886;
	max.u32 	%r892, %r888, %r890;
	max.u32 	%r842, %r892, %r891;
	mov.b32 	%r868, 1;
	mov.b32 	%r869, 0;
	mov.b32 	%r870, -1;
	// begin inline asm
	shfl.sync.up.b32 %r841, %r842, %r868, %r869, %r870;
	// end inline asm
	max.u32 	%r893, %r841, %r842;
	setp.lt.s32 	%p147, %r642, 1;
	selp.b32 	%r847, %r842, %r893, %p147;
	mov.b32 	%r848, 2;
	// begin inline asm
	shfl.sync.up.b32 %r846, %r847, %r848, %r869, %r870;
	// end inline asm
	max.u32 	%r894, %r846, %r847;
	setp.lt.s32 	%p148, %r642, 2;
	selp.b32 	%r852, %r847, %r894, %p148;
	mov.b32 	%r853, 4;
	// begin inline asm
	shfl.sync.up.b32 %r851, %r852, %r853, %r869, %r870;
	// end inline asm
	max.u32 	%r895, %r851, %r852;
	setp.lt.s32 	%p149, %r642, 4;
	selp.b32 	%r857, %r852, %r895, %p149;
	mov.b32 	%r858, 8;
	// begin inline asm
	shfl.sync.up.b32 %r856, %r857, %r858, %r869, %r870;
	// end inline asm
	max.u32 	%r896, %r856, %r857;
	setp.lt.s32 	%p150, %r642, 8;
	selp.b32 	%r862, %r857, %r896, %p150;
	mov.b32 	%r863, 16;
	// begin inline asm
	shfl.sync.up.b32 %r861, %r862, %r863, %r869, %r870;
	// end inline asm
	max.u32 	%r31, %r861, %r862;
	setp.lt.s32 	%p151, %r642, 16;
	selp.b32 	%r867, %r862, %r31, %p151;
	// begin inline asm
	shfl.sync.up.b32 %r866, %r867, %r868, %r869, %r870;
	// end inline asm
	setp.ne.s32 	%p152, %r642, 31;
	@%p152 bra 	$L__BB21_4;
	shl.b32 	%r897, %r4, 2;
	add.s32 	%r899, %r673, %r897;
	st.shared.u32 	[%r899+16], %r31;
$L__BB21_4:
	bar.sync 	0;
	ld.shared.v4.u32 	{%r900, %r901, %r902, %r903}, [_ZZN3cub18CUB_300001_SM_10006detail4scan16DeviceScanKernelINS2_10policy_hubIjjjmN4cuda3__47maximumIjEEE10Policy1000EN6thrust24THRUST_300001_SM_1000_NS6detail15normal_iteratorINSC_10device_ptrIjEEEESH_NS0_13ScanTileStateIjLb1EEES8_NS0_8NullTypeEmjLb0ESK_EEvT0_T1_T2_iT3_T4_T5_E12temp_storage+16];
	max.u32 	%r904, %r900, %r901;
	setp.eq.s32 	%p153, %r4, 2;
	selp.b32 	%r905, %r904, %r900, %p153;
	max.u32 	%r906, %r904, %r902;
	setp.eq.s32 	%p154, %r4, 3;
	selp.b32 	%r907, %r906, %r905, %p154;
	max.u32 	%r33, %r906, %r903;
	setp.lt.u32 	%p155, %r2, 32;
	max.u32 	%r908, %r907, %r866;
	setp.eq.s32 	%p156, %r642, 0;
	selp.b32 	%r909, %r907, %r908, %p156;
	selp.b32 	%r910, %r866, %r909, %p155;
	setp.ne.s32 	%p157, %r2, 0;
	setp.eq.s32 	%p158, %r2, 0;
	max.u32 	%r971, %r910, %r7;
	selp.b32 	%r911, %r7, %r971, %p158;
	max.u32 	%r970, %r911, %r8;
	max.u32 	%r969, %r970, %r9;
	max.u32 	%r968, %r969, %r10;
	max.u32 	%r967, %r968, %r11;
	max.u32 	%r966, %r967, %r12;
	max.u32 	%r965, %r966, %r13;
	max.u32 	%r964, %r965, %r14;
	max.u32 	%r963, %r964, %r15;
	max.u32 	%r962, %r963, %r16;
	max.u32 	%r961, %r962, %r17;
	max.u32 	%r960, %r961, %r18;
	max.u32 	%r959, %r960, %r19;
	max.u32 	%r958, %r959, %r20;
	max.u32 	%r957, %r958, %r21;
	max.u32 	%r956, %r957, %r22;
	max.u32 	%r955, %r956, %r23;
	max.u32 	%r954, %r955, %r24;
	max.u32 	%r953, %r954, %r25;
	max.u32 	%r952, %r953, %r26;
	max.u32 	%r951, %r952, %r27;
	max.u32 	%r950, %r951, %r28;
	max.u32 	%r949, %r950, %r29;
	max.u32 	%r948, %r949, %r30;
	@%p157 bra 	$L__BB21_34;
	add.s64 	%rd52, %rd1, 256;
	mov.b32 	%r912, 101;
	// begin inline asm
	st.relaxed.gpu.v2.u32 [%rd52], {%r912, %r33};
	// end inline asm
	mov.u32 	%r971, %r7;
	bra.uni 	$L__BB21_34;
$L__BB21_6:
	max.u32 	%r704, %r7, %r8;
	max.u32 	%r705, %r704, %r9;
	max.u32 	%r706, %r10, %r11;
	max.u32 	%r707, %r706, %r12;
	max.u32 	%r708, %r13, %r14;
	max.u32 	%r709, %r708, %r15;
	max.u32 	%r710, %r16, %r17;
	max.u32 	%r711, %r710, %r18;
	max.u32 	%r712, %r19, %r20;
	max.u32 	%r713, %r712, %r21;
	max.u32 	%r714, %r22, %r23;
	max.u32 	%r715, %r714, %r24;
	max.u32 	%r716, %r25, %r26;
	max.u32 	%r717, %r716, %r27;
	max.u32 	%r718, %r28, %r29;
	max.u32 	%r719, %r718, %r30;
	max.u32 	%r720, %r705, %r707;
	max.u32 	%r721, %r720, %r709;
	max.u32 	%r722, %r711, %r713;
	max.u32 	%r723, %r722, %r715;
	max.u32 	%r724, %r717, %r719;
	max.u32 	%r725, %r721, %r723;
	max.u32 	%r675, %r725, %r724;
	mov.b32 	%r701, 1;
	mov.b32 	%r702, 0;
	mov.b32 	%r703, -1;
	// begin inline asm
	shfl.sync.up.b32 %r674, %r675, %r701, %r702, %r703;
	// end inline asm
	max.u32 	%r726, %r674, %r675;
	setp.lt.s32 	%p106, %r642, 1;
	selp.b32 	%r680, %r675, %r726, %p106;
	mov.b32 	%r681, 2;
	// begin inline asm
	shfl.sync.up.b32 %r679, %r680, %r681, %r702, %r703;
	// end inline asm
	max.u32 	%r727, %r679, %r680;
	setp.lt.s32 	%p107, %r642, 2;
	selp.b32 	%r685, %r680, %r727, %p107;
	mov.b32 	%r686, 4;
	// begin inline asm
	shfl.sync.up.b32 %r684, %r685, %r686, %r702, %r703;
	// end inline asm
	max.u32 	%r728, %r684, %r685;
	setp.lt.s32 	%p108, %r642, 4;
	selp.b32 	%r690, %r685, %r728, %p108;
	mov.b32 	%r691, 8;
	// begin inline asm
	shfl.sync.up.b32 %r689, %r690, %r691, %r702, %r703;
	// end inline asm
	max.u32 	%r729, %r689, %r690;
	setp.lt.s32 	%p109, %r642, 8;
	selp.b32 	%r695, %r690, %r729, %p109;
	mov.b32 	%r696, 16;
	// begin inline asm
	shfl.sync.up.b32 %r694, %r695, %r696, %r702, %r703;
	// end inline asm
	max.u32 	%r58, %r694, %r695;
	setp.lt.s32 	%p110, %r642, 16;
	selp.b32 	%r700, %r695, %r58, %p110;
	// begin inline asm
	shfl.sync.up.b32 %r699, %r700, %r701, %r702, %r703;
	// end inline asm
	setp.ne.s32 	%p111, %r642, 31;
	@%p111 bra 	$L__BB21_8;
	shl.b32 	%r730, %r4, 2;
	add.s32 	%r732, %r673, %r730;
	st.shared.u32 	[%r732+16], %r58;
$L__BB21_8:
	bar.sync 	0;
	ld.shared.v4.u32 	{%r733, %r734, %r735, %r736}, [_ZZN3cub18CUB_300001_SM_10006detail4scan16DeviceScanKernelINS2_10policy_hubIjjjmN4cuda3__47maximumIjEEE10Policy1000EN6thrust24THRUST_300001_SM_1000_NS6detail15normal_iteratorINSC_10device_ptrIjEEEESH_NS0_13ScanTileStateIjLb1EEES8_NS0_8NullTypeEmjLb0ESK_EEvT0_T1_T2_iT3_T4_T5_E12temp_storage+16];
	max.u32 	%r737, %r733, %r734;
	setp.eq.s32 	%p112, %r4, 2;
	selp.b32 	%r738, %r737, %r733, %p112;
	max.u32 	%r739, %r737, %r735;
	setp.eq.s32 	%p113, %r4, 3;
	selp.b32 	%r740, %r739, %r738, %p113;
	max.u32 	%r60, %r739, %r736;
	setp.gt.u32 	%p114, %r2, 31;
	setp.lt.u32 	%p115, %r2, 32;
	max.u32 	%r741, %r740, %r699;
	setp.eq.s32 	%p116, %r642, 0;
	selp.b32 	%r947, %r740, %r741, %p116;
	selp.b32 	%r62, %r699, %r947, %p115;
	@%p114 bra 	$L__BB21_33;
	setp.ne.s32 	%p117, %r2, 0;
	mul.wide.s32 	%rd41, %r1, 8;
	add.s64 	%rd7, %rd1, %rd41;
	@%p117 bra 	$L__BB21_11;
	st.shared.u32 	[_ZZN3cub18CUB_300001_SM_10006detail4scan16DeviceScanKernelINS2_10policy_hubIjjjmN4cuda3__47maximumIjEEE10Policy1000EN6thrust24THRUST_300001_SM_1000_NS6detail15normal_iteratorINSC_10device_ptrIjEEEESH_NS0_13ScanTileStateIjLb1EEES8_NS0_8NullTypeEmjLb0ESK_EEvT0_T1_T2_iT3_T4_T5_E12temp_storage+12], %r60;
	add.s64 	%rd42, %rd7, 256;
	mov.b32 	%r742, 100;
	// begin inline asm
	st.relaxed.gpu.v2.u32 [%rd42], {%r742, %r60};
	// end inline asm
$L__BB21_11:
	not.b32 	%r744, %r2;
	add.s32 	%r944, %r1, %r744;
	mov.u32 	%r64, %nctaid.x;
	setp.gt.u32 	%p118, %r64, 499;
	@%p118 bra 	$L__BB21_13;
	membar.cta;
	bra.uni 	$L__BB21_14;
$L__BB21_13:
	mov.b32 	%r745, 1245;
	// begin inline asm
	nanosleep.u32 %r745;
	// end inline asm
$L__BB21_14:
	mul.wide.s32 	%rd44, %r944, 8;
	add.s64 	%rd45, %rd1, %rd44;
	add.s64 	%rd43, %rd45, 256;
	// begin inline asm
	ld.relaxed.gpu.v2.u32 {%r945, %r941}, [%rd43];
	// end inline asm
$L__BB21_15:
	setp.eq.s32 	%p119, %r945, 99;
	mov.b32 	%r748, -1;
	vote.sync.any.pred 	%p120, %p119, %r748;
	not.pred 	%p121, %p120;
	@%p121 bra 	$L__BB21_20;
	setp.gt.u32 	%p146, %r64, 499;
	@%p146 bra 	$L__BB21_18;
	membar.cta;
	bra.uni 	$L__BB21_19;
$L__BB21_18:
	mov.b32 	%r838, 648;
	// begin inline asm
	nanosleep.u32 %r838;
	// end inline asm
$L__BB21_19:
	// begin inline asm
	ld.relaxed.gpu.v2.u32 {%r945, %r941}, [%rd43];
	// end inline asm
	bra.uni 	$L__BB21_15;
$L__BB21_20:
	setp.eq.s32 	%p122, %r945, 101;
	mov.b32 	%r775, -1;
	vote.sync.ballot.b32 	%r776, %p122, %r775;
	// begin inline asm
	mov.u32 %r750, %lanemask_ge;
	// end inline asm
	and.b32  	%r777, %r776, %r750;
	or.b32  	%r778, %r777, -2147483648;
	add.s32 	%r779, %r778, -1;
	not.b32 	%r780, %r778;
	and.b32  	%r781, %r780, %r779;
	popc.b32 	%r754, %r781;
	mov.b32 	%r753, 1;
	// begin inline asm
	shfl.sync.down.b32 %r751, %r941, %r753, %r754, %r775;
	// end inline asm
	setp.lt.s32 	%p124, %r642, %r754;
	max.u32 	%r782, %r751, %r941;
	selp.b32 	%r757, %r782, %r941, %p124;
	mov.b32 	%r758, 2;
	// begin inline asm
	shfl.sync.down.b32 %r756, %r757, %r758, %r754, %r775;
	// end inline asm
	add.s32 	%r74, %r642, 2;
	setp.gt.s32 	%p125, %r74, %r754;
	max.u32 	%r783, %r756, %r757;
	selp.b32 	%r762, %r757, %r783, %p125;
	mov.b32 	%r763, 4;
	// begin inline asm
	shfl.sync.down.b32 %r761, %r762, %r763, %r754, %r775;
	// end inline asm
	add.s32 	%r75, %r642, 4;
	setp.gt.s32 	%p126, %r75, %r754;
	max.u32 	%r784, %r761, %r762;
	selp.b32 	%r767, %r762, %r784, %p126;
	mov.b32 	%r768, 8;
	// begin inline asm
	shfl.sync.down.b32 %r766, %r767, %r768, %r754, %r775;
	// end inline asm
	add.s32 	%r76, %r642, 8;
	setp.gt.s32 	%p127, %r76, %r754;
	max.u32 	%r785, %r766, %r767;
	selp.b32 	%r772, %r767, %r785, %p127;
	mov.b32 	%r773, 16;
	// begin inline asm
	shfl.sync.down.b32 %r771, %r772, %r773, %r754, %r775;
	// end inline asm
	add.s32 	%r77, %r642, 16;
	setp.gt.s32 	%p128, %r77, %r754;
	max.u32 	%r786, %r771, %r772;
	selp.b32 	%r943, %r772, %r786, %p128;
	add.s64 	%rd9, %rd1, 256;
$L__BB21_21:
	setp.ne.s32 	%p129, %r945, 101;
	mov.b32 	%r787, -1;
	vote.sync.all.pred 	%p130, %p129, %r787;
	not.pred 	%p131, %p130;
	@%p131 bra 	$L__BB21_29;
	mul.wide.s32 	%rd48, %r944, 8;
	add.s64 	%rd49, %rd9, %rd48;
	add.s64 	%rd47, %rd49, -256;
	// begin inline asm
	ld.relaxed.gpu.v2.u32 {%r945, %r946}, [%rd47];
	// end inline asm
$L__BB21_23:
	setp.eq.s32 	%p135, %r945, 99;
	mov.b32 	%r796, -1;
	vote.sync.any.pred 	%p136, %p135, %r796;
	not.pred 	%p137, %p136;
	@%p137 bra 	$L__BB21_28;
	setp.gt.u32 	%p145, %r64, 499;
	@%p145 bra 	$L__BB21_26;
	membar.cta;
	bra.uni 	$L__BB21_27;
$L__BB21_26:
	mov.b32 	%r835, 648;
	// begin inline asm
	nanosleep.u32 %r835;
	// end inline asm
$L__BB21_27:
	// begin inline asm
	ld.relaxed.gpu.v2.u32 {%r945, %r946}, [%rd47];
	// end inline asm
	bra.uni 	$L__BB21_23;
$L__BB21_28:
	setp.eq.s32 	%p138, %r945, 101;
	mov.b32 	%r822, -1;
	vote.sync.ballot.b32 	%r823, %p138, %r822;
	and.b32  	%r824, %r823, %r750;
	or.b32  	%r825, %r824, -2147483648;
	add.s32 	%r826, %r825, -1;
	not.b32 	%r827, %r825;
	and.b32  	%r828, %r827, %r826;
	popc.b32 	%r801, %r828;
	mov.b32 	%r800, 1;
	// begin inline asm
	shfl.sync.down.b32 %r798, %r946, %r800, %r801, %r822;
	// end inline asm
	setp.lt.s32 	%p140, %r642, %r801;
	max.u32 	%r829, %r798, %r946;
	selp.b32 	%r804, %r829, %r946, %p140;
	mov.b32 	%r805, 2;
	// begin inline asm
	shfl.sync.down.b32 %r803, %r804, %r805, %r801, %r822;
	// end inline asm
	setp.gt.s32 	%p141, %r74, %r801;
	max.u32 	%r830, %r803, %r804;
	selp.b32 	%r809, %r804, %r830, %p141;
	mov.b32 	%r810, 4;
	// begin inline asm
	shfl.sync.down.b32 %r808, %r809, %r810, %r801, %r822;
	// end inline asm
	setp.gt.s32 	%p142, %r75, %r801;
	max.u32 	%r831, %r808, %r809;
	selp.b32 	%r814, %r809, %r831, %p142;
	mov.b32 	%r815, 8;
	// begin inline asm
	shfl.sync.down.b32 %r813, %r814, %r815, %r801, %r822;
	// end inline asm
	setp.gt.s32 	%p143, %r76, %r801;
	max.u32 	%r832, %r813, %r814;
	selp.b32 	%r819, %r814, %r832, %p143;
	mov.b32 	%r820, 16;
	// begin inline asm
	shfl.sync.down.b32 %r818, %r819, %r820, %r801, %r822;
	// end inline asm
	setp.gt.s32 	%p144, %r77, %r801;
	max.u32 	%r833, %r818, %r819;
	selp.b32 	%r834, %r819, %r833, %p144;
	max.u32 	%r943, %r834, %r943;
	add.s32 	%r944, %r944, -32;
	bra.uni 	$L__BB21_21;
$L__BB21_29:
	setp.ne.s32 	%p132, %r2, 0;
	@%p132 bra 	$L__BB21_31;
	max.u32 	%r790, %r943, %r60;
	add.s64 	%rd46, %rd7, 256;
	mov.b32 	%r789, 101;
	// begin inline asm
	st.relaxed.gpu.v2.u32 [%rd46], {%r789, %r790};
	// end inline asm
	st.shared.u32 	[_ZZN3cub18CUB_300001_SM_10006detail4scan16DeviceScanKernelINS2_10policy_hubIjjjmN4cuda3__47maximumIjEEE10Policy1000EN6thrust24THRUST_300001_SM_1000_NS6detail15normal_iteratorINSC_10device_ptrIjEEEESH_NS0_13ScanTileStateIjLb1EEES8_NS0_8NullTypeEmjLb0ESK_EEvT0_T1_T2_iT3_T4_T5_E12temp_storage+4], %r943;
	st.shared.u32 	[_ZZN3cub18CUB_300001_SM_10006detail4scan16DeviceScanKernelINS2_10policy_hubIjjjmN4cuda3__47maximumIjEEE10Policy1000EN6thrust24THRUST_300001_SM_1000_NS6detail15normal_iteratorINSC_10device_ptrIjEEEESH_NS0_13ScanTileStateIjLb1EEES8_NS0_8NullTypeEmjLb0ESK_EEvT0_T1_T2_iT3_T4_T5_E12temp_storage+8], %r790;
$L__BB21_31:
	setp.ne.s32 	%p133, %r642, 0;
	mov.u32 	%r947, %r62;
	@%p133 bra 	$L__BB21_33;
	st.shared.u32 	[_ZZN3cub18CUB_300001_SM_10006detail4scan16DeviceScanKernelINS2_10policy_hubIjjjmN4cuda3__47maximumIjEEE10Policy1000EN6thrust24THRUST_300001_SM_1000_NS6detail15normal_iteratorINSC_10device_ptrIjEEEESH_NS0_13ScanTileStateIjLb1EEES8_NS0_8NullTypeEmjLb0ESK_EEvT0_T1_T2_iT3_T4_T5_E12temp_storage+36], %r943;
	mov.u32 	%r947, %r943;
$L__BB21_33:
	bar.sync 	0;
	ld.shared.u32 	%r791, [_ZZN3cub18CUB_300001_SM_10006detail4scan16DeviceScanKernelINS2_10policy_hubIjjjmN4cuda3__47maximumIjEEE10Policy1000EN6thrust24THRUST_300001_SM_1000_NS6detail15normal_iteratorINSC_10device_ptrIjEEEESH_NS0_13ScanTileStateIjLb1EEES8_NS0_8NullTypeEmjLb0ESK_EEvT0_T1_T2_iT3_T4_T5_E12temp_storage+36];
	setp.eq.s32 	%p134, %r2, 0;
	max.u32 	%r792, %r791, %r947;
	selp.b32 	%r793, %r947, %r792, %p134;
	max.u32 	%r971, %r793, %r7;
	max.u32 	%r970, %r971, %r8;
	max.u32 	%r969, %r970, %r9;
	max.u32 	%r968, %r969, %r10;
	max.u32 	%r967, %r968, %r11;
	max.u32 	%r966, %r967, %r12;
	max.u32 	%r965, %r966, %r13;
	max.u32 	%r964, %r965, %r14;
	max.u32 	%r963, %r964, %r15;
	max.u32 	%r962, %r963, %r16;
	max.u32 	%r961, %r962, %r17;
	max.u32 	%r960, %r961, %r18;
	max.u32 	%r959, %r960, %r19;
	max.u32 	%r958, %r959, %r20;
	max.u32 	%r957, %r958, %r21;
	max.u32 	%r956, %r957, %r22;
	max.u32 	%r955, %r956, %r23;
	max.u32 	%r954, %r955, %r24;
	max.u32 	%r953, %r954, %r25;
	max.u32 	%r952, %r953, %r26;
	max.u32 	%r951, %r952, %r27;
	max.u32 	%r950, %r951, %r28;
	max.u32 	%r949, %r950, %r29;
	max.u32 	%r948, %r949, %r30;
$L__BB21_34:
	bar.sync 	0;
	st.shared.v4.u32 	[%r6], {%r971, %r970, %r969, %r968};
	st.shared.v4.u32 	[%r6+16], {%r967, %r966, %r965, %r964};
	st.shared.v4.u32 	[%r6+32], {%r963, %r962, %r961, %r960};
	st.shared.v4.u32 	[%r6+48], {%r959, %r958, %r957, %r956};
	st.shared.v4.u32 	[%r6+64], {%r955, %r954, %r953, %r952};
	st.shared.v4.u32 	[%r6+80], {%r951, %r950, %r949, %r948};
	bar.warp.sync 	-1;
	ld.shared.u32 	%r914, [%r5];
	ld.shared.u32 	%r915, [%r5+128];
	ld.shared.u32 	%r916, [%r5+256];
	ld.shared.u32 	%r917, [%r5+384];
	ld.shared.u32 	%r918, [%r5+512];
	ld.shared.u32 	%r919, [%r5+640];
	ld.shared.u32 	%r920, [%r5+768];
	ld.shared.u32 	%r921, [%r5+896];
	ld.shared.u32 	%r922, [%r5+1024];
	ld.shared.u32 	%r923, [%r5+1152];
	ld.shared.u32 	%r924, [%r5+1280];
	ld.shared.u32 	%r925, [%r5+1408];
	ld.shared.u32 	%r926, [%r5+1536];
	ld.shared.u32 	%r927, [%r5+1664];
	ld.shared.u32 	%r928, [%r5+1792];
	ld.shared.u32 	%r929, [%r5+1920];
	ld.shared.u32 	%r930, [%r5+2048];
	ld.shared.u32 	%r931, [%r5+2176];
	ld.shared.u32 	%r932, [%r5+2304];
	ld.shared.u32 	%r933, [%r5+2432];
	ld.shared.u32 	%r934, [%r5+2560];
	ld.shared.u32 	%r935, [%r5+2688];
	ld.shared.u32 	%r936, [%r5+2816];
	ld.shared.u32 	%r937, [%r5+2944];
	add.s64 	%rd54, %rd3, %rd39;
	st.global.u32 	[%rd54], %r914;
	st.global.u32 	[%rd54+128], %r915;
	st.global.u32 	[%rd54+256], %r916;
	st.global.u32 	[%rd54+384], %r917;
	st.global.u32 	[%rd54+512], %r918;
	st.global.u32 	[%rd54+640], %r919;
	st.global.u32 	[%rd54+768], %r920;
	st.global.u32 	[%rd54+896], %r921;
	st.global.u32 	[%rd54+1024], %r922;
	st.global.u32 	[%rd54+1152], %r923;
	st.global.u32 	[%rd54+1280], %r924;
	st.global.u32 	[%rd54+1408], %r925;
	st.global.u32 	[%rd54+1536], %r926;
	st.global.u32 	[%rd54+1664], %r927;
	st.global.u32 	[%rd54+1792], %r928;
	st.global.u32 	[%rd54+1920], %r929;
	st.global.u32 	[%rd54+2048], %r930;
	st.global.u32 	[%rd54+2176], %r931;
	st.global.u32 	[%rd54+2304], %r932;
	st.global.u32 	[%rd54+2432], %r933;
	st.global.u32 	[%rd54+2560], %r934;
	st.global.u32 	[%rd54+2688], %r935;
	st.global.u32 	[%rd54+2816], %r936;
	st.global.u32 	[%rd54+2944], %r937;
	bra.uni 	$L__BB21_166;
$L__BB21_35:
	setp.eq.s64 	%p2, %rd5, 0;
	@%p2 bra 	$L__BB21_166;
	cvt.u32.u64 	%r141, %rd5;
	shl.b64 	%rd19, %rd4, 2;
	add.s64 	%rd20, %rd2, %rd19;
	mov.u32 	%r142, %tid.x;
	ld.global.u32 	%r995, [%rd20];
	and.b32  	%r375, %r142, 31;
	and.b32  	%r376, %r142, 992;
	mul.lo.s32 	%r377, %r376, 24;
	or.b32  	%r144, %r377, %r375;
	setp.ge.u32 	%p3, %r144, %r141;
	shl.b32 	%r378, %r144, 2;
	cvt.u64.u32 	%rd21, %r378;
	add.s64 	%rd11, %rd20, %rd21;
	mov.u32 	%r972, %r995;
	@%p3 bra 	$L__BB21_38;
	ld.global.u32 	%r972, [%rd11];
$L__BB21_38:
	add.s32 	%r147, %r144, 32;
	setp.ge.u32 	%p4, %r147, %r141;
	mov.u32 	%r973, %r995;
	@%p4 bra 	$L__BB21_40;
	ld.global.u32 	%r973, [%rd11+128];
$L__BB21_40:
	add.s32 	%r150, %r144, 64;
	setp.ge.u32 	%p5, %r150, %r141;
	mov.u32 	%r974, %r995;
	@%p5 bra 	$L__BB21_42;
	ld.global.u32 	%r974, [%rd11+256];
$L__BB21_42:
	add.s32 	%r153, %r144, 96;
	setp.ge.u32 	%p6, %r153, %r141;
	mov.u32 	%r975, %r995;
	@%p6 bra 	$L__BB21_44;
	ld.global.u32 	%r975, [%rd11+384];
$L__BB21_44:
	add.s32 	%r156, %r144, 128;
	setp.ge.u32 	%p7, %r156, %r141;
	mov.u32 	%r976, %r995;
	@%p7 bra 	$L__BB21_46;
	ld.global.u32 	%r976, [%rd11+512];
$L__BB21_46:
	add.s32 	%r159, %r144, 160;
	setp.ge.u32 	%p8, %r159, %r141;
	mov.u32 	%r977, %r995;
	@%p8 bra 	$L__BB21_48;
	ld.global.u32 	%r977, [%rd11+640];
$L__BB21_48:
	add.s32 	%r162, %r144, 192;
	setp.ge.u32 	%p9, %r162, %r141;
	mov.u32 	%r978, %r995;
	@%p9 bra 	$L__BB21_50;
	ld.global.u32 	%r978, [%rd11+768];
$L__BB21_50:
	add.s32 	%r165, %r144, 224;
	setp.ge.u32 	%p10, %r165, %r141;
	mov.u32 	%r979, %r995;
	@%p10 bra 	$L__BB21_52;
	ld.global.u32 	%r979, [%rd11+896];
$L__BB21_52:
	add.s32 	%r168, %r144, 256;
	setp.ge.u32 	%p11, %r168, %r141;
	mov.u32 	%r980, %r995;
	@%p11 bra 	$L__BB21_54;
	ld.global.u32 	%r980, [%rd11+1024];
$L__BB21_54:
	add.s32 	%r171, %r144, 288;
	setp.ge.u32 	%p12, %r171, %r141;
	mov.u32 	%r981, %r995;
	@%p12 bra 	$L__BB21_56;
	ld.global.u32 	%r981, [%rd11+1152];
$L__BB21_56:
	add.s32 	%r174, %r144, 320;
	setp.ge.u32 	%p13, %r174, %r141;
	mov.u32 	%r982, %r995;
	@%p13 bra 	$L__BB21_58;
	ld.global.u32 	%r982, [%rd11+1280];
$L__BB21_58:
	add.s32 	%r177, %r144, 352;
	setp.ge.u32 	%p14, %r177, %r141;
	mov.u32 	%r983, %r995;
	@%p14 bra 	$L__BB21_60;
	ld.global.u32 	%r983, [%rd11+1408];
$L__BB21_60:
	add.s32 	%r180, %r144, 384;
	setp.ge.u32 	%p15, %r180, %r141;
	mov.u32 	%r984, %r995;
	@%p15 bra 	$L__BB21_62;
	ld.global.u32 	%r984, [%rd11+1536];
$L__BB21_62:
	add.s32 	%r183, %r144, 416;
	setp.ge.u32 	%p16, %r183, %r141;
	mov.u32 	%r985, %r995;
	@%p16 bra 	$L__BB21_64;
	ld.global.u32 	%r985, [%rd11+1664];
$L__BB21_64:
	add.s32 	%r186, %r144, 448;
	setp.ge.u32 	%p17, %r186, %r141;
	mov.u32 	%r986, %r995;
	@%p17 bra 	$L__BB21_66;
	ld.global.u32 	%r986, [%rd11+1792];
$L__BB21_66:
	add.s32 	%r189, %r144, 480;
	setp.ge.u32 	%p18, %r189, %r141;
	mov.u32 	%r987, %r995;
	@%p18 bra 	$L__BB21_68;
	ld.global.u32 	%r987, [%rd11+1920];
$L__BB21_68:
	add.s32 	%r192, %r144, 512;
	setp.ge.u32 	%p19, %r192, %r141;
	mov.u32 	%r988, %r995;
	@%p19 bra 	$L__BB21_70;
	ld.global.u32 	%r988, [%rd11+2048];
$L__BB21_70:
	add.s32 	%r195, %r144, 544;
	setp.ge.u32 	%p20, %r195, %r141;
	mov.u32 	%r989, %r995;
	@%p20 bra 	$L__BB21_72;
	ld.global.u32 	%r989, [%rd11+2176];
$L__BB21_72:
	add.s32 	%r198, %r144, 576;
	setp.ge.u32 	%p21, %r198, %r141;
	mov.u32 	%r990, %r995;
	@%p21 bra 	$L__BB21_74;
	ld.global.u32 	%r990, [%rd11+2304];
$L__BB21_74:
	add.s32 	%r201, %r144, 608;
	setp.ge.u32 	%p22, %r201, %r141;
	mov.u32 	%r991, %r995;
	@%p22 bra 	$L__BB21_76;
	ld.global.u32 	%r991, [%rd11+2432];
$L__BB21_76:
	add.s32 	%r204, %r144, 640;
	setp.ge.u32 	%p23, %r204, %r141;
	mov.u32 	%r992, %r995;
	@%p23 bra 	$L__BB21_78;
	ld.global.u32 	%r992, [%rd11+2560];
$L__BB21_78:
	add.s32 	%r207, %r144, 672;
	setp.ge.u32 	%p24, %r207, %r141;
	mov.u32 	%r993, %r995;
	@%p24 bra 	$L__BB21_80;
	ld.global.u32 	%r993, [%rd11+2688];
$L__BB21_80:
	add.s32 	%r210, %r144, 704;
	setp.ge.u32 	%p25, %r210, %r141;
	mov.u32 	%r994, %r995;
	@%p25 bra 	$L__BB21_82;
	ld.global.u32 	%r994, [%rd11+2816];
$L__BB21_82:
	add.s32 	%r379, %r144, 736;
	setp.ge.u32 	%p26, %r379, %r141;
	@%p26 bra 	$L__BB21_84;
	ld.global.u32 	%r995, [%rd11+2944];
$L__BB21_84:
	// begin inline asm
	mov.u32 %r380, %laneid;
	// end inline asm
	shr.u32 	%r216, %r142, 5;
	mad.lo.s32 	%r381, %r216, 768, %r380;
	shl.b32 	%r382, %r381, 2;
	mov.u32 	%r383, _ZZN3cub18CUB_300001_SM_10006detail4scan16DeviceScanKernelINS2_10policy_hubIjjjmN4cuda3__47maximumIjEEE10Policy1000EN6thrust24THRUST_300001_SM_1000_NS6detail15normal_iteratorINSC_10device_ptrIjEEEESH_NS0_13ScanTileStateIjLb1EEES8_NS0_8NullTypeEmjLb0ESK_EEvT0_T1_T2_iT3_T4_T5_E12temp_storage;
	add.s32 	%r217, %r383, %r382;
	st.shared.u32 	[%r217], %r972;
	st.shared.u32 	[%r217+128], %r973;
	st.shared.u32 	[%r217+256], %r974;
	st.shared.u32 	[%r217+384], %r975;
	st.shared.u32 	[%r217+512], %r976;
	st.shared.u32 	[%r217+640], %r977;
	st.shared.u32 	[%r217+768], %r978;
	st.shared.u32 	[%r217+896], %r979;
	st.shared.u32 	[%r217+1024], %r980;
	st.shared.u32 	[%r217+1152], %r981;
	st.shared.u32 	[%r217+1280], %r982;
	st.shared.u32 	[%r217+1408], %r983;
	st.shared.u32 	[%r217+1536], %r984;
	st.shared.u32 	[%r217+1664], %r985;
	st.shared.u32 	[%r217+1792], %r986;
	st.shared.u32 	[%r217+1920], %r987;
	st.shared.u32 	[%r217+2048], %r988;
	st.shared.u32 	[%r217+2176], %r989;
	st.shared.u32 	[%r217+2304], %r990;
	st.shared.u32 	[%r217+2432], %r991;
	st.shared.u32 	[%r217+2560], %r992;
	st.shared.u32 	[%r217+2688], %r993;
	st.shared.u32 	[%r217+2816], %r994;
	st.shared.u32 	[%r217+2944], %r995;
	bar.warp.sync 	-1;
	mad.lo.s32 	%r218, %r380, 92, %r217;
	ld.shared.v4.u32 	{%r219, %r220, %r221, %r222}, [%r218];
	ld.shared.v4.u32 	{%r223, %r224, %r225, %r226}, [%r218+16];
	ld.shared.v4.u32 	{%r227, %r228, %r229, %r230}, [%r218+32];
	ld.shared.v4.u32 	{%r231, %r232, %r233, %r234}, [%r218+48];
	ld.shared.v4.u32 	{%r235, %r236, %r237, %r238}, [%r218+64];
	ld.shared.v4.u32 	{%r239, %r240, %r241, %r242}, [%r218+80];
	bar.sync 	0;
	setp.ne.s32 	%p27, %r1, 0;
	@%p27 bra 	$L__BB21_88;
	max.u32 	%r595, %r219, %r220;
	max.u32 	%r596, %r595, %r221;
	max.u32 	%r597, %r222, %r223;
	max.u32 	%r598, %r597, %r224;
	max.u32 	%r599, %r225, %r226;
	max.u32 	%r600, %r599, %r227;
	max.u32 	%r601, %r228, %r229;
	max.u32 	%r602, %r601, %r230;
	max.u32 	%r603, %r231, %r232;
	max.u32 	%r604, %r603, %r233;
	max.u32 	%r605, %r234, %r235;
	max.u32 	%r606, %r605, %r236;
	max.u32 	%r607, %r237, %r238;
	max.u32 	%r608, %r607, %r239;
	max.u32 	%r609, %r240, %r241;
	max.u32 	%r610, %r609, %r242;
	max.u32 	%r611, %r596, %r598;
	max.u32 	%r612, %r611, %r600;
	max.u32 	%r613, %r602, %r604;
	max.u32 	%r614, %r613, %r606;
	max.u32 	%r615, %r608, %r610;
	max.u32 	%r616, %r612, %r614;
	max.u32 	%r566, %r616, %r615;
	mov.b32 	%r592, 1;
	mov.b32 	%r593, 0;
	mov.b32 	%r594, -1;
	// begin inline asm
	shfl.sync.up.b32 %r565, %r566, %r592, %r593, %r594;
	// end inline asm
	max.u32 	%r617, %r565, %r566;
	setp.lt.s32 	%p69, %r380, 1;
	selp.b32 	%r571, %r566, %r617, %p69;
	mov.b32 	%r572, 2;
	// begin inline asm
	shfl.sync.up.b32 %r570, %r571, %r572, %r593, %r594;
	// end inline asm
	max.u32 	%r618, %r570, %r571;
	setp.lt.s32 	%p70, %r380, 2;
	selp.b32 	%r576, %r571, %r618, %p70;
	mov.b32 	%r577, 4;
	// begin inline asm
	shfl.sync.up.b32 %r575, %r576, %r577, %r593, %r594;
	// end inline asm
	max.u32 	%r619, %r575, %r576;
	setp.lt.s32 	%p71, %r380, 4;
	selp.b32 	%r581, %r576, %r619, %p71;
	mov.b32 	%r582, 8;
	// begin inline asm
	shfl.sync.up.b32 %r580, %r581, %r582, %r593, %r594;
	// end inline asm
	max.u32 	%r620, %r580, %r581;
	setp.lt.s32 	%p72, %r380, 8;
	selp.b32 	%r586, %r581, %r620, %p72;
	mov.b32 	%r587, 16;
	// begin inline asm
	shfl.sync.up.b32 %r585, %r586, %r587, %r593, %r594;
	// end inline asm
	max.u32 	%r243, %r585, %r586;
	setp.lt.s32 	%p73, %r380, 16;
	selp.b32 	%r591, %r586, %r243, %p73;
	// begin inline asm
	shfl.sync.up.b32 %r590, %r591, %r592, %r593, %r594;
	// end inline asm
	setp.ne.s32 	%p74, %r380, 31;
	@%p74 bra 	$L__BB21_87;
	shl.b32 	%r621, %r216, 2;
	mov.u32 	%r622, _ZZN3cub18CUB_300001_SM_10006detail4scan16DeviceScanKernelINS2_10policy_hubIjjjmN4cuda3__47maximumIjEEE10Policy1000EN6thrust24THRUST_300001_SM_1000_NS6detail15normal_iteratorINSC_10device_ptrIjEEEESH_NS0_13ScanTileStateIjLb1EEES8_NS0_8NullTypeEmjLb0ESK_EEvT0_T1_T2_iT3_T4_T5_E12temp_storage;
	add.s32 	%r623, %r622, %r621;
	st.shared.u32 	[%r623+16], %r243;
$L__BB21_87:
	bar.sync 	0;
	.pragma "used_bytes_mask 4095";
	ld.shared.v4.u32 	{%r624, %r625, %r626, %r627}, [_ZZN3cub18CUB_300001_SM_10006detail4scan16DeviceScanKernelINS2_10policy_hubIjjjmN4cuda3__47maximumIjEEE10Policy1000EN6thrust24THRUST_300001_SM_1000_NS6detail15normal_iteratorINSC_10device_ptrIjEEEESH_NS0_13ScanTileStateIjLb1EEES8_NS0_8NullTypeEmjLb0ESK_EEvT0_T1_T2_iT3_T4_T5_E12temp_storage+16];
	max.u32 	%r628, %r624, %r625;
	setp.eq.s32 	%p75, %r216, 2;
	selp.b32 	%r629, %r628, %r624, %p75;
	max.u32 	%r630, %r628, %r626;
	setp.eq.s32 	%p76, %r216, 3;
	selp.b32 	%r631, %r630, %r629, %p76;
	setp.lt.u32 	%p77, %r142, 32;
	max.u32 	%r632, %r631, %r590;
	setp.eq.s32 	%p78, %r380, 0;
	selp.b32 	%r633, %r631, %r632, %p78;
	selp.b32 	%r634, %r590, %r633, %p77;
	setp.eq.s32 	%p79, %r142, 0;
	max.u32 	%r635, %r634, %r219;
	selp.b32 	%r1004, %r219, %r635, %p79;
	max.u32 	%r1005, %r1004, %r220;
	max.u32 	%r1006, %r1005, %r221;
	max.u32 	%r1007, %r1006, %r222;
	max.u32 	%r1008, %r1007, %r223;
	max.u32 	%r1009, %r1008, %r224;
	max.u32 	%r1010, %r1009, %r225;
	max.u32 	%r1011, %r1010, %r226;
	max.u32 	%r1012, %r1011, %r227;
	max.u32 	%r1013, %r1012, %r228;
	max.u32 	%r1014, %r1013, %r229;
	max.u32 	%r1015, %r1014, %r230;
	max.u32 	%r1016, %r1015, %r231;
	max.u32 	%r1017, %r1016, %r232;
	max.u32 	%r1018, %r1017, %r233;
	max.u32 	%r1019, %r1018, %r234;
	max.u32 	%r1020, %r1019, %r235;
	max.u32 	%r1021, %r1020, %r236;
	max.u32 	%r1022, %r1021, %r237;
	max.u32 	%r1023, %r1022, %r238;
	max.u32 	%r1024, %r1023, %r239;
	max.u32 	%r1025, %r1024, %r240;
	max.u32 	%r1026, %r1025, %r241;
	max.u32 	%r1027, %r1026, %r242;
	bra.uni 	$L__BB21_116;
$L__BB21_88:
	max.u32 	%r414, %r219, %r220;
	max.u32 	%r415, %r414, %r221;
	max.u32 	%r416, %r222, %r223;
	max.u32 	%r417, %r416, %r224;
	max.u32 	%r418, %r225, %r226;
	max.u32 	%r419, %r418, %r227;
	max.u32 	%r420, %r228, %r229;
	max.u32 	%r421, %r420, %r230;
	max.u32 	%r422, %r231, %r232;
	max.u32 	%r423, %r422, %r233;
	max.u32 	%r424, %r234, %r235;
	max.u32 	%r425, %r424, %r236;
	max.u32 	%r426, %r237, %r238;
	max.u32 	%r427, %r426, %r239;
	max.u32 	%r428, %r240, %r241;
	max.u32 	%r429, %r428, %r242;
	max.u32 	%r430, %r415, %r417;
	max.u32 	%r431, %r430, %r419;
	max.u32 	%r432, %r421, %r423;
	max.u32 	%r433, %r432, %r425;
	max.u32 	%r434, %r427, %r429;
	max.u32 	%r435, %r431, %r433;
	max.u32 	%r385, %r435, %r434;
	mov.b32 	%r411, 1;
	mov.b32 	%r412, 0;
	mov.b32 	%r413, -1;
	// begin inline asm
	shfl.sync.up.b32 %r384, %r385, %r411, %r412, %r413;
	// end inline asm
	max.u32 	%r436, %r384, %r385;
	setp.lt.s32 	%p28, %r380, 1;
	selp.b32 	%r390, %r385, %r436, %p28;
	mov.b32 	%r391, 2;
	// begin inline asm
	shfl.sync.up.b32 %r389, %r390, %r391, %r412, %r413;
	// end inline asm
	max.u32 	%r437, %r389, %r390;
	setp.lt.s32 	%p29, %r380, 2;
	selp.b32 	%r395, %r390, %r437, %p29;
	mov.b32 	%r396, 4;
	// begin inline asm
	shfl.sync.up.b32 %r394, %r395, %r396, %r412, %r413;
	// end inline asm
	max.u32 	%r438, %r394, %r395;
	setp.lt.s32 	%p30, %r380, 4;
	selp.b32 	%r400, %r395, %r438, %p30;
	mov.b32 	%r401, 8;
	// begin inline asm
	shfl.sync.up.b32 %r399, %r400, %r401, %r412, %r413;
	// end inline asm
	max.u32 	%r439, %r399, %r400;
	setp.lt.s32 	%p31, %r380, 8;
	selp.b32 	%r405, %r400, %r439, %p31;
	mov.b32 	%r406, 16;
	// begin inline asm
	shfl.sync.up.b32 %r404, %r405, %r406, %r412, %r413;
	// end inline asm
	max.u32 	%r269, %r404, %r405;
	setp.lt.s32 	%p32, %r380, 16;
	selp.b32 	%r410, %r405, %r269, %p32;
	// begin inline asm
	shfl.sync.up.b32 %r409, %r410, %r411, %r412, %r413;
	// end inline asm
	setp.ne.s32 	%p33, %r380, 31;
	@%p33 bra 	$L__BB21_90;
	shl.b32 	%r440, %r216, 2;
	mov.u32 	%r441, _ZZN3cub18CUB_300001_SM_10006detail4scan16DeviceScanKernelINS2_10policy_hubIjjjmN4cuda3__47maximumIjEEE10Policy1000EN6thrust24THRUST_300001_SM_1000_NS6detail15normal_iteratorINSC_10device_ptrIjEEEESH_NS0_13ScanTileStateIjLb1EEES8_NS0_8NullTypeEmjLb0ESK_EEvT0_T1_T2_iT3_T4_T5_E12temp_storage;
	add.s32 	%r442, %r441, %r440;
	st.shared.u32 	[%r442+16], %r269;
$L__BB21_90:
	bar.sync 	0;
	ld.shared.v4.u32 	{%r443, %r444, %r445, %r446}, [_ZZN3cub18CUB_300001_SM_10006detail4scan16DeviceScanKernelINS2_10policy_hubIjjjmN4cuda3__47maximumIjEEE10Policy1000EN6thrust24THRUST_300001_SM_1000_NS6detail15normal_iteratorINSC_10device_ptrIjEEEESH_NS0_13ScanTileStateIjLb1EEES8_NS0_8NullTypeEmjLb0ESK_EEvT0_T1_T2_iT3_T4_T5_E12temp_storage+16];
	max.u32 	%r447, %r443, %r444;
	setp.eq.s32 	%p34, %r216, 2;
	selp.b32 	%r448, %r447, %r443, %p34;
	max.u32 	%r449, %r447, %r445;
	setp.eq.s32 	%p35, %r216, 3;
	selp.b32 	%r450, %r449, %r448, %p35;
	max.u32 	%r271, %r449, %r446;
	setp.gt.u32 	%p36, %r142, 31;
	setp.lt.u32 	%p37, %r142, 32;
	max.u32 	%r451, %r450, %r409;
	setp.eq.s32 	%p38, %r380, 0;
	selp.b32 	%r1003, %r450, %r451, %p38;
	selp.b32 	%r273, %r409, %r1003, %p37;
	@%p36 bra 	$L__BB21_115;
	setp.ne.s32 	%p39, %r142, 0;
	mul.wide.s32 	%rd22, %r1, 8;
	add.s64 	%rd12, %rd1, %rd22;
	@%p39 bra 	$L__BB21_93;
	st.shared.u32 	[_ZZN3cub18CUB_300001_SM_10006detail4scan16DeviceScanKernelINS2_10policy_hubIjjjmN4cuda3__47maximumIjEEE10Policy1000EN6thrust24THRUST_300001_SM_1000_NS6detail15normal_iteratorINSC_10device_ptrIjEEEESH_NS0_13ScanTileStateIjLb1EEES8_NS0_8NullTypeEmjLb0ESK_EEvT0_T1_T2_iT3_T4_T5_E12temp_storage+12], %r271;
	add.s64 	%rd23, %rd12, 256;
	mov.b32 	%r452, 100;
	// begin inline asm
	st.relaxed.gpu.v2.u32 [%rd23], {%r452, %r271};
	// end inline asm
$L__BB21_93:
	mov.u32 	%r274, %nctaid.x;
	setp.gt.u32 	%p40, %r274, 499;
	@%p40 bra 	$L__BB21_95;
	membar.cta;
	bra.uni 	$L__BB21_96;
$L__BB21_95:
	mov.b32 	%r454, 1245;
	// begin inline asm
	nanosleep.u32 %r454;
	// end inline asm
$L__BB21_96:
	ld.param.u32 	%r938, [_ZN3cub18CUB_300001_SM_10006detail4scan16DeviceScanKernelINS2_10policy_hubIjjjmN4cuda3__47maximumIjEEE10Policy1000EN6thrust24THRUST_300001_SM_1000_NS6detail15normal_iteratorINSC_10device_ptrIjEEEESH_NS0_13ScanTileStateIjLb1EEES8_NS0_8NullTypeEmjLb0ESK_EEvT0_T1_T2_iT3_T4_T5__param_3];
	mov.u32 	%r457, %ctaid.x;
	add.s32 	%r458, %r938, %r457;
	not.b32 	%r459, %r142;
	add.s32 	%r460, %r458, %r459;
	mul.wide.s32 	%rd25, %r460, 8;
	add.s64 	%rd26, %rd1, %rd25;
	add.s64 	%rd24, %rd26, 256;
	// begin inline asm
	ld.relaxed.gpu.v2.u32 {%r1001, %r997}, [%rd24];
	// end inline asm
$L__BB21_97:
	setp.eq.s32 	%p41, %r1001, 99;
	mov.b32 	%r461, -1;
	vote.sync.any.pred 	%p42, %p41, %r461;
	not.pred 	%p43, %p42;
	@%p43 bra 	$L__BB21_102;
	@%p40 bra 	$L__BB21_100;
	membar.cta;
	bra.uni 	$L__BB21_101;
$L__BB21_100:
	mov.b32 	%r562, 648;
	// begin inline asm
	nanosleep.u32 %r562;
	// end inline asm
$L__BB21_101:
	// begin inline asm
	ld.relaxed.gpu.v2.u32 {%r1001, %r997}, [%rd24];
	// end inline asm
	bra.uni 	$L__BB21_97;
$L__BB21_102:
	ld.param.u32 	%r939, [_ZN3cub18CUB_300001_SM_10006detail4scan16DeviceScanKernelINS2_10policy_hubIjjjmN4cuda3__47maximumIjEEE10Policy1000EN6thrust24THRUST_300001_SM_1000_NS6detail15normal_iteratorINSC_10device_ptrIjEEEESH_NS0_13ScanTileStateIjLb1EEES8_NS0_8NullTypeEmjLb0ESK_EEvT0_T1_T2_iT3_T4_T5__param_3];
	mov.u32 	%r489, %ctaid.x;
	add.s32 	%r490, %r939, %r489;
	not.b32 	%r491, %r142;
	add.s32 	%r1000, %r490, %r491;
	setp.eq.s32 	%p44, %r1001, 101;
	mov.b32 	%r488, -1;
	vote.sync.ballot.b32 	%r492, %p44, %r488;
	// begin inline asm
	mov.u32 %r463, %lanemask_ge;
	// end inline asm
	and.b32  	%r493, %r492, %r463;
	or.b32  	%r494, %r493, -2147483648;
	add.s32 	%r495, %r494, -1;
	not.b32 	%r496, %r494;
	and.b32  	%r497, %r496, %r495;
	popc.b32 	%r467, %r497;
	mov.b32 	%r466, 1;
	// begin inline asm
	shfl.sync.down.b32 %r464, %r997, %r466, %r467, %r488;
	// end inline asm
	setp.lt.s32 	%p46, %r380, %r467;
	max.u32 	%r498, %r464, %r997;
	selp.b32 	%r470, %r498, %r997, %p46;
	mov.b32 	%r471, 2;
	// begin inline asm
	shfl.sync.down.b32 %r469, %r470, %r471, %r467, %r488;
	// end inline asm
	add.s32 	%r499, %r380, 2;
	setp.gt.s32 	%p47, %r499, %r467;
	max.u32 	%r500, %r469, %r470;
	selp.b32 	%r475, %r470, %r500, %p47;
	mov.b32 	%r476, 4;
	// begin inline asm
	shfl.sync.down.b32 %r474, %r475, %r476, %r467, %r488;
	// end inline asm
	add.s32 	%r501, %r380, 4;
	setp.gt.s32 	%p48, %r501, %r467;
	max.u32 	%r502, %r474, %r475;
	selp.b32 	%r480, %r475, %r502, %p48;
	mov.b32 	%r481, 8;
	// begin inline asm
	shfl.sync.down.b32 %r479, %r480, %r481, %r467, %r488;
	// end inline asm
	add.s32 	%r503, %r380, 8;
	setp.gt.s32 	%p49, %r503, %r467;
	max.u32 	%r504, %r479, %r480;
	selp.b32 	%r485, %r480, %r504, %p49;
	mov.b32 	%r486, 16;
	// begin inline asm
	shfl.sync.down.b32 %r484, %r485, %r486, %r467, %r488;
	// end inline asm
	add.s32 	%r505, %r380, 16;
	setp.gt.s32 	%p50, %r505, %r467;
	max.u32 	%r506, %r484, %r485;
	selp.b32 	%r998, %r485, %r506, %p50;
	add.s64 	%rd14, %rd1, 256;
$L__BB21_103:
	setp.ne.s32 	%p51, %r1001, 101;
	mov.b32 	%r507, -1;
	vote.sync.all.pred 	%p52, %p51, %r507;
	not.pred 	%p53, %p52;
	@%p53 bra 	$L__BB21_111;
	mul.wide.s32 	%rd29, %r1000, 8;
	add.s64 	%rd30, %rd14, %rd29;
	add.s64 	%rd28, %rd30, -256;
	// begin inline asm
	ld.relaxed.gpu.v2.u32 {%r1001, %r1002}, [%rd28];
	// end inline asm
$L__BB21_105:
	setp.eq.s32 	%p57, %r1001, 99;
	mov.b32 	%r516, -1;
	vote.sync.any.pred 	%p58, %p57, %r516;
	not.pred 	%p59, %p58;
	@%p59 bra 	$L__BB21_110;
	@%p40 bra 	$L__BB21_108;
	membar.cta;
	bra.uni 	$L__BB21_109;
$L__BB21_108:
	mov.b32 	%r559, 648;
	// begin inline asm
	nanosleep.u32 %r559;
	// end inline asm
$L__BB21_109:
	// begin inline asm
	ld.relaxed.gpu.v2.u32 {%r1001, %r1002}, [%rd28];
	// end inline asm
	bra.uni 	$L__BB21_105;
$L__BB21_110:
	setp.eq.s32 	%p60, %r1001, 101;
	mov.b32 	%r542, -1;
	vote.sync.ballot.b32 	%r543, %p60, %r542;
	and.b32  	%r544, %r543, %r463;
	or.b32  	%r545, %r544, -2147483648;
	add.s32 	%r546, %r545, -1;
	not.b32 	%r547, %r545;
	and.b32  	%r548, %r547, %r546;
	popc.b32 	%r521, %r548;
	mov.b32 	%r520, 1;
	// begin inline asm
	shfl.sync.down.b32 %r518, %r1002, %r520, %r521, %r542;
	// end inline asm
	setp.lt.s32 	%p62, %r380, %r521;
	max.u32 	%r549, %r518, %r1002;
	selp.b32 	%r524, %r549, %r1002, %p62;
	mov.b32 	%r525, 2;
	// begin inline asm
	shfl.sync.down.b32 %r523, %r524, %r525, %r521, %r542;
	// end inline asm
	add.s32 	%r550, %r380, 2;
	setp.gt.s32 	%p63, %r550, %r521;
	max.u32 	%r551, %r523, %r524;
	selp.b32 	%r529, %r524, %r551, %p63;
	mov.b32 	%r530, 4;
	// begin inline asm
	shfl.sync.down.b32 %r528, %r529, %r530, %r521, %r542;
	// end inline asm
	add.s32 	%r552, %r380, 4;
	setp.gt.s32 	%p64, %r552, %r521;
	max.u32 	%r553, %r528, %r529;
	selp.b32 	%r534, %r529, %r553, %p64;
	mov.b32 	%r535, 8;
	// begin inline asm
	shfl.sync.down.b32 %r533, %r534, %r535, %r521, %r542;
	// end inline asm
	add.s32 	%r554, %r380, 8;
	setp.gt.s32 	%p65, %r554, %r521;
	max.u32 	%r555, %r533, %r534;
	selp.b32 	%r539, %r534, %r555, %p65;
	mov.b32 	%r540, 16;
	// begin inline asm
	shfl.sync.down.b32 %r538, %r539, %r540, %r521, %r542;
	// end inline asm
	add.s32 	%r556, %r380, 16;
	setp.gt.s32 	%p66, %r556, %r521;
	max.u32 	%r557, %r538, %r539;
	selp.b32 	%r558, %r539, %r557, %p66;
	max.u32 	%r998, %r558, %r998;
	add.s32 	%r1000, %r1000, -32;
	bra.uni 	$L__BB21_103;
$L__BB21_111:
	@%p39 bra 	$L__BB21_113;
	max.u32 	%r510, %r998, %r271;
	add.s64 	%rd27, %rd12, 256;
	mov.b32 	%r509, 101;
	// begin inline asm
	st.relaxed.gpu.v2.u32 [%rd27], {%r509, %r510};
	// end inline asm
	st.shared.u32 	[_ZZN3cub18CUB_300001_SM_10006detail4scan16DeviceScanKernelINS2_10policy_hubIjjjmN4cuda3__47maximumIjEEE10Policy1000EN6thrust24THRUST_300001_SM_1000_NS6detail15normal_iteratorINSC_10device_ptrIjEEEESH_NS0_13ScanTileStateIjLb1EEES8_NS0_8NullTypeEmjLb0ESK_EEvT0_T1_T2_iT3_T4_T5_E12temp_storage+4], %r998;
	st.shared.u32 	[_ZZN3cub18CUB_300001_SM_10006detail4scan16DeviceScanKernelINS2_10policy_hubIjjjmN4cuda3__47maximumIjEEE10Policy1000EN6thrust24THRUST_300001_SM_1000_NS6detail15normal_iteratorINSC_10device_ptrIjEEEESH_NS0_13ScanTileStateIjLb1EEES8_NS0_8NullTypeEmjLb0ESK_EEvT0_T1_T2_iT3_T4_T5_E12temp_storage+8], %r510;
$L__BB21_113:
	setp.ne.s32 	%p55, %r380, 0;
	mov.u32 	%r1003, %r273;
	@%p55 bra 	$L__BB21_115;
	st.shared.u32 	[_ZZN3cub18CUB_300001_SM_10006detail4scan16DeviceScanKernelINS2_10policy_hubIjjjmN4cuda3__47maximumIjEEE10Policy1000EN6thrust24THRUST_300001_SM_1000_NS6detail15normal_iteratorINSC_10device_ptrIjEEEESH_NS0_13ScanTileStateIjLb1EEES8_NS0_8NullTypeEmjLb0ESK_EEvT0_T1_T2_iT3_T4_T5_E12temp_storage+36], %r998;
	mov.u32 	%r1003, %r998;
$L__BB21_115:
	bar.sync 	0;
	ld.shared.u32 	%r511, [_ZZN3cub18CUB_300001_SM_10006detail4scan16DeviceScanKernelINS2_10policy_hubIjjjmN4cuda3__47maximumIjEEE10Policy1000EN6thrust24THRUST_300001_SM_1000_NS6detail15normal_iteratorINSC_10device_ptrIjEEEESH_NS0_13ScanTileStateIjLb1EEES8_NS0_8NullTypeEmjLb0ESK_EEvT0_T1_T2_iT3_T4_T5_E12temp_storage+36];
	setp.eq.s32 	%p56, %r142, 0;
	max.u32 	%r512, %r511, %r1003;
	selp.b32 	%r513, %r1003, %r512, %p56;
	max.u32 	%r1004, %r513, %r219;
	max.u32 	%r1005, %r1004, %r220;
	max.u32 	%r1006, %r1005, %r221;
	max.u32 	%r1007, %r1006, %r222;
	max.u32 	%r1008, %r1007, %r223;
	max.u32 	%r1009, %r1008, %r224;
	max.u32 	%r1010, %r1009, %r225;
	max.u32 	%r1011, %r1010, %r226;
	max.u32 	%r1012, %r1011, %r227;
	max.u32 	%r1013, %r1012, %r228;
	max.u32 	%r1014, %r1013, %r229;
	max.u32 	%r1015, %r1014, %r230;
	max.u32 	%r1016, %r1015, %r231;
	max.u32 	%r1017, %r1016, %r232;
	max.u32 	%r1018, %r1017, %r233;
	max.u32 	%r1019, %r1018, %r234;
	max.u32 	%r1020, %r1019, %r235;
	max.u32 	%r1021, %r1020, %r236;
	max.u32 	%r1022, %r1021, %r237;
	max.u32 	%r1023, %r1022, %r238;
	max.u32 	%r1024, %r1023, %r239;
	max.u32 	%r1025, %r1024, %r240;
	max.u32 	%r1026, %r1025, %r241;
	max.u32 	%r1027, %r1026, %r242;
$L__BB21_116:
	bar.sync 	0;
	st.shared.v4.u32 	[%r218], {%r1004, %r1005, %r1006, %r1007};
	st.shared.v4.u32 	[%r218+16], {%r1008, %r1009, %r1010, %r1011};
	st.shared.v4.u32 	[%r218+32], {%r1012, %r1013, %r1014, %r1015};
	st.shared.v4.u32 	[%r218+48], {%r1016, %r1017, %r1018, %r1019};
	st.shared.v4.u32 	[%r218+64], {%r1020, %r1021, %r1022, %r1023};
	st.shared.v4.u32 	[%r218+80], {%r1024, %r1025, %r1026, %r1027};
	bar.warp.sync 	-1;
	ld.shared.u32 	%r348, [%r217];
	ld.shared.u32 	%r349, [%r217+128];
	ld.shared.u32 	%r350, [%r217+256];
	ld.shared.u32 	%r351, [%r217+384];
	ld.shared.u32 	%r352, [%r217+512];
	ld.shared.u32 	%r353, [%r217+640];
	ld.shared.u32 	%r354, [%r217+768];
	ld.shared.u32 	%r355, [%r217+896];
	ld.shared.u32 	%r356, [%r217+1024];
	ld.shared.u32 	%r357, [%r217+1152];
	ld.shared.u32 	%r358, [%r217+1280];
	ld.shared.u32 	%r359, [%r217+1408];
	ld.shared.u32 	%r360, [%r217+1536];
	ld.shared.u32 	%r361, [%r217+1664];
	ld.shared.u32 	%r362, [%r217+1792];
	ld.shared.u32 	%r363, [%r217+1920];
	ld.shared.u32 	%r364, [%r217+2048];
	ld.shared.u32 	%r365, [%r217+2176];
	ld.shared.u32 	%r366, [%r217+2304];
	ld.shared.u32 	%r367, [%r217+2432];
	ld.shared.u32 	%r368, [%r217+2560];
	ld.shared.u32 	%r369, [%r217+2688];
	ld.shared.u32 	%r370, [%r217+2816];
	ld.shared.u32 	%r371, [%r217+2944];
	setp.ne.s32 	%p80, %r142, 0;
	@%p80 bra 	$L__BB21_118;
	st.volatile.shared.u32 	[_ZZN3cub18CUB_300001_SM_10006detail4scan16DeviceScanKernelINS2_10policy_hubIjjjmN4cuda3__47maximumIjEEE10Policy1000EN6thrust24THRUST_300001_SM_1000_NS6detail15normal_iteratorINSC_10device_ptrIjEEEESH_NS0_13ScanTileStateIjLb1EEES8_NS0_8NullTypeEmjLb0ESK_EEvT0_T1_T2_iT3_T4_T5_E12temp_storage+12288], %r141;
$L__BB21_118:
	bar.sync 	0;
	ld.volatile.shared.u32 	%r372, [_ZZN3cub18CUB_300001_SM_10006detail4scan16DeviceScanKernelINS2_10policy_hubIjjjmN4cuda3__47maximumIjEEE10Policy1000EN6thrust24THRUST_300001_SM_1000_NS6detail15normal_iteratorINSC_10device_ptrIjEEEESH_NS0_13ScanTileStateIjLb1EEES8_NS0_8NullTypeEmjLb0ESK_EEvT0_T1_T2_iT3_T4_T5_E12temp_storage+12288];
	cvt.u64.u32 	%rd35, %r144;
	add.s64 	%rd36, %rd4, %rd35;
	setp.ge.s32 	%p81, %r144, %r372;
	shl.b64 	%rd37, %rd36, 2;
	add.s64 	%rd15, %rd3, %rd37;
	@%p81 bra 	$L__BB21_120;
	st.global.u32 	[%rd15], %r348;
$L__BB21_120:
	setp.ge.s32 	%p82, %r147, %r372;
	@%p82 bra 	$L__BB21_122;
	st.global.u32 	[%rd15+128], %r349;
$L__BB21_122:
	setp.ge.s32 	%p83, %r150, %r372;
	@%p83 bra 	$L__BB21_124;
	st.global.u32 	[%rd15+256], %r350;
$L__BB21_124:
	setp.ge.s32 	%p84, %r153, %r372;
	@%p84 bra 	$L__BB21_126;
	st.global.u32 	[%rd15+384], %r351;
$L__BB21_126:
	setp.ge.s32 	%p85, %r156, %r372;
	@%p85 bra 	$L__BB21_128;
	st.global.u32 	[%rd15+512], %r352;
$L__BB21_128:
	setp.ge.s32 	%p86, %r159, %r372;
	@%p86 bra 	$L__BB21_130;
	st.global.u32 	[%rd15+640], %r353;
$L__BB21_130:
	setp.ge.s32 	%p87, %r162, %r372;
	@%p87 bra 	$L__BB21_132;
	st.global.u32 	[%rd15+768], %r354;
$L__BB21_132:
	setp.ge.s32 	%p88, %r165, %r372;
	@%p88 bra 	$L__BB21_134;
	st.global.u32 	[%rd15+896], %r355;
$L__BB21_134:
	setp.ge.s32 	%p89, %r168, %r372;
	@%p89 bra 	$L__BB21_136;
	st.global.u32 	[%rd15+1024], %r356;
$L__BB21_136:
	setp.ge.s32 	%p90, %r171, %r372;
	@%p90 bra 	$L__BB21_138;
	st.global.u32 	[%rd15+1152], %r357;
$L__BB21_138:
	setp.ge.s32 	%p91, %r174, %r372;
	@%p91 bra 	$L__BB21_140;
	st.global.u32 	[%rd15+1280], %r358;
$L__BB21_140:
	setp.ge.s32 	%p92, %r177, %r372;
	@%p92 bra 	$L__BB21_142;
	st.global.u32 	[%rd15+1408], %r359;
$L__BB21_142:
	setp.ge.s32 	%p93, %r180, %r372;
	@%p93 bra 	$L__BB21_144;
	st.global.u32 	[%rd15+1536], %r360;
$L__BB21_144:
	setp.ge.s32 	%p94, %r183, %r372;
	@%p94 bra 	$L__BB21_146;
	st.global.u32 	[%rd15+1664], %r361;
$L__BB21_146:
	setp.ge.s32 	%p95, %r186, %r372;
	@%p95 bra 	$L__BB21_148;
	st.global.u32 	[%rd15+1792], %r362;
$L__BB21_148:
	setp.ge.s32 	%p96, %r189, %r372;
	@%p96 bra 	$L__BB21_150;
	st.global.u32 	[%rd15+1920], %r363;
$L__BB21_150:
	setp.ge.s32 	%p97, %r192, %r372;
	@%p97 bra 	$L__BB21_152;
	st.global.u32 	[%rd15+2048], %r364;
$L__BB21_152:
	setp.ge.s32 	%p98, %r195, %r372;
	@%p98 bra 	$L__BB21_154;
	st.global.u32 	[%rd15+2176], %r365;
$L__BB21_154:
	setp.ge.s32 	%p99, %r198, %r372;
	@%p99 bra 	$L__BB21_156;
	st.global.u32 	[%rd15+2304], %r366;
$L__BB21_156:
	setp.ge.s32 	%p100, %r201, %r372;
	@%p100 bra 	$L__BB21_158;
	st.global.u32 	[%rd15+2432], %r367;
$L__BB21_158:
	setp.ge.s32 	%p101, %r204, %r372;
	@%p101 bra 	$L__BB21_160;
	st.global.u32 	[%rd15+2560], %r368;
$L__BB21_160:
	setp.ge.s32 	%p102, %r207, %r372;
	@%p102 bra 	$L__BB21_162;
	st.global.u32 	[%rd15+2688], %r369;
$L__BB21_162:
	setp.ge.s32 	%p103, %r210, %r372;
	@%p103 bra 	$L__BB21_164;
	st.global.u32 	[%rd15+2816], %r370;
$L__BB21_164:
	mov.u32 	%r636, %tid.x;
	and.b32  	%r637, %r636, 992;
	mul.lo.s32 	%r638, %r637, 24;
	and.b32  	%r639, %r636, 31;
	or.b32  	%r640, %r638, %r639;
	add.s32 	%r641, %r640, 736;
	setp.ge.s32 	%p104, %r641, %r372;
	@%p104 bra 	$L__BB21_166;
	st.global.u32 	[%rd15+2944], %r371;
$L__BB21_166:
	ret;

}


// ===== COMPILED SASS (sm_100) =====

	.target	sm_100

	.elftype	@"ET_EXEC"


//--------------------- .note.nv.tkinfo           --------------------------
	.section	.note.nv.tkinfo,"",@"SHT_NOTE"
	.sectionflags	@"SHF_NOTE_NV_TKINFO"
	.tkinfo
        /*0018*/ 	.word	0x00000002
        /*0030*/ 	.string	""
        /*0030*/ 	.string	"ptxas"
        /*0030*/ 	.string	"Cuda compilation tools, release 13.0, V13.0.88"
        /*0030*/ 	.string	"Build cuda_13.0.r13.0/compiler.36424714_0"
        /*0030*/ 	.string	"-arch sm_100 -m 64 "



//--------------------- .note.nv.cuinfo           --------------------------
	.section	.note.nv.cuinfo,"",@"SHT_NOTE"
	.sectionflags	@"SHF_NOTE_NV_CUINFO"
        /*0018*/ 	.short	0x0002
        /*001a*/ 	.short	0x0064
        /*001c*/ 	.short	0x0082
	.zero		2


//--------------------- .nv.info                  --------------------------
	.section	.nv.info,"",@"SHT_CUDA_INFO"
	.align	4


	//----- nvinfo : EIATTR_REGCOUNT
	.align		4
        /*0000*/ 	.byte	0x04, 0x2f
        /*0002*/ 	.short	(.L_47 - .L_46)
	.align		4
.L_46:
        /*0004*/ 	.word	index@(_Z10joinGroupsPjS_j)
        /*0008*/ 	.word	0x0000000a


	//----- nvinfo : EIATTR_FRAME_SIZE
	.align		4
.L_47:
        /*000c*/ 	.byte	0x04, 0x11
        /*000e*/ 	.short	(.L_49 - .L_48)
	.align		4
.L_48:
        /*0010*/ 	.word	index@(_Z10joinGroupsPjS_j)
        /*0014*/ 	.word	0x00000000


	//----- nvinfo : EIATTR_REGCOUNT
	.align		4
.L_49:
        /*0018*/ 	.byte	0x04, 0x2f
        /*001a*/ 	.short	(.L_51 - .L_50)
	.align		4
.L_50:
        /*001c*/ 	.word	index@(_Z16countCombinationPjjS_)
        /*0020*/ 	.word	0x0000000c


	//----- nvinfo : EIATTR_FRAME_SIZE
	.align		4
.L_51:
        /*0024*/ 	.byte	0x04, 0x11
        /*0026*/ 	.short	(.L_53 - .L_52)
	.align		4
.L_52:
        /*0028*/ 	.word	index@(_Z16countCombinationPjjS_)
        /*002c*/ 	.word	0x00000000


	//----- nvinfo : EIATTR_REGCOUNT
	.align		4
.L_53:
        /*0030*/ 	.byte	0x04, 0x2f
        /*0032*/ 	.short	(.L_55 - .L_54)
	.align		4
.L_54:
        /*0034*/ 	.word	index@(_Z6initGIPjS_S_S_j)
        /*0038*/ 	.word	0x00000018


	//----- nvinfo : EIATTR_FRAME_SIZE
	.align		4
.L_55:
        /*003c*/ 	.byte	0x04, 0x11
        /*003e*/ 	.short	(.L_57 - .L_56)
	.align		4
.L_56:
        /*0040*/ 	.word	index@(_Z6initGIPjS_S_S_j)
        /*0044*/ 	.word	0x00000010


	//----- nvinfo : EIATTR_REGCOUNT
	.align		4
.L_57:
        /*0048*/ 	.byte	0x04, 0x2f
        /*004a*/ 	.short	(.L_59 - .L_58)
	.align		4
.L_58:
        /*004c*/ 	.word	index@(_Z7finalGIPjS_j)
        /*0050*/ 	.word	0x0000000c


	//----- nvinfo : EIATTR_FRAME_SIZE
	.align		4
.L_59:
        /*0054*/ 	.byte	0x04, 0x11
        /*0056*/ 	.short	(.L_61 - .L_60)
	.align		4
.L_60:
        /*0058*/ 	.word	index@(_Z7finalGIPjS_j)
        /*005c*/ 	.word	0x00000000


	//----- nvinfo : EIATTR_REGCOUNT
	.align		4
.L_61:
        /*0060*/ 	.byte	0x04, 0x2f
        /*0062*/ 	.short	(.L_63 - .L_62)
	.align		4
.L_62:
        /*0064*/ 	.word	index@(_Z15joinCombinationPjS_S_S_S_S_iS_iS_i)
        /*0068*/ 	.word	0x00000012


	//----- nvinfo : EIATTR_FRAME_SIZE
	.align		4
.L_63:
        /*006c*/ 	.byte	0x04, 0x11
        /*006e*/ 	.short	(.L_65 - .L_64)
	.align		4
.L_64:
        /*0070*/ 	.word	index@(_Z15joinCombinationPjS_S_S_S_S_iS_iS_i)
        /*0074*/ 	.word	0x00000000


	//----- nvinfo : EIATTR_REGCOUNT
	.align		4
.L_65:
        /*0078*/ 	.byte	0x04, 0x2f
        /*007a*/ 	.short	(.L_67 - .L_66)
	.align		4
.L_66:
        /*007c*/ 	.word	index@(_Z12checkSubCombPjiiS_S_iPi)
        /*0080*/ 	.word	0x00000010


	//----- nvinfo : EIATTR_FRAME_SIZE
	.align		4
.L_67:
        /*0084*/ 	.byte	0x04, 0x11
        /*0086*/ 	.short	(.L_69 - .L_68)
	.align		4
.L_68:
        /*0088*/ 	.word	index@(_Z12checkSubCombPjiiS_S_iPi)
        /*008c*/ 	.word	0x00000000


	//----- nvinfo : EIATTR_REGCOUNT
	.align		4
.L_69:
        /*0090*/ 	.byte	0x04, 0x2f
        /*0092*/ 	.short	(.L_71 - .L_70)
	.align		4
.L_70:
        /*0094*/ 	.word	index@(_Z11insertInputPjS_ii)
        /*0098*/ 	.word	0x0000000e


	//----- nvinfo : EIATTR_FRAME_SIZE
	.align		4
.L_71:
        /*009c*/ 	.byte	0x04, 0x11
        /*009e*/ 	.short	(.L_73 - .L_72)
	.align		4
.L_72:
        /*00a0*/ 	.word	index@(_Z11insertInputPjS_ii)
        /*00a4*/ 	.word	0x00000000


	//----- nvinfo : EIATTR_REGCOUNT
	.align		4
.L_73:
        /*00a8*/ 	.byte	0x04, 0x2f
        /*00aa*/ 	.short	(.L_75 - .L_74)
	.align		4
.L_74:
        /*00ac*/ 	.word	index@(_ZN6thrust24THRUST_300001_SM_1000_NS8cuda_cub4core6detail13_kernel_agentINS1_15__reduce_by_key9InitAgentIN3cub18CUB_300001_SM_100024ReduceByKeyScanTileStateIiiLb1EEEiPiEEJSA_iSB_EEEvDpT0_)
        /*00b0*/ 	.word	0x0000000e


	//----- nvinfo : EIATTR_FRAME_SIZE
	.align		4
.L_75:
        /*00b4*/ 	.byte	0x04, 0x11
        /*00b6*/ 	.short	(.L_77 - .L_76)
	.align		4
.L_76:
        /*00b8*/ 	.word	index@(_ZN6thrust24THRUST_300001_SM_1000_NS8cuda_cub4core6detail13_kernel_agentINS1_15__reduce_by_key9InitAgentIN3cub18CUB_300001_SM_100024ReduceByKeyScanTileStateIiiLb1EEEiPiEEJSA_iSB_EEEvDpT0_)
        /*00bc*/ 	.word	0x00000000


	//----- nvinfo : EIATTR_REGCOUNT
	.align		4
.L_77:
        /*00c0*/ 	.byte	0x04, 0x2f
        /*00c2*/ 	.short	(.L_79 - .L_78)
	.align		4
.L_78:
        /*00c4*/ 	.word	index@(_ZN6thrust24THRUST_300001_SM_1000_NS8cuda_cub4core6detail13_kernel_agentINS1_15__reduce_by_key16ReduceByKeyAgentINS0_6detail15normal_iteratorINS0_10device_ptrIjEEEENS0_17constant_iteratorIiNS0_11use_defaultESD_EESB_SB_N4cuda3std3__48equal_toIjEENSH_4plusIjEEPiiEEJSB_SE_SB_SB_SM_N3cub18CUB_300001_SM_100024ReduceByKeyScanTileStateIiiLb1EEESJ_SL_iiEEEvDpT0_)
        /*00c8*/ 	.word	0x0000003a


	//----- nvinfo : EIATTR_FRAME_SIZE
	.align		4
.L_79:
        /*00cc*/ 	.byte	0x04, 0x11
        /*00ce*/ 	.short	(.L_81 - .L_80)
	.align		4
.L_80:
        /*00d0*/ 	.word	index@(_ZN6thrust24THRUST_300001_SM_1000_NS8cuda_cub4core6detail13_kernel_agentINS1_15__reduce_by_key16ReduceByKeyAgentINS0_6detail15normal_iteratorINS0_10device_ptrIjEEEENS0_17constant_iteratorIiNS0_11use_defaultESD_EESB_SB_N4cuda3std3__48equal_toIjEENSH_4plusIjEEPiiEEJSB_SE_SB_SB_SM_N3cub18CUB_300001_SM_100024ReduceByKeyScanTileStateIiiLb1EEESJ_SL_iiEEEvDpT0_)
        /*00d4*/ 	.word	0x00000000


	//----- nvinfo : EIATTR_REGCOUNT
	.align		4
.L_81:
        /*00d8*/ 	.byte	0x04, 0x2f
        /*00da*/ 	.short	(.L_83 - .L_82)
	.align		4
.L_82:
        /*00dc*/ 	.word	index@(_ZN6thrust24THRUST_300001_SM_1000_NS8cuda_cub4core6detail13_kernel_agentINS1_15__reduce_by_key9InitAgentIN3cub18CUB_300001_SM_100024ReduceByKeyScanTileStateIilLb1EEElPlEEJSA_lSB_EEEvDpT0_)
        /*00e0*/ 	.word	0x0000000e


	//----- nvinfo : EIATTR_FRAME_SIZE
	.align		4
.L_83:
        /*00e4*/ 	.byte	0x04, 0x11
        /*00e6*/ 	.short	(.L_85 - .L_84)
	.align		4
.L_84:
        /*00e8*/ 	.word	index@(_ZN6thrust24THRUST_300001_SM_1000_NS8cuda_cub4core6detail13_kernel_agentINS1_15__reduce_by_key9InitAgentIN3cub18CUB_300001_SM_100024ReduceByKeyScanTileStateIilLb1EEElPlEEJSA_lSB_EEEvDpT0_)
        /*00ec*/ 	.word	0x00000000


	//----- nvinfo : EIATTR_REGCOUNT
	.align		4
.L_85:
        /*00f0*/ 	.byte	0x04, 0x2f
        /*00f2*/ 	.short	(.L_87 - .L_86)
	.align		4
.L_86:
        /*00f4*/ 	.word	index@(_ZN6thrust24THRUST_300001_SM_1000_NS8cuda_cub4core6detail13_kernel_agentINS1_15__reduce_by_key16ReduceByKeyAgentINS0_6detail15normal_iteratorINS0_10device_ptrIjEEEENS0_17constant_iteratorIiNS0_11use_defaultESD_EESB_SB_N4cuda3std3__48equal_toIjEENSH_4plusIjEEPllEEJSB_SE_SB_SB_SM_N3cub18CUB_300001_SM_100024ReduceByKeyScanTileStateIilLb1EEESJ_SL_llEEEvDpT0_)
        /*00f8*/ 	.word	0x00000038


	//----- nvinfo : EIATTR_FRAME_SIZE
	.align		4
.L_87:
        /*00fc*/ 	.byte	0x04, 0x11
        /*00fe*/ 	.short	(.L_89 - .L_88)
	.align		4
.L_88:
        /*0100*/ 	.word	index@(_ZN6thrust24THRUST_300001_SM_1000_NS8cuda_cub4core6detail13_kernel_agentINS1_15__reduce_by_key16ReduceByKeyAgentINS0_6detail15normal_iteratorINS0_10device_ptrIjEEEENS0_17constant_iteratorIiNS0_11use_defaultESD_EESB_SB_N4cuda3std3__48equal_toIjEENSH_4plusIjEEPllEEJSB_SE_SB_SB_SM_N3cub18CUB_300001_SM_100024ReduceByKeyScanTileStateIilLb1EEESJ_SL_llEEEvDpT0_)
        /*0104*/ 	.word	0x00000000


	//----- nvinfo : EIATTR_REGCOUNT
	.align		4
.L_89:
        /*0108*/ 	.byte	0x04, 0x2f
        /*010a*/ 	.short	(.L_91 - .L_90)
	.align		4
.L_90:
        /*010c*/ 	.word	index@(_ZN3cub18CUB_300001_SM_10006detail11EmptyKernelIvEEvv)
        /*0110*/ 	.word	0x00000004


	//----- nvinfo : EIATTR_FRAME_SIZE
	.align		4
.L_91:
        /*0114*/ 	.byte	0x04, 0x11
        /*0116*/ 	.short	(.L_93 - .L_92)
	.align		4
.L_92:
        /*0118*/ 	.word	index@(_ZN3cub18CUB_300001_SM_10006detail11EmptyKernelIvEEvv)
        /*011c*/ 	.word	0x00000000


	//----- nvinfo : EIATTR_REGCOUNT
	.align		4
.L_93:
        /*0120*/ 	.byte	0x04, 0x2f
        /*0122*/ 	.short	(.L_95 - .L_94)
	.align		4
.L_94:
        /*0124*/ 	.word	index@(_ZN3cub18CUB_300001_SM_10006detail8for_each13static_kernelINS2_12policy_hub_t12policy_500_tEmN6thrust24THRUST_300001_SM_1000_NS8cuda_cub20__uninitialized_fill7functorINS7_10device_ptrIjEEjEEEEvT0_T1_)
        /*0128*/ 	.word	0x00000008


	//----- nvinfo : EIATTR_FRAME_SIZE
	.align		4
.L_95:
        /*012c*/ 	.byte	0x04, 0x11
        /*012e*/ 	.short	(.L_97 - .L_96)
	.align		4
.L_96:
        /*0130*/ 	.word	index@(_ZN3cub18CUB_300001_SM_10006detail8for_each13static_kernelINS2_12policy_hub_t12policy_500_tEmN6thrust24THRUST_300001_SM_1000_NS8cuda_cub20__uninitialized_fill7functorINS7_10device_ptrIjEEjEEEEvT0_T1_)
        /*0134*/ 	.word	0x00000000


	//----- nvinfo : EIATTR_REGCOUNT
	.align		4
.L_97:
        /*0138*/ 	.byte	0x04, 0x2f
        /*013a*/ 	.short	(.L_99 - .L_98)
	.align		4
.L_98:
        /*013c*/ 	.word	index@(_ZN3cub18CUB_300001_SM_10006detail8for_each13static_kernelINS2_12policy_hub_t12policy_500_tEmN6thrust24THRUST_300001_SM_1000_NS8cuda_cub20__uninitialized_fill7functorINS7_10device_ptrIiEEiEEEEvT0_T1_)
        /*0140*/ 	.word	0x00000008


	//----- nvinfo : EIATTR_FRAME_SIZE
	.align		4
.L_99:
        /*0144*/ 	.byte	0x04, 0x11
        /*0146*/ 	.short	(.L_101 - .L_100)
	.align		4
.L_100:
        /*0148*/ 	.word	index@(_ZN3cub18CUB_300001_SM_10006detail8for_each13static_kernelINS2_12policy_hub_t12policy_500_tEmN6thrust24THRUST_300001_SM_1000_NS8cuda_cub20__uninitialized_fill7functorINS7_10device_ptrIiEEiEEEEvT0_T1_)
        /*014c*/ 	.word	0x00000000


	//----- nvinfo : EIATTR_REGCOUNT
	.align		4
.L_101:
        /*0150*/ 	.byte	0x04, 0x2f
        /*0152*/ 	.short	(.L_103 - .L_102)
	.align		4
.L_102:
        /*0154*/ 	.word	index@(_ZN3cub18CUB_300001_SM_10006detail8for_each13static_kernelINS2_12policy_hub_t12policy_500_tElN6thrust24THRUST_300001_SM_1000_NS8cuda_cub20__uninitialized_copy7functorINS7_6detail15normal_iteratorINS7_10device_ptrIKiEEEENS7_7pointerIiNS8_3tagENS7_11use_defaultESJ_EEEEEEvT0_T1_)
        /*0158*/ 	.word	0x0000000c


	//----- nvinfo : EIATTR_FRAME_SIZE
	.align		4
.L_103:
        /*015c*/ 	.byte	0x04, 0x11
        /*015e*/ 	.short	(.L_105 - .L_104)
	.align		4
.L_104:
        /*0160*/ 	.word	index@(_ZN3cub18CUB_300001_SM_10006detail8for_each13static_kernelINS2_12policy_hub_t12policy_500_tElN6thrust24THRUST_300001_SM_1000_NS8cuda_cub20__uninitialized_copy7functorINS7_6detail15normal_iteratorINS7_10device_ptrIKiEEEENS7_7pointerIiNS8_3tagENS7_11use_defaultESJ_EEEEEEvT0_T1_)
        /*0164*/ 	.word	0x00000000


	//----- nvinfo : EIATTR_REGCOUNT
	.align		4
.L_105:
        /*0168*/ 	.byte	0x04, 0x2f
        /*016a*/ 	.short	(.L_107 - .L_106)
	.align		4
.L_106:
        /*016c*/ 	.word	index@(_ZN3cub18CUB_300001_SM_10006detail4scan20DeviceScanInitKernelINS0_13ScanTileStateIjLb1EEEEEvT_i)
        /*0170*/ 	.word	0x00000008


	//----- nvinfo : EIATTR_FRAME_SIZE
	.align		4
.L_107:
        /*0174*/ 	.byte	0x04, 0x11
        /*0176*/ 	.short	(.L_109 - .L_108)
	.align		4
.L_108:
        /*0178*/ 	.word	index@(_ZN3cub18CUB_300001_SM_10006detail4scan20DeviceScanInitKernelINS0_13ScanTileStateIjLb1EEEEEvT_i)
        /*017c*/ 	.word	0x00000000


	//----- nvinfo : EIATTR_REGCOUNT
	.align		4
.L_109:
        /*0180*/ 	.byte	0x04, 0x2f
        /*0182*/ 	.short	(.L_111 - .L_110)
	.align		4
.L_110:
        /*0184*/ 	.word	index@(_ZN3cub18CUB_300001_SM_10006detail4scan16DeviceScanKernelINS2_10policy_hubIjjjjN4cuda3std3__44plusIvEEE10Policy1000EN6thrust24THRUST_300001_SM_1000_NS6detail15normal_iteratorINSD_10device_ptrIjEEEESI_NS0_13ScanTileStateIjLb1EEES9_NS1_10InputValueIjPjEEjjLb0EjEEvT0_T1_T2_iT3_T4_T5_)
        /*0188*/ 	.word	0x00000038


	//----- nvinfo : EIATTR_FRAME_SIZE
	.align		4
.L_111:
        /*018c*/ 	.byte	0x04, 0x11
        /*018e*/ 	.short	(.L_113 - .L_112)
	.align		4
.L_112:
        /*0190*/ 	.word	index@(_ZN3cub18CUB_300001_SM_10006detail4scan16DeviceScanKernelINS2_10policy_hubIjjjjN4cuda3std3__44plusIvEEE10Policy1000EN6thrust24THRUST_300001_SM_1000_NS6detail15normal_iteratorINSD_10device_ptrIjEEEESI_NS0_13ScanTileStateIjLb1EEES9_NS1_10InputValueIjPjEEjjLb0EjEEvT0_T1_T2_iT3_T4_T5_)
        /*0194*/ 	.word	0x00000000


	//----- nvinfo : EIATTR_REGCOUNT
	.align		4
.L_113:
        /*0198*/ 	.byte	0x04, 0x2f
        /*019a*/ 	.short	(.L_115 - .L_114)
	.align		4
.L_114:
        /*019c*/ 	.word	index@(_ZN3cub18CUB_300001_SM_10006detail4scan16DeviceScanKernelINS2_10policy_hubIjjjmN4cuda3std3__44plusIvEEE10Policy1000EN6thrust24THRUST_300001_SM_1000_NS6detail15normal_iteratorINSD_10device_ptrIjEEEESI_NS0_13ScanTileStateIjLb1EEES9_NS1_10InputValueIjPjEEmjLb0EjEEvT0_T1_T2_iT3_T4_T5_)
        /*01a0*/ 	.word	0x00000030


	//----- nvinfo : EIATTR_FRAME_SIZE
	.align		4
.L_115:
        /*01a4*/ 	.byte	0x04, 0x11
        /*01a6*/ 	.short	(.L_117 - .L_116)
	.align		4
.L_116:
        /*01a8*/ 	.word	index@(_ZN3cub18CUB_300001_SM_10006detail4scan16DeviceScanKernelINS2_10policy_hubIjjjmN4cuda3std3__44plusIvEEE10Policy1000EN6thrust24THRUST_300001_SM_1000_NS6detail15normal_iteratorINSD_10device_ptrIjEEEESI_NS0_13ScanTileStateIjLb1EEES9_NS1_10InputValueIjPjEEmjLb0EjEEvT0_T1_T2_iT3_T4_T5_)
        /*01ac*/ 	.word	0x00000000


	//----- nvinfo : EIATTR_REGCOUNT
	.align		4
.L_117:
        /*01b0*/ 	.byte	0x04, 0x2f
        /*01b2*/ 	.short	(.L_119 - .L_118)
	.align		4
.L_118:
        /*01b4*/ 	.word	index@(_ZN3cub18CUB_300001_SM_10006detail4scan16DeviceScanKernelINS2_10policy_hubIjjjjN4cuda3std3__44plusIvEEE10Policy1000EN6thrust24THRUST_300001_SM_1000_NS6detail15normal_iteratorINSD_10device_ptrIjEEEESI_NS0_13ScanTileStateIjLb1EEES9_NS0_8NullTypeEjjLb0ESL_EEvT0_T1_T2_iT3_T4_T5_)
        /*01b8*/ 	.word	0x00000038


	//----- nvinfo : EIATTR_FRAME_SIZE
	.align		4
.L_119:
        /*01bc*/ 	.byte	0x04, 0x11
        /*01be*/ 	.short	(.L_121 - .L_120)
	.align		4
.L_120:
        /*01c0*/ 	.word	index@(_ZN3cub18CUB_300001_SM_10006detail4scan16DeviceScanKernelINS2_10policy_hubIjjjjN4cuda3std3__44plusIvEEE10Policy1000EN6thrust24THRUST_300001_SM_1000_NS6detail15normal_iteratorINSD_10device_ptrIjEEEESI_NS0_13ScanTileStateIjLb1EEES9_NS0_8NullTypeEjjLb0ESL_EEvT0_T1_T2_iT3_T4_T5_)
        /*01c4*/ 	.word	0x00000000


	//----- nvinfo : EIATTR_REGCOUNT
	.align		4
.L_121:
        /*01c8*/ 	.byte	0x04, 0x2f
        /*01ca*/ 	.short	(.L_123 - .L_122)
	.align		4
.L_122:
        /*01cc*/ 	.word	index@(_ZN3cub18CUB_300001_SM_10006detail4scan16DeviceScanKernelINS2_10policy_hubIjjjmN4cuda3std3__44plusIvEEE10Policy1000EN6thrust24THRUST_300001_SM_1000_NS6detail15normal_iteratorINSD_10device_ptrIjEEEESI_NS0_13ScanTileStateIjLb1EEES9_NS0_8NullTypeEmjLb0ESL_EEvT0_T1_T2_iT3_T4_T5_)
        /*01d0*/ 	.word	0x00000030


	//----- nvinfo : EIATTR_FRAME_SIZE
	.align		4
.L_123:
        /*01d4*/ 	.byte	0x04, 0x11
        /*01d6*/ 	.short	(.L_125 - .L_124)
	.align		4
.L_124:
        /*01d8*/ 	.word	index@(_ZN3cub18CUB_300001_SM_10006detail4scan16DeviceScanKernelINS2_10policy_hubIjjjmN4cuda3std3__44plusIvEEE10Policy1000EN6thrust24THRUST_300001_SM_1000_NS6detail15normal_iteratorINSD_10device_ptrIjEEEESI_NS0_13ScanTileStateIjLb1EEES9_NS0_8NullTypeEmjLb0ESL_EEvT0_T1_T2_iT3_T4_T5_)
        /*01dc*/ 	.word	0x00000000


	//----- nvinfo : EIATTR_REGCOUNT
	.align		4
.L_125:
        /*01e0*/ 	.byte	0x04, 0x2f
        /*01e2*/ 	.short	(.L_127 - .L_126)
	.align		4
.L_126:
        /*01e4*/ 	.word	index@(_ZN3cub18CUB_300001_SM_10006detail4scan16DeviceScanKernelINS2_10policy_hubIjjjjN4cuda3__47maximumIjEEE10Policy1000EN6thrust24THRUST_300001_SM_1000_NS6detail15normal_iteratorINSC_10device_ptrIjEEEESH_NS0_13ScanTileStateIjLb1EEES8_NS0_8NullTypeEjjLb0ESK_EEvT0_T1_T2_iT3_T4_T5_)
        /*01e8*/ 	.word	0x00000038


	//----- nvinfo : EIATTR_FRAME_SIZE
	.align		4
.L_127:
        /*01ec*/ 	.byte	0x04, 0x11
        /*01ee*/ 	.short	(.L_129 - .L_128)
	.align		4
.L_128:
        /*01f0*/ 	.word	index@(_ZN3cub18CUB_300001_SM_10006detail4scan16DeviceScanKernelINS2_10policy_hubIjjjjN4cuda3__47maximumIjEEE10Policy1000EN6thrust24THRUST_300001_SM_1000_NS6detail15normal_iteratorINSC_10device_ptrIjEEEESH_NS0_13ScanTileStateIjLb1EEES8_NS0_8NullTypeEjjLb0ESK_EEvT0_T1_T2_iT3_T4_T5_)
        /*01f4*/ 	.word	0x00000000


	//----- nvinfo : EIATTR_REGCOUNT
	.align		4
.L_129:
        /*01f8*/ 	.byte	0x04, 0x2f
        /*01fa*/ 	.short	(.L_131 - .L_130)
	.align		4
.L_130:
        /*01fc*/ 	.word	index@(_ZN3cub18CUB_300001_SM_10006detail4scan16DeviceScanKernelINS2_10policy_hubIjjjmN4cuda3__47maximumIjEEE10Policy1000EN6thrust24THRUST_300001_SM_1000_NS6detail15normal_iteratorINSC_10device_ptrIjEEEESH_NS0_13ScanTileStateIjLb1EEES8_NS0_8NullTypeEmjLb0ESK_EEvT0_T1_T2_iT3_T4_T5_)
        /*0200*/ 	.word	0x00000038


	//----- nvinfo : EIATTR_FRAME_SIZE
	.align		4
.L_131:
        /*0204*/ 	.byte	0x04, 0x11
        /*0206*/ 	.short	(.L_133 - .L_132)
	.align		4
.L_132:
        /*0208*/ 	.word	index@(_ZN3cub18CUB_300001_SM_10006detail4scan16DeviceScanKernelINS2_10policy_hubIjjjmN4cuda3__47maximumIjEEE10Policy1000EN6thrust24THRUST_300001_SM_1000_NS6detail15normal_iteratorINSC_10device_ptrIjEEEESH_NS0_13ScanTileStateIjLb1EEES8_NS0_8NullTypeEmjLb0ESK_EEvT0_T1_T2_iT3_T4_T5_)
        /*020c*/ 	.word	0x00000000


	//----- nvinfo : EIATTR_MIN_STACK_SIZE
	.align		4
.L_133:
        /*0210*/ 	.byte	0x04, 0x12
        /*0212*/ 	.short	(.L_135 - .L_134)
	.align		4
.L_134:
        /*0214*/ 	.word	index@(_ZN3cub18CUB_300001_SM_10006detail4scan16DeviceScanKernelINS2_10policy_hubIjjjmN4cuda3__47maximumIjEEE10Policy1000EN6thrust24THRUST_300001_SM_1000_NS6detail15normal_iteratorINSC_10device_ptrIjEEEESH_NS0_13ScanTileStateIjLb1EEES8_NS0_8NullTypeEmjLb0ESK_EEvT0_T1_T2_iT3_T4_T5_)
        /*0218*/ 	.word	0x00000000


	//----- nvinfo : EIATTR_MIN_STACK_SIZE
	.align		4
.L_135:
        /*021c*/ 	.byte	0x04, 0x12
        /*021e*/ 	.short	(.L_137 - .L_136)
	.align		4
.L_136:
        /*0220*/ 	.word	index@(_ZN3cub18CUB_300001_SM_10006detail4scan16DeviceScanKernelINS2_10policy_hubIjjjjN4cuda3__47maximumIjEEE10Policy1000EN6thrust24THRUST_300001_SM_1000_NS6detail15normal_iteratorINSC_10device_ptrIjEEEESH_NS0_13ScanTileStateIjLb1EEES8_NS0_8NullTypeEjjLb0ESK_EEvT0_T1_T2_iT3_T4_T5_)
        /*0224*/ 	.word	0x00000000


	//----- nvinfo : EIATTR_MIN_STACK_SIZE
	.align		4
.L_137:
        /*0228*/ 	.byte	0x04, 0x12
        /*022a*/ 	.short	(.L_139 - .L_138)
	.align		4
.L_138:
        /*022c*/ 	.word	index@(_ZN3cub18CUB_300001_SM_10006detail4scan16DeviceScanKernelINS2_10policy_hubIjjjmN4cuda3std3__44plusIvEEE10Policy1000EN6thrust24THRUST_300001_SM_1000_NS6detail15normal_iteratorINSD_10device_ptrIjEEEESI_NS0_13ScanTileStateIjLb1EEES9_NS0_8NullTypeEmjLb0ESL_EEvT0_T1_T2_iT3_T4_T5_)
        /*0230*/ 	.word	0x00000000


	//----- nvinfo : EIATTR_MIN_STACK_SIZE
	.align		4
.L_139:
        /*0234*/ 	.byte	0x04, 0x12
        /*0236*/ 	.short	(.L_141 - .L_140)
	.align		4
.L_140:
        /*0238*/ 	.word	index@(_ZN3cub18CUB_300001_SM_10006detail4scan16DeviceScanKernelINS2_10policy_hubIjjjjN4cuda3std3__44plusIvEEE10Policy1000EN6thrust24THRUST_300001_SM_1000_NS6detail15normal_iteratorINSD_10device_ptrIjEEEESI_NS0_13ScanTileStateIjLb1EEES9_NS0_8NullTypeEjjLb0ESL_EEvT0_T1_T2_iT3_T4_T5_)
        /*023c*/ 	.word	0x00000000


	//----- nvinfo : EIATTR_MIN_STACK_SIZE
	.align		4
.L_141:
        /*0240*/ 	.byte	0x04, 0x12
        /*0242*/ 	.short	(.L_143 - .L_142)
	.align		4
.L_142:
        /*0244*/ 	.word	index@(_ZN3cub18CUB_300001_SM_10006detail4scan16DeviceScanKernelINS2_10policy_hubIjjjmN4cuda3std3__44plusIvEEE10Policy1000EN6thrust24THRUST_300001_SM_1000_NS6detail15normal_iteratorINSD_10device_ptrIjEEEESI_NS0_13ScanTileStateIjLb1EEES9_NS1_10InputValueIjPjEEmjLb0EjEEvT0_T1_T2_iT3_T4_T5_)
        /*0248*/ 	.word	0x00000000


	//----- nvinfo : EIATTR_MIN_STACK_SIZE
	.align		4
.L_143:
        /*024c*/ 	.byte	0x04, 0x12
        /*024e*/ 	.short	(.L_145 - .L_144)
	.align		4
.L_144:
        /*0250*/ 	.word	index@(_ZN3cub18CUB_300001_SM_10006detail4scan16DeviceScanKernelINS2_10policy_hubIjjjjN4cuda3std3__44plusIvEEE10Policy1000EN6thrust24THRUST_300001_SM_1000_NS6detail15normal_iteratorINSD_10device_ptrIjEEEESI_NS0_13ScanTileStateIjLb1EEES9_NS1_10InputValueIjPjEEjjLb0EjEEvT0_T1_T2_iT3_T4_T5_)
        /*0254*/ 	.word	0x00000000


	//----- nvinfo : EIATTR_MIN_STACK_SIZE
	.align		4
.L_145:
        /*0258*/ 	.byte	0x04, 0x12
        /*025a*/ 	.short	(.L_147 - .L_146)
	.align		4
.L_146:
        /*025c*/ 	.word	index@(_ZN3cub18CUB_300001_SM_10006detail4scan20DeviceScanInitKernelINS0_13ScanTileStateIjLb1EEEEEvT_i)
        /*0260*/ 	.word	0x00000000


	//----- nvinfo : EIATTR_MIN_STACK_SIZE
	.align		4
.L_147:
        /*0264*/ 	.byte	0x04, 0x12
        /*0266*/ 	.short	(.L_149 - .L_148)
	.align		4
.L_148:
        /*0268*/ 	.word	index@(_ZN3cub18CUB_300001_SM_10006detail8for_each13static_kernelINS2_12policy_hub_t12policy_500_tElN6thrust24THRUST_300001_SM_1000_NS8cuda_cub20__uninitialized_copy7functorINS7_6detail15normal_iteratorINS7_10device_ptrIKiEEEENS7_7pointerIiNS8_3tagENS7_11use_defaultESJ_EEEEEEvT0_T1_)
        /*026c*/ 	.word	0x00000000


	//----- nvinfo : EIATTR_MIN_STACK_SIZE
	.align		4
.L_149:
        /*0270*/ 	.byte	0x04, 0x12
        /*0272*/ 	.short	(.L_151 - .L_150)
	.align		4
.L_150:
        /*0274*/ 	.word	index@(_ZN3cub18CUB_300001_SM_10006detail8for_each13static_kernelINS2_12policy_hub_t12policy_500_tEmN6thrust24THRUST_300001_SM_1000_NS8cuda_cub20__uninitialized_fill7functorINS7_10device_ptrIiEEiEEEEvT0_T1_)
        /*0278*/ 	.word	0x00000000


	//----- nvinfo : EIATTR_MIN_STACK_SIZE
	.align		4
.L_151:
        /*027c*/ 	.byte	0x04, 0x12
        /*027e*/ 	.short	(.L_153 - .L_152)
	.align		4
.L_152:
        /*0280*/ 	.word	index@(_ZN3cub18CUB_300001_SM_10006detail8for_each13static_kernelINS2_12policy_hub_t12policy_500_tEmN6thrust24THRUST_300001_SM_1000_NS8cuda_cub20__uninitialized_fill7functorINS7_10device_ptrIjEEjEEEEvT0_T1_)
        /*0284*/ 	.word	0x00000000


	//----- nvinfo : EIATTR_MIN_STACK_SIZE
	.align		4
.L_153:
        /*0288*/ 	.byte	0x04, 0x12
        /*028a*/ 	.short	(.L_155 - .L_154)
	.align		4
.L_154:
        /*028c*/ 	.word	index@(_ZN3cub18CUB_300001_SM_10006detail11EmptyKernelIvEEvv)
        /*0290*/ 	.word	0x00000000


	//----- nvinfo : EIATTR_MIN_STACK_SIZE
	.align		4
.L_155:
        /*0294*/ 	.byte	0x04, 0x12
        /*0296*/ 	.short	(.L_157 - .L_156)
	.align		4
.L_156:
        /*0298*/ 	.word	index@(_ZN6thrust24THRUST_300001_SM_1000_NS8cuda_cub4core6detail13_kernel_agentINS1_15__reduce_by_key16ReduceByKeyAgentINS0_6detail15normal_iteratorINS0_10device_ptrIjEEEENS0_17constant_iteratorIiNS0_11use_defaultESD_EESB_SB_N4cuda3std3__48equal_toIjEENSH_4plusIjEEPllEEJSB_SE_SB_SB_SM_N3cub18CUB_300001_SM_100024ReduceByKeyScanTileStateIilLb1EEESJ_SL_llEEEvDpT0_)
        /*029c*/ 	.word	0x00000000


	//----- nvinfo : EIATTR_MIN_STACK_SIZE
	.align		4
.L_157:
        /*02a0*/ 	.byte	0x04, 0x12
        /*02a2*/ 	.short	(.L_159 - .L_158)
	.align		4
.L_158:
        /*02a4*/ 	.word	index@(_ZN6thrust24THRUST_300001_SM_1000_NS8cuda_cub4core6detail13_kernel_agentINS1_15__reduce_by_key9InitAgentIN3cub18CUB_300001_SM_100024ReduceByKeyScanTileStateIilLb1EEElPlEEJSA_lSB_EEEvDpT0_)
        /*02a8*/ 	.word	0x00000000


	//----- nvinfo : EIATTR_MIN_STACK_SIZE
	.align		4
.L_159:
        /*02ac*/ 	.byte	0x04, 0x12
        /*02ae*/ 	.short	(.L_161 - .L_160)
	.align		4
.L_160:
        /*02b0*/ 	.word	index@(_ZN6thrust24THRUST_300001_SM_1000_NS8cuda_cub4core6detail13_kernel_agentINS1_15__reduce_by_key16ReduceByKeyAgentINS0_6detail15normal_iteratorINS0_10device_ptrIjEEEENS0_17constant_iteratorIiNS0_11use_defaultESD_EESB_SB_N4cuda3std3__48equal_toIjEENSH_4plusIjEEPiiEEJSB_SE_SB_SB_SM_N3cub18CUB_300001_SM_100024ReduceByKeyScanTileStateIiiLb1EEESJ_SL_iiEEEvDpT0_)
        /*02b4*/ 	.word	0x00000000


	//----- nvinfo : EIATTR_MIN_STACK_SIZE
	.align		4
.L_161:
        /*02b8*/ 	.byte	0x04, 0x12
        /*02ba*/ 	.short	(.L_163 - .L_162)
	.align		4
.L_162:
        /*02bc*/ 	.word	index@(_ZN6thrust24THRUST_300001_SM_1000_NS8cuda_cub4core6detail13_kernel_agentINS1_15__reduce_by_key9InitAgentIN3cub18CUB_300001_SM_100024ReduceByKeyScanTileStateIiiLb1EEEiPiEEJSA_iSB_EEEvDpT0_)
        /*02c0*/ 	.word	0x00000000


	//----- nvinfo : EIATTR_MIN_STACK_SIZE
	.align		4
.L_163:
        /*02c4*/ 	.byte	0x04, 0x12
        /*02c6*/ 	.short	(.L_165 - .L_164)
	.align		4
.L_164:
        /*02c8*/ 	.word	index@(_Z11insertInputPjS_ii)
        /*02cc*/ 	.word	0x00000000


	//----- nvinfo : EIATTR_MIN_STACK_SIZE
	.align		4
.L_165:
        /*02d0*/ 	.byte	0x04, 0x12
        /*02d2*/ 	.short	(.L_167 - .L_166)
	.align		4
.L_166:
        /*02d4*/ 	.word	index@(_Z12checkSubCombPjiiS_S_iPi)
        /*02d8*/ 	.word	0x00000000


	//----- nvinfo : EIATTR_MIN_STACK_SIZE
	.align		4
.L_167:
        /*02dc*/ 	.byte	0x04, 0x12
        /*02de*/ 	.short	(.L_169 - .L_168)
	.align		4
.L_168:
        /*02e0*/ 	.word	index@(_Z15joinCombinationPjS_S_S_S_S_iS_iS_i)
        /*02e4*/ 	.word	0x00000000


	//----- nvinfo : EIATTR_MIN_STACK_SIZE
	.align		4
.L_169:
        /*02e8*/ 	.byte	0x04, 0x12
        /*02ea*/ 	.short	(.L_171 - .L_170)
	.align		4
.L_170:
        /*02ec*/ 	.word	index@(_Z7finalGIPjS_j)
        /*02f0*/ 	.word	0x00000000


	//----- nvinfo : EIATTR_MIN_STACK_SIZE
	.align		4
.L_171:
        /*02f4*/ 	.byte	0x04, 0x12
        /*02f6*/ 	.short	(.L_173 - .L_172)
	.align		4
.L_172:
        /*02f8*/ 	.word	index@(_Z6initGIPjS_S_S_j)
        /*02fc*/ 	.word	0x00000010


	//----- nvinfo : EIATTR_MIN_STACK_SIZE
	.align		4
.L_173:
        /*0300*/ 	.byte	0x04, 0x12
        /*0302*/ 	.short	(.L_175 - .L_174)
	.align		4
.L_174:
        /*0304*/ 	.word	index@(_Z16countCombinationPjjS_)
        /*0308*/ 	.word	0x00000000


	//----- nvinfo : EIATTR_MIN_STACK_SIZE
	.align		4
.L_175:
        /*030c*/ 	.byte	0x04, 0x12
        /*030e*/ 	.short	(.L_177 - .L_176)
	.align		4
.L_176:
        /*0310*/ 	.word	index@(_Z10joinGroupsPjS_j)
        /*0314*/ 	.word	0x00000000
.L_177:


//--------------------- .nv.compat                --------------------------
	.section	.nv.compat,"",@"SHT_CUDA_COMPAT_INFO"
	.align	4
        /*0000*/ 	.byte	0x02, 0x09, 0x00, 0x00, 0x02, 0x02, 0x01, 0x00, 0x02, 0x05, 0x05, 0x00, 0x03, 0x07, 0x01, 0x01
        /*0010*/ 	.byte	0x02, 0x03, 0x00, 0x00, 0x02, 0x06, 0x01, 0x00, 0x04, 0x0b, 0x08, 0x00, 0x09, 0x00, 0x00, 0x00
        /*0020*/ 	.byte	0x00, 0x00, 0x00, 0x00


//--------------------- .nv.info._ZN3cub18CUB_300001_SM_10006detail4scan16DeviceScanKernelINS2_10policy_hubIjjjmN4cuda3__47maximumIjEEE10Policy1000EN6thrust24THRUST_300001_SM_1000_NS6detail15normal_iteratorINSC_10device_ptrIjEEEESH_NS0_13ScanTileStateIjLb1EEES8_NS0_8NullTypeEmjLb0ESK_EEvT0_T1_T2_iT3_T4_T5_ --------------------------
	.section	.nv.info._ZN3cub18CUB_300001_SM_10006detail4scan16DeviceScanKernelINS2_10policy_hubIjjjmN4cuda3__47maximumIjEEE10Policy1000EN6thrust24THRUST_300001_SM_1000_NS6detail15normal_iteratorINSC_10device_ptrIjEEEESH_NS0_13ScanTileStateIjLb1EEES8_NS0_8NullTypeEmjLb0ESK_EEvT0_T1_T2_iT3_T4_T5_,"",@"SHT_CUDA_INFO"
	.sectionflags	@""
	.align	4


	//----- nvinfo : EIATTR_CUDA_API_VERSION
	.align		4
        /*0000*/ 	.byte	0x04, 0x37
        /*0002*/ 	.short	(.L_179 - .L_178)
.L_178:
        /*0004*/ 	.word	0x00000082


	//----- nvinfo : EIATTR_KPARAM_INFO
	.align		4
.L_179:
        /*0008*/ 	.byte	0x04, 0x17
        /*000a*/ 	.short	(.L_181 - .L_180)
.L_180:
        /*000c*/ 	.word	0x00000000
        /*0010*/ 	.short	0x0006
        /*0012*/ 	.short	0x0020
        /*0014*/ 	.byte	0x00, 0xf0, 0x21, 0x00


	//----- nvinfo : EIATTR_KPARAM_INFO
	.align		4
.L_181:
        /*0018*/ 	.byte	0x04, 0x17
        /*001a*/ 	.short	(.L_183 - .L_182)
.L_182:
        /*001c*/ 	.word	0x00000000
        /*0020*/ 	.short	0x0005
        /*0022*/ 	.short	0x001d
        /*0024*/ 	.byte	0x00, 0xf0, 0x05, 0x00


	//----- nvinfo : EIATTR_KPARAM_INFO
	.align		4
.L_183:
        /*0028*/ 	.byte	0x04, 0x17
        /*002a*/ 	.short	(.L_185 - .L_184)
.L_184:
        /*002c*/ 	.word	0x00000000
        /*0030*/ 	.short	0x0004
        /*0032*/ 	.short	0x001c
        /*0034*/ 	.byte	0x00, 0xf0, 0x05, 0x00


	//----- nvinfo : EIATTR_KPARAM_INFO
	.align		4
.L_185:
        /*0038*/ 	.byte	0x04, 0x17
        /*003a*/ 	.short	(.L_187 - .L_186)
.L_186:
        /*003c*/ 	.word	0x00000000
        /*0040*/ 	.short	0x0003
        /*0042*/ 	.short	0x0018
        /*0044*/ 	.byte	0x00, 0xf0, 0x11, 0x00


	//----- nvinfo : EIATTR_KPARAM_INFO
	.align		4
.L_187:
        /*0048*/ 	.byte	0x04, 0x17
        /*004a*/ 	.short	(.L_189 - .L_188)
.L_188:
        /*004c*/ 	.word	0x00000000
        /*0050*/ 	.short	0x0002
        /*0052*/ 	.short	0x0010
        /*0054*/ 	.byte	0x00, 0xf0, 0x21, 0x00


	//----- nvinfo : EIATTR_KPARAM_INFO
	.align		4
.L_189:
        /*0058*/ 	.byte	0x04, 0x17
        /*005a*/ 	.short	(.L_191 - .L_190)
.L_190:
        /*005c*/ 	.word	0x00000000
        /*0060*/ 	.short	0x0001
        /*0062*/ 	.short	0x0008
        /*0064*/ 	.byte	0x00, 0xf0, 0x21, 0x00


	//----- nvinfo : EIATTR_KPARAM_INFO
	.align		4
.L_191:
        /*0068*/ 	.byte	0x04, 0x17
        /*006a*/ 	.short	(.L_193 - .L_192)
.L_192:
        /*006c*/ 	.word	0x00000000
        /*0070*/ 	.short	0x0000
        /*0072*/ 	.short	0x0000
        /*0074*/ 	.byte	0x00, 0xf0, 0x21, 0x00


	//----- nvinfo : EIATTR_SPARSE_MMA_MASK
	.align		4
.L_193:
        /*0078*/ 	.byte	0x03, 0x50
        /*007a*/ 	.short	0x0000


	//----- nvinfo : EIATTR_MAXREG_COUNT
	.align		4
        /*007c*/ 	.byte	0x03, 0x1b
        /*007e*/ 	.short	0x00ff


	//----- nvinfo : EIATTR_NUM_BARRIERS
	.align		4
        /*0080*/ 	.byte	0x02, 0x4c
        /*0082*/ 	.byte	0x01
	.zero		1


	//----- nvinfo : EIATTR_MERCURY_ISA_VERSION
	.align		4
        /*0084*/ 	.byte	0x03, 0x5f
        /*0086*/ 	.short	0x0101


	//----- nvinfo : EIATTR_UNUSED_LOAD_BYTE_OFFSET
	.align		4
        /*0088*/ 	.byte	0x04, 0x44
        /*008a*/ 	.short	(.L_195 - .L_194)


	//   ....[0]....
.L_194:
        /*008c*/ 	.word	0x00002750
        /*0090*/ 	.word	0x00000fff


	//----- nvinfo : EIATTR_COOP_GROUP_MASK_REGIDS
	.align		4
.L_195:
        /*0094*/ 	.byte	0x04, 0x29
        /*0096*/ 	.short	(.L_197 - .L_196)


	//   ....[0]....
.L_196:
        /*0098*/ 	.word	0xffffffff


	//   ....[1]....
        /*009c*/ 	.word	0xffffffff


	//   ....[2]....
        /*00a0*/ 	.word	0xffffffff


	//   ....[3]....
        /*00a4*/ 	.word	0xffffffff


	//   ....[4]....
        /*00a8*/ 	.word	0xffffffff


	//   ....[5]....
        /*00ac*/ 	.word	0xffffffff


	//   ....[6]....
        /*00b0*/ 	.word	0xffffffff


	//   ....[7]....
        /*00b4*/ 	.word	0xffffffff


	//   ....[8]....
        /*00b8*/ 	.word	0xffffffff


	//   ....[9]....
        /*00bc*/ 	.word	0xffffffff


	//   ....[10]....
        /*00c0*/ 	.word	0xffffffff


	//   ....[11]....
        /*00c4*/ 	.word	0xffffffff


	//   ....[12]....
        /*00c8*/ 	.word	0xffffffff


	//   ....[13]....
        /*00cc*/ 	.word	0xffffffff


	//   ....[14]....
        /*00d0*/ 	.word	0xffffffff


	//   ....[15]....
        /*00d4*/ 	.word	0xffffffff


	//   ....[16]....
        /*00d8*/ 	.word	0xffffffff


	//   ....[17]....
        /*00dc*/ 	.word	0xffffffff


	//   ....[18]....
        /*00e0*/ 	.word	0xffffffff


	//   ....[19]....
        /*00e4*/ 	.word	0xffffffff


	//   ....[20]....
        /*00e8*/ 	.word	0xffffffff


	//   ....[21]....
        /*00ec*/ 	.word	0xffffffff


	//   ....[22]....
        /*00f0*/ 	.word	0xffffffff


	//   ....[23]....
        /*00f4*/ 	.word	0xffffffff


	//   ....[24]....
        /*00f8*/ 	.word	0xffffffff


	//   ....[25]....
        /*00fc*/ 	.word	0xffffffff


	//   ....[26]....
        /*0100*/ 	.word	0xffffffff


	//   ....[27]....
        /*0104*/ 	.word	0xffffffff


	//   ....[28]....
        /*0108*/ 	.word	0xffffffff


	//   ....[29]....
        /*010c*/ 	.word	0xffffffff


	//   ....[30]....
        /*0110*/ 	.word	0xffffffff


	//   ....[31]....
        /*0114*/ 	.word	0xffffffff


	//   ....[32]....
        /*0118*/ 	.word	0xffffffff


	//   ....[33]....
        /*011c*/ 	.word	0xffffffff


	//   ....[34]....
        /*0120*/ 	.word	0xffffffff


	//   ....[35]....
        /*0124*/ 	.word	0xffffffff


	//   ....[36]....
        /*0128*/ 	.word	0xffffffff


	//   ....[37]....
        /*012c*/ 	.word	0xffffffff


	//   ....[38]....
        /*0130*/ 	.word	0xffffffff


	//   ....[39]....
        /*0134*/ 	.word	0xffffffff


	//   ....[40]....
        /*0138*/ 	.word	0xffffffff


	//   ....[41]....
        /*013c*/ 	.word	0xffffffff


	//   ....[42]....
        /*0140*/ 	.word	0xffffffff


	//   ....[43]....
        /*0144*/ 	.word	0xffffffff


	//   ....[44]....
        /*0148*/ 	.word	0xffffffff


	//   ....[45]....
        /*014c*/ 	.word	0xffffffff


	//   ....[46]....
        /*0150*/ 	.word	0xffffffff


	//   ....[47]....
        /*0154*/ 	.word	0xffffffff


	//   ....[48]....
        /*0158*/ 	.word	0xffffffff


	//   ....[49]....
        /*015c*/ 	.word	0xffffffff


	//   ....[50]....
        /*0160*/ 	.word	0xffffffff


	//   ....[51]....
        /*0164*/ 	.word	0xffffffff


	//   ....[52]....
        /*0168*/ 	.word	0xffffffff


	//   ....[53]....
        /*016c*/ 	.word	0xffffffff


	//   ....[54]....
        /*0170*/ 	.word	0xffffffff


	//   ....[55]....
        /*0174*/ 	.word	0xffffffff


	//   ....[56]....
        /*0178*/ 	.word	0xffffffff


	//   ....[57]....
        /*017c*/ 	.word	0xffffffff


	//   ....[58]....
        /*0180*/ 	.word	0xffffffff


	//   ....[59]....
        /*0184*/ 	.word	0xffffffff


	//   ....[60]....
        /*0188*/ 	.word	0xffffffff


	//   ....[61]....
        /*018c*/ 	.word	0xffffffff


	//   ....[62]....
        /*0190*/ 	.word	0xffffffff


	//   ....[63]....
        /*0194*/ 	.word	0xffffffff


	//   ....[64]....
        /*0198*/ 	.word	0x05000020


	//   ....[65]....
        /*019c*/ 	.word	0x05000020


	//   ....[66]....
        /*01a0*/ 	.word	0x05000020


	//   ....[67]....
        /*01a4*/ 	.word	0x05000020


	//   ....[68]....
        /*01a8*/ 	.word	0x05000020


	//   ....[69]....
        /*01ac*/ 	.word	0x05000020


	//   ....[70]....
        /*01b0*/ 	.word	0x05000020


	//   ....[71]....
        /*01b4*/ 	.word	0x05000020


	//   ....[72]....
        /*01b8*/ 	.word	0x05000020


	//   ....[73]....
        /*01bc*/ 	.word	0x05000020


	//   ....[74]....
        /*01c0*/ 	.word	0x05000020


	//   ....[75]....
        /*01c4*/ 	.word	0x05000020


	//   ....[76]....
        /*01c8*/ 	.word	0x05000020


	//   ....[77]....
        /*01cc*/ 	.word	0x05000020


	//   ....[78]....
        /*01d0*/ 	.word	0x05000020


	//   ....[79]....
        /*01d4*/ 	.word	0x05000020


	//   ....[80]....
        /*01d8*/ 	.word	0x05000020


	//   ....[81]....
        /*01dc*/ 	.word	0x05000020


	//   ....[82]....
        /*01e0*/ 	.word	0x05000020


	//   ....[83]....
        /*01e4*/ 	.word	0x05000020


	//   ....[84]....
        /*01e8*/ 	.word	0x05000020


	//   ....[85]....
        /*01ec*/ 	.word	0x05000020


	//   ....[86]....
        /*01f0*/ 	.word	0x05000020


	//   ....[87]....
        /*01f4*/ 	.word	0x05000020


	//   ....[88]....
        /*01f8*/ 	.word	0x05000020


	//   ....[89]....
        /*01fc*/ 	.word	0x05000020


	//   ....[90]....
        /*0200*/ 	.word	0x05000020


	//   ....[91]....
        /*0204*/ 	.word	0x05000020


	//   ....[92]....
        /*0208*/ 	.word	0x05000020


	//   ....[93]....
        /*020c*/ 	.word	0x05000020


	//   ....[94]....
        /*0210*/ 	.word	0x05000020


	//   ....[95]....
        /*0214*/ 	.word	0x05000020


	//   ....[96]....
        /*0218*/ 	.word	0x05000020


	//   ....[97]....
        /*021c*/ 	.word	0x05000020


	//   ....[98]....
        /*0220*/ 	.word	0x05000020


	//   ....[99]....
        /*0224*/ 	.word	0x05000020


	//----- nvinfo : EIATTR_COOP_GROUP_INSTR_OFFSETS
	.align		4
.L_197:
        /*0228*/ 	.byte	0x04, 0x28
        /*022a*/ 	.short	(.L_199 - .L_198)


	//   ....[0]....
.L_198:
        /*022c*/ 	.word	0x00000510


	//   ....[1]....
        /*0230*/ 	.word	0x00000690


	//   ....[2]....
        /*0234*/ 	.word	0x000006c0


	//   ....[3]....
        /*0238*/ 	.word	0x000006f0


	//   ....[4]....
        /*023c*/ 	.word	0x00000720


	//   ....[5]....
        /*0240*/ 	.word	0x00000750


	//   ....[6]....
        /*0244*/ 	.word	0x000007d0


	//   ....[7]....
        /*0248*/ 	.word	0x00000b70


	//   ....[8]....
        /*024c*/ 	.word	0x00000ba0


	//   ....[9]....
        /*0250*/ 	.word	0x00000bd0


	//   ....[10]....
        /*0254*/ 	.word	0x00000c00


	//   ....[11]....
        /*0258*/ 	.word	0x00000c30


	//   ....[12]....
        /*025c*/ 	.word	0x00000cb0


	//   ....[13]....
        /*0260*/ 	.word	0x00000ec0


	//   ....[14]....
        /*0264*/ 	.word	0x00000f80


	//   ....[15]....
        /*0268*/ 	.word	0x00000ff0


	//   ....[16]....
        /*026c*/ 	.word	0x00001090


	//   ....[17]....
        /*0270*/ 	.word	0x00001100


	//   ....[18]....
        /*0274*/ 	.word	0x00001130


	//   ....[19]....
        /*0278*/ 	.word	0x00001160


	//   ....[20]....
        /*027c*/ 	.word	0x00001190


	//   ....[21]....
        /*0280*/ 	.word	0x000011a0


	//   ....[22]....
        /*0284*/ 	.word	0x00001230


	//   ....[23]....
        /*0288*/ 	.word	0x00001300


	//   ....[24]....
        /*028c*/ 	.word	0x00001350


	//   ....[25]....
        /*0290*/ 	.word	0x000013b0


	//   ....[26]....
        /*0294*/ 	.word	0x00001400


	//   ....[27]....
        /*0298*/ 	.word	0x00001430


	//   ....[28]....
        /*029c*/ 	.word	0x00001460


	//   ....[29]....
        /*02a0*/ 	.word	0x00001490


	//   ....[30]....
        /*02a4*/ 	.word	0x000014a0


	//   ....[31]....
        /*02a8*/ 	.word	0x00001890


	//   ....[32]....
        /*02ac*/ 	.word	0x00002480


	//   ....[33]....
        /*02b0*/ 	.word	0x00002600


	//   ....[34]....
        /*02b4*/ 	.word	0x00002630


	//   ....[35]....
        /*02b8*/ 	.word	0x00002660


	//   ....[36]....
        /*02bc*/ 	.word	0x00002690


	//   ....[37]....
        /*02c0*/ 	.word	0x000026c0


	//   ....[38]....
        /*02c4*/ 	.word	0x00002740


	//   ....[39]....
        /*02c8*/ 	.word	0x00002a60


	//   ....[40]....
        /*02cc*/ 	.word	0x00002a90


	//   ....[41]....
        /*02d0*/ 	.word	0x00002ac0


	//   ....[42]....
        /*02d4*/ 	.word	0x00002af0


	//   ....[43]....
        /*02d8*/ 	.word	0x00002b20


	//   ....[44]....
        /*02dc*/ 	.word	0x00002ba0


	//   ....[45]....
        /*02e0*/ 	.word	0x00002dc0


	//   ....[46]....
        /*02e4*/ 	.word	0x00002e80


	//   ....[47]....
        /*02e8*/ 	.word	0x00002f30


	//   ....[48]....
        /*02ec*/ 	.word	0x00002fa0


	//   ....[49]....
        /*02f0*/ 	.word	0x00003000


	//   ....[50]....
        /*02f4*/ 	.word	0x00003040


	//   ....[51]....
        /*02f8*/ 	.word	0x00003080


	//   ....[52]....
        /*02fc*/ 	.word	0x000030d0


	//   ....[53]....
        /*0300*/ 	.word	0x000030e0


	//   ....[54]....
        /*0304*/ 	.word	0x00003170


	//   ....[55]....
        /*0308*/ 	.word	0x00003230


	//   ....[56]....
        /*030c*/ 	.word	0x00003290


	//   ....[57]....
        /*0310*/ 	.word	0x00003300


	//   ....[58]....
        /*0314*/ 	.word	0x00003350


	//   ....[59]....
        /*0318*/ 	.word	0x00003390


	//   ....[60]....
        /*031c*/ 	.word	0x000033d0


	//   ....[61]....
        /*0320*/ 	.word	0x00003410


	//   ....[62]....
        /*0324*/ 	.word	0x00003420


	//   ....[63]....
        /*0328*/ 	.word	0x00003820


	//   ....[64]....
        /*032c*/ 	.word	0x00003ef0


	//   ....[65]....
        /*0330*/ 	.word	0x00003f70


	//   ....[66]....
        /*0334*/ 	.word	0x00004000


	//   ....[67]....
        /*0338*/ 	.word	0x00004110


	//   ....[68]....
        /*033c*/ 	.word	0x00004190


	//   ....[69]....
        /*0340*/ 	.word	0x00004200


	//   ....[70]....
        /*0344*/ 	.word	0x00004270


	//   ....[71]....
        /*0348*/ 	.word	0x000042e0


	//   ....[72]....
        /*034c*/ 	.word	0x00004310


	//   ....[73]....
        /*0350*/ 	.word	0x000043b0


	//   ....[74]....
        /*0354*/ 	.word	0x00004430


	//   ....[75]....
        /*0358*/ 	.word	0x000044b0


	//   ....[76]....
        /*035c*/ 	.word	0x00004570


	//   ....[77]....
        /*0360*/ 	.word	0x000045f0


	//   ....[78]....
        /*0364*/ 	.word	0x00004660


	//   ....[79]....
        /*0368*/ 	.word	0x000046d0


	//   ....[80]....
        /*036c*/ 	.word	0x00004740


	//   ....[81]....
        /*0370*/ 	.word	0x000047a0


	//   ....[82]....
        /*0374*/ 	.word	0x00004810


	//   ....[83]....
        /*0378*/ 	.word	0x00004890


	//   ....[84]....
        /*037c*/ 	.word	0x00004930


	//   ....[85]....
        /*0380*/ 	.word	0x00004a00


	//   ....[86]....
        /*0384*/ 	.word	0x00004a90


	//   ....[87]....
        /*0388*/ 	.word	0x00004b10


	//   ....[88]....
        /*038c*/ 	.word	0x00004b90


	//   ....[89]....
        /*0390*/ 	.word	0x00004bf0


	//   ....[90]....
        /*0394*/ 	.word	0x00004c20


	//   ....[91]....
        /*0398*/ 	.word	0x00004cd0


	//   ....[92]....
        /*039c*/ 	.word	0x00004d50


	//   ....[93]....
        /*03a0*/ 	.word	0x00004dd0


	//   ....[94]....
        /*03a4*/ 	.word	0x00004ea0


	//   ....[95]....
        /*03a8*/ 	.word	0x00004f30


	//   ....[96]....
        /*03ac*/ 	.word	0x00004fb0


	//   ....[97]....
        /*03b0*/ 	.word	0x00005030


	//   ....[98]....
        /*03b4*/ 	.word	0x000050a0


	//   ....[99]....
        /*03b8*/ 	.word	0x00005100


	//----- nvinfo : EIATTR_VRC_CTA_INIT_COUNT
	.align		4
.L_199:
        /*03bc*/ 	.byte	0x02, 0x4a
	.zero		1
	.zero		1


	//----- nvinfo : EIATTR_EXIT_INSTR_OFFSETS
	.align		4
        /*03c0*/ 	.byte	0x04, 0x1c
        /*03c2*/ 	.short	(.L_201 - .L_200)


	//   ....[0]....
.L_200:
        /*03c4*/ 	.word	0x00001ba0


	//   ....[1]....
        /*03c8*/ 	.word	0x00001bd0


	//   ....[2]....
        /*03cc*/ 	.word	0x00003e80


	//   ....[3]....
        /*03d0*/ 	.word	0x00003ea0


	//----- nvinfo : EIATTR_MAX_THREADS
	.align		4
.L_201:
        /*03d4*/ 	.byte	0x04, 0x05
        /*03d6*/ 	.short	(.L_203 - .L_202)
.L_202:
        /*03d8*/ 	.word	0x00000080
        /*03dc*/ 	.word	0x00000001
        /*03e0*/ 	.word	0x00000001


	//----- nvinfo : EIATTR_CRS_STACK_SIZE
	.align		4
.L_203:
        /*03e4*/ 	.byte	0x04, 0x1e
        /*03e6*/ 	.short	(.L_205 - .L_204)
.L_204:
        /*03e8*/ 	.word	0x00000000


	//----- nvinfo : EIATTR_CBANK_PARAM_SIZE
	.align		4
.L_205:
        /*03ec*/ 	.byte	0x03, 0x19
        /*03ee*/ 	.short	0x0028


	//----- nvinfo : EIATTR_PARAM_CBANK
	.align		4
        /*03f0*/ 	.byte	0x04, 0x0a
        /*03f2*/ 	.short	(.L_207 - .L_206)
	.align		4
.L_206:
        /*03f4*/ 	.word	index@(.nv.constant0._ZN3cub18CUB_300001_SM_10006detail4scan16DeviceScanKernelINS2_10policy_hubIjjjmN4cuda3__47maximumIjEEE10Policy1000EN6thrust24THRUST_300001_SM_1000_NS6detail15normal_iteratorINSC_10device_ptrIjEEEESH_NS0_13ScanTileStateIjLb1EEES8_NS0_8NullTypeEmjLb0ESK_EEvT0_T1_T2_iT3_T4_T5_)
        /*03f8*/ 	.short	0x0380
        /*03fa*/ 	.short	0x0028


	//----- nvinfo : EIATTR_SW_WAR
	.align		4
.L_207:
        /*03fc*/ 	.byte	0x04, 0x36
        /*03fe*/ 	.short	(.L_209 - .L_208)
.L_208:
        /*0400*/ 	.word	0x00000008
.L_209:


//--------------------- .nv.info._ZN3cub18CUB_300001_SM_10006detail4scan16DeviceScanKernelINS2_10policy_hubIjjjjN4cuda3__47maximumIjEEE10Policy1000EN6thrust24THRUST_300001_SM_1000_NS6detail15normal_iteratorINSC_10device_ptrIjEEEESH_NS0_13ScanTileStateIjLb1EEES8_NS0_8NullTypeEjjLb0ESK_EEvT0_T1_T2_iT3_T4_T5_ --------------------------
	.section	.nv.info._ZN3cub18CUB_300001_SM_10006detail4scan16DeviceScanKernelINS2_10policy_hubIjjjjN4cuda3__47maximumIjEEE10Policy1000EN6thrust24THRUST_300001_SM_1000_NS6detail15normal_iteratorINSC_10device_ptrIjEEEESH_NS0_13ScanTileStateIjLb1EEES8_NS0_8NullTypeEjjLb0ESK_EEvT0_T1_T2_iT3_T4_T5_,"",@"SHT_CUDA_INFO"
	.sectionflags	@""
	.align	4


	//----- nvinfo : EIATTR_CUDA_API_VERSION
	.align		4
        /*0000*/ 	.byte	0x04, 0x37
        /*0002*/ 	.short	(.L_211 - .L_210)
.L_210:
        /*0004*/ 	.word	0x00000082


	//----- nvinfo : EIATTR_KPARAM_INFO
	.align		4
.L_211:
        /*0008*/ 	.byte	0x04, 0x17
        /*000a*/ 	.short	(.L_213 - .L_212)
.L_212:
        /*000c*/ 	.word	0x00000000
        /*0010*/ 	.short	0x0006
        /*0012*/ 	.short	0x0020
        /*0014*/ 	.byte	0x00, 0xf0, 0x11, 0x00


	//----- nvinfo : EIATTR_KPARAM_INFO
	.align		4
.L_213:
        /*0018*/ 	.byte	0x04, 0x17
        /*001a*/ 	.short	(.L_215 - .L_214)
.L_214:
        /*001c*/ 	.word	0x00000000
        /*0020*/ 	.short	0x0005
        /*0022*/ 	.short	0x001d
        /*0024*/ 	.byte	0x00, 0xf0, 0x05, 0x00


	//----- nvinfo : EIATTR_KPARAM_INFO
	.align		4
.L_215:
        /*0028*/ 	.byte	0x04, 0x17
        /*002a*/ 	.short	(.L_217 - .L_216)
.L_216:
        /*002c*/ 	.word	0x00000000
        /*0030*/ 	.short	0x0004
        /*0032*/ 	.short	0x001c
        /*0034*/ 	.byte	0x00, 0xf0, 0x05, 0x00


	//----- nvinfo : EIATTR_KPARAM_INFO
	.align		4
.L_217:
        /*0038*/ 	.byte	0x04, 0x17
        /*003a*/ 	.short	(.L_219 - .L_218)
.L_218:
        /*003c*/ 	.word	0x00000000
        /*0040*/ 	.short	0x0003
        /*0042*/ 	.short	0x0018
        /*0044*/ 	.byte	0x00, 0xf0, 0x11, 0x00


	//----- nvinfo : EIATTR_KPARAM_INFO
	.align		4
.L_219:
        /*0048*/ 	.byte	0x04, 0x17
        /*004a*/ 	.short	(.L_221 - .L_220)
.L_220:
        /*004c*/ 	.word	0x00000000
        /*0050*/ 	.short	0x0002
        /*0052*/ 	.short	0x0010
        /*0054*/ 	.byte	0x00, 0xf0, 0x21, 0x00


	//----- nvinfo : EIATTR_KPARAM_INFO
	.align		4
.L_221:
        /*0058*/ 	.byte	0x04, 0x17
        /*005a*/ 	.short	(.L_223 - .L_222)
.L_222:
        /*005c*/ 	.word	0x00000000
        /*0060*/ 	.short	0x0001
        /*0062*/ 	.short	0x0008
        /*0064*/ 	.byte	0x00, 0xf0, 0x21, 0x00


	//----- nvinfo : EIATTR_KPARAM_INFO
	.align		4
.L_223:
        /*0068*/ 	.byte	0x04, 0x17
        /*006a*/ 	.short	(.L_225 - .L_224)
.L_224:
        /*006c*/ 	.word	0x00000000
        /*0070*/ 	.short	0x0000
        /*0072*/ 	.short	0x0000
        /*0074*/ 	.byte	0x00, 0xf0, 0x21, 0x00


	//----- nvinfo : EIATTR_SPARSE_MMA_MASK
	.align		4
.L_225:
        /*0078*/ 	.byte	0x03, 0x50
        /*007a*/ 	.short	0x0000


	//----- nvinfo : EIATTR_MAXREG_COUNT
	.align		4
        /*007c*/ 	.byte	0x03, 0x1b
        /*007e*/ 	.short	0x00ff


	//----- nvinfo : EIATTR_NUM_BARRIERS
	.align		4
        /*0080*/ 	.byte	0x02, 0x4c
        /*0082*/ 	.byte	0x01
	.zero		1


	//----- nvinfo : EIATTR_MERCURY_ISA_VERSION
	.align		4
        /*0084*/ 	.byte	0x03, 0x5f
        /*0086*/ 	.short	0x0101


	//----- nvinfo : EIATTR_UNUSED_LOAD_BYTE_OFFSET
	.align		4
        /*0088*/ 	.byte	0x04, 0x44
        /*008a*/ 	.short	(.L_227 - .L_226)


	//   ....[0]....
.L_226:
        /*008c*/ 	.word	0x00002710
        /*0090*/ 	.word	0x00000fff


	//----- nvinfo : EIATTR_COOP_GROUP_MASK_REGIDS
	.align		4
.L_227:
        /*0094*/ 	.byte	0x04, 0x29
        /*0096*/ 	.short	(.L_229 - .L_228)


	//   ....[0]....
.L_228:
        /*0098*/ 	.word	0xffffffff


	//   ....[1]....
        /*009c*/ 	.word	0xffffffff


	//   ....[2]....
        /*00a0*/ 	.word	0xffffffff


	//   ....[3]....
        /*00a4*/ 	.word	0xffffffff


	//   ....[4]....
        /*00a8*/ 	.word	0xffffffff


	//   ....[5]....
        /*00ac*/ 	.word	0xffffffff


	//   ....[6]....
        /*00b0*/ 	.word	0xffffffff


	//   ....[7]....
        /*00b4*/ 	.word	0xffffffff


	//   ....[8]....
        /*00b8*/ 	.word	0xffffffff


	//   ....[9]....
        /*00bc*/ 	.word	0xffffffff


	//   ....[10]....
        /*00c0*/ 	.word	0xffffffff


	//   ....[11]....
        /*00c4*/ 	.word	0xffffffff


	//   ....[12]....
        /*00c8*/ 	.word	0xffffffff


	//   ....[13]....
        /*00cc*/ 	.word	0xffffffff


	//   ....[14]....
        /*00d0*/ 	.word	0xffffffff


	//   ....[15]....
        /*00d4*/ 	.word	0xffffffff


	//   ....[16]....
        /*00d8*/ 	.word	0xffffffff


	//   ....[17]....
        /*00dc*/ 	.word	0xffffffff


	//   ....[18]....
        /*00e0*/ 	.word	0xffffffff


	//   ....[19]....
        /*00e4*/ 	.word	0xffffffff


	//   ....[20]....
        /*00e8*/ 	.word	0xffffffff


	//   ....[21]....
        /*00ec*/ 	.word	0xffffffff


	//   ....[22]....
        /*00f0*/ 	.word	0xffffffff


	//   ....[23]....
        /*00f4*/ 	.word	0xffffffff


	//   ....[24]....
        /*00f8*/ 	.word	0xffffffff


	//   ....[25]....
        /*00fc*/ 	.word	0xffffffff


	//   ....[26]....
        /*0100*/ 	.word	0xffffffff


	//   ....[27]....
        /*0104*/ 	.word	0xffffffff


	//   ....[28]....
        /*0108*/ 	.word	0xffffffff


	//   ....[29]....
        /*010c*/ 	.word	0xffffffff


	//   ....[30]....
        /*0110*/ 	.word	0xffffffff


	//   ....[31]....
        /*0114*/ 	.word	0xffffffff


	//   ....[32]....
        /*0118*/ 	.word	0xffffffff


	//   ....[33]....
        /*011c*/ 	.word	0xffffffff


	//   ....[34]....
        /*0120*/ 	.word	0xffffffff


	//   ....[35]....
        /*0124*/ 	.word	0xffffffff


	//   ....[36]....
        /*0128*/ 	.word	0xffffffff


	//   ....[37]....
        /*012c*/ 	.word	0xffffffff


	//   ....[38]....
        /*0130*/ 	.word	0xffffffff


	//   ....[39]....
        /*0134*/ 	.word	0xffffffff


	//   ....[40]....
        /*0138*/ 	.word	0xffffffff


	//   ....[41]....
        /*013c*/ 	.word	0xffffffff


	//   ....[42]....
        /*0140*/ 	.word	0xffffffff


	//   ....[43]....
        /*0144*/ 	.word	0xffffffff


	//   ....[44]....
        /*0148*/ 	.word	0xffffffff


	//   ....[45]....
        /*014c*/ 	.word	0xffffffff


	//   ....[46]....
        /*0150*/ 	.word	0xffffffff


	//   ....[47]....
        /*0154*/ 	.word	0xffffffff


	//   ....[48]....
        /*0158*/ 	.word	0xffffffff


	//   ....[49]....
        /*015c*/ 	.word	0xffffffff


	//   ....[50]....
        /*0160*/ 	.word	0xffffffff


	//   ....[51]....
        /*0164*/ 	.word	0xffffffff


	//   ....[52]....
        /*0168*/ 	.word	0xffffffff


	//   ....[53]....
        /*016c*/ 	.word	0xffffffff


	//   ....[54]....
        /*0170*/ 	.word	0xffffffff


	//   ....[55]....
        /*0174*/ 	.word	0xffffffff


	//   ....[56]....
        /*0178*/ 	.word	0xffffffff


	//   ....[57]....
        /*017c*/ 	.word	0xffffffff


	//   ....[58]....
        /*0180*/ 	.word	0xffffffff


	//   ....[59]....
        /*0184*/ 	.word	0xffffffff


	//   ....[60]....
        /*0188*/ 	.word	0xffffffff


	//   ....[61]....
        /*018c*/ 	.word	0xffffffff


	//   ....[62]....
        /*0190*/ 	.word	0xffffffff


	//   ....[63]....
        /*0194*/ 	.word	0xffffffff


	//   ....[64]....
        /*0198*/ 	.word	0x05000022


	//   ....[65]....
        /*019c*/ 	.word	0x05000022


	//   ....[66]....
        /*01a0*/ 	.word	0x05000022


	//   ....[67]....
        /*01a4*/ 	.word	0x05000022


	//   ....[68]....
        /*01a8*/ 	.word	0x05000022


	//   ....[69]....
        /*01ac*/ 	.word	0x05000022


	//   ....[70]....
        /*01b0*/ 	.word	0x05000022


	//   ....[71]....
        /*01b4*/ 	.word	0x05000022


	//   ....[72]....
        /*01b8*/ 	.word	0x05000022


	//   ....[73]....
        /*01bc*/ 	.word	0x05000022


	//   ....[74]....
        /*01c0*/ 	.word	0x05000022


	//   ....[75]....
        /*01c4*/ 	.word	0x05000022


	//   ....[76]....
        /*01c8*/ 	.word	0x05000022


	//   ....[77]....
        /*01cc*/ 	.word	0x05000022


	//   ....[78]....
        /*01d0*/ 	.word	0x05000022


	//   ....[79]....
        /*01d4*/ 	.word	0x05000022


	//   ....[80]....
        /*01d8*/ 	.word	0x05000022


	//   ....[81]....
        /*01dc*/ 	.word	0x05000022


	//   ....[82]....
        /*01e0*/ 	.word	0x05000022


	//   ....[83]....
        /*01e4*/ 	.word	0x05000022


	//   ....[84]....
        /*01e8*/ 	.word	0x05000022


	//   ....[85]....
        /*01ec*/ 	.word	0x05000022


	//   ....[86]....
        /*01f0*/ 	.word	0x05000022


	//   ....[87]....
        /*01f4*/ 	.word	0x05000022


	//   ....[88]....
        /*01f8*/ 	.word	0x05000022


	//   ....[89]....
        /*01fc*/ 	.word	0x05000022


	//   ....[90]....
        /*0200*/ 	.word	0x05000022


	//   ....[91]....
        /*0204*/ 	.word	0x05000022


	//   ....[92]....
        /*0208*/ 	.word	0x05000022


	//   ....[93]....
        /*020c*/ 	.word	0x05000022


	//   ....[94]....
        /*0210*/ 	.word	0x05000022


	//   ....[95]....
        /*0214*/ 	.word	0x05000022


	//   ....[96]....
        /*0218*/ 	.word	0x05000022


	//   ....[97]....
        /*021c*/ 	.word	0x05000022


	//   ....[98]....
        /*0220*/ 	.word	0x05000022


	//   ....[99]....
        /*0224*/ 	.word	0x05000022


	//----- nvinfo : EIATTR_COOP_GROUP_INSTR_OFFSETS
	.align		4
.L_229:
        /*0228*/ 	.byte	0x04, 0x28
        /*022a*/ 	.short	(.L_231 - .L_230)


	//   ....[0]....
.L_230:
        /*022c*/ 	.word	0x000004f0


	//   ....[1]....
        /*0230*/ 	.word	0x00000670


	//   ....[2]....
        /*0234*/ 	.word	0x000006a0


	//   ....[3]....
        /*0238*/ 	.word	0x000006d0


	//   ....[4]....
        /*023c*/ 	.word	0x00000700


	//   ....[5]....
        /*0240*/ 	.word	0x00000730


	//   ....[6]....
        /*0244*/ 	.word	0x000007b0


	//   ....[7]....
        /*0248*/ 	.word	0x00000b50


	//   ....[8]....
        /*024c*/ 	.word	0x00000b80


	//   ....[9]....
        /*0250*/ 	.word	0x00000bb0


	//   ....[10]....
        /*0254*/ 	.word	0x00000be0


	//   ....[11]....
        /*0258*/ 	.word	0x00000c10


	//   ....[12]....
        /*025c*/ 	.word	0x00000c90


	//   ....[13]....
        /*0260*/ 	.word	0x00000e90


	//   ....[14]....
        /*0264*/ 	.word	0x00000f50


	//   ....[15]....
        /*0268*/ 	.word	0x00000fc0


	//   ....[16]....
        /*026c*/ 	.word	0x00001070


	//   ....[17]....
        /*0270*/ 	.word	0x000010c0


	//   ....[18]....
        /*0274*/ 	.word	0x000010f0


	//   ....[19]....
        /*0278*/ 	.word	0x00001120


	//   ....[20]....
        /*027c*/ 	.word	0x00001160


	//   ....[21]....
        /*0280*/ 	.word	0x00001170


	//   ....[22]....
        /*0284*/ 	.word	0x00001210


	//   ....[23]....
        /*0288*/ 	.word	0x000012e0


	//   ....[24]....
        /*028c*/ 	.word	0x00001340


	//   ....[25]....
        /*0290*/ 	.word	0x000013a0


	//   ....[26]....
        /*0294*/ 	.word	0x000013f0


	//   ....[27]....
        /*0298*/ 	.word	0x00001420


	//   ....[28]....
        /*029c*/ 	.word	0x00001450


	//   ....[29]....
        /*02a0*/ 	.word	0x00001480


	//   ....[30]....
        /*02a4*/ 	.word	0x00001490


	//   ....[31]....
        /*02a8*/ 	.word	0x00001860


	//   ....[32]....
        /*02ac*/ 	.word	0x00002440


	//   ....[33]....
        /*02b0*/ 	.word	0x000025c0


	//   ....[34]....
        /*02b4*/ 	.word	0x000025f0


	//   ....[35]....
        /*02b8*/ 	.word	0x00002620


	//   ....[36]....
        /*02bc*/ 	.word	0x00002650


	//   ....[37]....
        /*02c0*/ 	.word	0x00002680


	//   ....[38]....
        /*02c4*/ 	.word	0x00002700


	//   ....[39]....
        /*02c8*/ 	.word	0x00002a20


	//   ....[40]....
        /*02cc*/ 	.word	0x00002a50


	//   ....[41]....
        /*02d0*/ 	.word	0x00002a80


	//   ....[42]....
        /*02d4*/ 	.word	0x00002ab0


	//   ....[43]....
        /*02d8*/ 	.word	0x00002ae0


	//   ....[44]....
        /*02dc*/ 	.word	0x00002b60


	//   ....[45]....
        /*02e0*/ 	.word	0x00002d60


	//   ....[46]....
        /*02e4*/ 	.word	0x00002e20


	//   ....[47]....
        /*02e8*/ 	.word	0x00002ed0


	//   ....[48]....
        /*02ec*/ 	.word	0x00002f60


	//   ....[49]....
        /*02f0*/ 	.word	0x00002fb0


	//   ....[50]....
        /*02f4*/ 	.word	0x00002ff0


	//   ....[51]....
        /*02f8*/ 	.word	0x00003020


	//   ....[52]....
        /*02fc*/ 	.word	0x00003060


	//   ....[53]....
        /*0300*/ 	.word	0x00003080


	//   ....[54]....
        /*0304*/ 	.word	0x00003110


	//   ....[55]....
        /*0308*/ 	.word	0x000031d0


	//   ....[56]....
        /*030c*/ 	.word	0x00003230


	//   ....[57]....
        /*0310*/ 	.word	0x000032a0


	//   ....[58]....
        /*0314*/ 	.word	0x000032f0


	//   ....[59]....
        /*0318*/ 	.word	0x00003330


	//   ....[60]....
        /*031c*/ 	.word	0x00003370


	//   ....[61]....
        /*0320*/ 	.word	0x000033b0


	//   ....[62]....
        /*0324*/ 	.word	0x000033c0


	//   ....[63]....
        /*0328*/ 	.word	0x000037f0


	//   ....[64]....
        /*032c*/ 	.word	0x00003e60


	//   ....[65]....
        /*0330*/ 	.word	0x00003ee0


	//   ....[66]....
        /*0334*/ 	.word	0x00003f70


	//   ....[67]....
        /*0338*/ 	.word	0x00004060


	//   ....[68]....
        /*033c*/ 	.word	0x000040f0


	//   ....[69]....
        /*0340*/ 	.word	0x00004170


	//   ....[70]....
        /*0344*/ 	.word	0x00004200


	//   ....[71]....
        /*0348*/ 	.word	0x00004270


	//   ....[72]....
        /*034c*/ 	.word	0x000042a0


	//   ....[73]....
        /*0350*/ 	.word	0x00004350


	//   ....[74]....
        /*0354*/ 	.word	0x000043d0


	//   ....[75]....
        /*0358*/ 	.word	0x00004450


	//   ....[76]....
        /*035c*/ 	.word	0x00004510


	//   ....[77]....
        /*0360*/ 	.word	0x00004590


	//   ....[78]....
        /*0364*/ 	.word	0x00004600


	//   ....[79]....
        /*0368*/ 	.word	0x00004670


	//   ....[80]....
        /*036c*/ 	.word	0x000046e0


	//   ....[81]....
        /*0370*/ 	.word	0x00004740


	//   ....[82]....
        /*0374*/ 	.word	0x000047b0


	//   ....[83]....
        /*0378*/ 	.word	0x00004830


	//   ....[84]....
        /*037c*/ 	.word	0x000048d0


	//   ....[85]....
        /*0380*/ 	.word	0x000049a0


	//   ....[86]....
        /*0384*/ 	.word	0x00004a20


	//   ....[87]....
        /*0388*/ 	.word	0x00004aa0


	//   ....[88]....
        /*038c*/ 	.word	0x00004b20


	//   ....[89]....
        /*0390*/ 	.word	0x00004b80


	//   ....[90]....
        /*0394*/ 	.word	0x00004bb0


	//   ....[91]....
        /*0398*/ 	.word	0x00004c70


	//   ....[92]....
        /*039c*/ 	.word	0x00004cf0


	//   ....[93]....
        /*03a0*/ 	.word	0x00004d70


	//   ....[94]....
        /*03a4*/ 	.word	0x00004e40


	//   ....[95]....
        /*03a8*/ 	.word	0x00004ec0


	//   ....[96]....
        /*03ac*/ 	.word	0x00004f40


	//   ....[97]....
        /*03b0*/ 	.word	0x00004fc0


	//   ....[98]....
        /*03b4*/ 	.word	0x00005020


	//   ....[99]....
        /*03b8*/ 	.word	0x000050b0


	//----- nvinfo : EIATTR_VRC_CTA_INIT_COUNT
	.align		4
.L_231:
        /*03bc*/ 	.byte	0x02, 0x4a
	.zero		1
	.zero		1


	//----- nvinfo : EIATTR_EXIT_INSTR_OFFSETS
	.align		4
        /*03c0*/ 	.byte	0x04, 0x1c
        /*03c2*/ 	.short	(.L_233 - .L_232)


	//   ....[0]....
.L_232:
        /*03c4*/ 	.word	0x00001b90


	//   ....[1]....
        /*03c8*/ 	.word	0x00001bb0


	//   ....[2]....
        /*03cc*/ 	.word	0x00003df0


	//   ....[3]....
        /*03d0*/ 	.word	0x00003e10


	//----- nvinfo : EIATTR_MAX_THREADS
	.align		4
.L_233:
        /*03d4*/ 	.byte	0x04, 0x05
        /*03d6*/ 	.short	(.L_235 - .L_234)
.L_234:
        /*03d8*/ 	.word	0x00000080
        /*03dc*/ 	.word	0x00000001
        /*03e0*/ 	.word	0x00000001


	//----- nvinfo : EIATTR_CRS_STACK_SIZE
	.align		4
.L_235:
        /*03e4*/ 	.byte	0x04, 0x1e
        /*03e6*/ 	.short	(.L_237 - .L_236)
.L_236:
        /*03e8*/ 	.word	0x00000000


	//----- nvinfo : EIATTR_CBANK_PARAM_SIZE
	.align		4
.L_237:
        /*03ec*/ 	.byte	0x03, 0x19
        /*03ee*/ 	.short	0x0024


	//----- nvinfo : EIATTR_PARAM_CBANK
	.align		4
        /*03f0*/ 	.byte	0x04, 0x0a
        /*03f2*/ 	.short	(.L_239 - .L_238)
	.align		4
.L_238:
        /*03f4*/ 	.word	index@(.nv.constant0._ZN3cub18CUB_300001_SM_10006detail4scan16DeviceScanKernelINS2_10policy_hubIjjjjN4cuda3__47maximumIjEEE10Policy1000EN6thrust24THRUST_300001_SM_1000_NS6detail15normal_iteratorINSC_10device_ptrIjEEEESH_NS0_13ScanTileStateIjLb1EEES8_NS0_8NullTypeEjjLb0ESK_EEvT0_T1_T2_iT3_T4_T5_)
        /*03f8*/ 	.short	0x0380
        /*03fa*/ 	.short	0x0024


	//----- nvinfo : EIATTR_SW_WAR
	.align		4
.L_239:
        /*03fc*/ 	.byte	0x04, 0x36
        /*03fe*/ 	.short	(.L_241 - .L_240)
.L_240:
        /*0400*/ 	.word	0x00000008
.L_241:


//--------------------- .nv.info._ZN3cub18CUB_300001_SM_10006detail4scan16DeviceScanKernelINS2_10policy_hubIjjjmN4cuda3std3__44plusIvEEE10Policy1000EN6thrust24THRUST_300001_SM_1000_NS6detail15normal_iteratorINSD_10device_ptrIjEEEESI_NS0_13ScanTileStateIjLb1EEES9_NS0_8NullTypeEmjLb0ESL_EEvT0_T1_T2_iT3_T4_T5_ --------------------------
	.section	.nv.info._ZN3cub18CUB_300001_SM_10006detail4scan16DeviceScanKernelINS2_10policy_hubIjjjmN4cuda3std3__44plusIvEEE10Policy1000EN6thrust24THRUST_300001_SM_1000_NS6detail15normal_iteratorINSD_10device_ptrIjEEEESI_NS0_13ScanTileStateIjLb1EEES9_NS0_8NullTypeEmjLb0ESL_EEvT0_T1_T2_iT3_T4_T5_,"",@"SHT_CUDA_INFO"
	.sectionflags	@""
	.align	4


	//----- nvinfo : EIATTR_CUDA_API_VERSION
	.align		4
        /*0000*/ 	.byte	0x04, 0x37
        /*0002*/ 	.short	(.L_243 - .L_242)
.L_242:
        /*0004*/ 	.word	0x00000082


	//----- nvinfo : EIATTR_KPARAM_INFO
	.align		4
.L_243:
        /*0008*/ 	.byte	0x04, 0x17
        /*000a*/ 	.short	(.L_245 - .L_244)
.L_244:
        /*000c*/ 	.word	0x00000000
        /*0010*/ 	.short	0x0006
        /*0012*/ 	.short	0x0020
        /*0014*/ 	.byte	0x00, 0xf0, 0x21, 0x00


	//----- nvinfo : EIATTR_KPARAM_INFO
	.align		4
.L_245:
        /*0018*/ 	.byte	0x04, 0x17
        /*001a*/ 	.short	(.L_247 - .L_246)
.L_246:
        /*001c*/ 	.word	0x00000000
        /*0020*/ 	.short	0x0005
        /*0022*/ 	.short	0x001d
        /*0024*/ 	.byte	0x00, 0xf0, 0x05, 0x00


	//----- nvinfo : EIATTR_KPARAM_INFO
	.align		4
.L_247:
        /*0028*/ 	.byte	0x04, 0x17
        /*002a*/ 	.short	(.L_249 - .L_248)
.L_248:
        /*002c*/ 	.word	0x00000000
        /*0030*/ 	.short	0x0004
        /*0032*/ 	.short	0x001c
        /*0034*/ 	.byte	0x00, 0xf0, 0x05, 0x00


	//----- nvinfo : EIATTR_KPARAM_INFO
	.align		4
.L_249:
        /*0038*/ 	.byte	0x04, 0x17
        /*003a*/ 	.short	(.L_251 - .L_250)
.L_250:
        /*003c*/ 	.word	0x00000000
        /*0040*/ 	.short	0x0003
        /*0042*/ 	.short	0x0018
        /*0044*/ 	.byte	0x00, 0xf0, 0x11, 0x00


	//----- nvinfo : EIATTR_KPARAM_INFO
	.align		4
.L_251:
        /*0048*/ 	.byte	0x04, 0x17
        /*004a*/ 	.short	(.L_253 - .L_252)
.L_252:
        /*004c*/ 	.word	0x00000000
        /*0050*/ 	.short	0x0002
        /*0052*/ 	.short	0x0010
        /*0054*/ 	.byte	0x00, 0xf0, 0x21, 0x00


	//----- nvinfo : EIATTR_KPARAM_INFO
	.align		4
.L_253:
        /*0058*/ 	.byte	0x04, 0x17
        /*005a*/ 	.short	(.L_255 - .L_254)
.L_254:
        /*005c*/ 	.word	0x00000000
        /*0060*/ 	.short	0x0001
        /*0062*/ 	.short	0x0008
        /*0064*/ 	.byte	0x00, 0xf0, 0x21, 0x00


	//----- nvinfo : EIATTR_KPARAM_INFO
	.align		4
.L_255:
        /*0068*/ 	.byte	0x04, 0x17
        /*006a*/ 	.short	(.L_257 - .L_256)
.L_256:
        /*006c*/ 	.word	0x00000000
        /*0070*/ 	.short	0x0000
        /*0072*/ 	.short	0x0000
        /*0074*/ 	.byte	0x00, 0xf0, 0x21, 0x00


	//----- nvinfo : EIATTR_SPARSE_MMA_MASK
	.align		4
.L_257:
        /*0078*/ 	.byte	0x03, 0x50
        /*007a*/ 	.short	0x0000


	//----- nvinfo : EIATTR_MAXREG_COUNT
	.align		4
        /*007c*/ 	.byte	0x03, 0x1b
        /*007e*/ 	.short	0x0080


	//----- nvinfo : EIATTR_NUM_BARRIERS
	.align		4
        /*0080*/ 	.byte	0x02, 0x4c
        /*0082*/ 	.byte	0x01
	.zero		1


	//----- nvinfo : EIATTR_MERCURY_ISA_VERSION
	.align		4
        /*0084*/ 	.byte	0x03, 0x5f
        /*0086*/ 	.short	0x0101


	//----- nvinfo : EIATTR_COOP_GROUP_MASK_REGIDS
	.align		4
        /*0088*/ 	.byte	0x04, 0x29
        /*008a*/ 	.short	(.L_259 - .L_258)


	//   ....[0]....
.L_258:
        /*008c*/ 	.word	0xffffffff


	//   ....[1]....
        /*0090*/ 	.word	0xffffffff


	//   ....[2]....
        /*0094*/ 	.word	0xffffffff


	//   ....[3]....
        /*0098*/ 	.word	0xffffffff


	//   ....[4]....
        /*009c*/ 	.word	0xffffffff


	//   ....[5]....
        /*00a0*/ 	.word	0xffffffff


	//   ....[6]....
        /*00a4*/ 	.word	0xffffffff


	//   ....[7]....
        /*00a8*/ 	.word	0xffffffff


	//   ....[8]....
        /*00ac*/ 	.word	0xffffffff


	//   ....[9]....
        /*00b0*/ 	.word	0xffffffff


	//   ....[10]....
        /*00b4*/ 	.word	0xffffffff


	//   ....[11]....
        /*00b8*/ 	.word	0xffffffff


	//   ....[12]....
        /*00bc*/ 	.word	0xffffffff


	//   ....[13]....
        /*00c0*/ 	.word	0xffffffff


	//   ....[14]....
        /*00c4*/ 	.word	0xffffffff


	//   ....[15]....
        /*00c8*/ 	.word	0xffffffff


	//   ....[16]....
        /*00cc*/ 	.word	0xffffffff


	//   ....[17]....
        /*00d0*/ 	.word	0xffffffff


	//   ....[18]....
        /*00d4*/ 	.word	0xffffffff


	//   ....[19]....
        /*00d8*/ 	.word	0xffffffff


	//   ....[20]....
        /*00dc*/ 	.word	0xffffffff


	//   ....[21]....
        /*00e0*/ 	.word	0xffffffff


	//   ....[22]....
        /*00e4*/ 	.word	0xffffffff


	//   ....[23]....
        /*00e8*/ 	.word	0xffffffff


	//   ....[24]....
        /*00ec*/ 	.word	0xffffffff


	//   ....[25]....
        /*00f0*/ 	.word	0xffffffff


	//   ....[26]....
        /*00f4*/ 	.word	0xffffffff


	//   ....[27]....
        /*00f8*/ 	.word	0xffffffff


	//   ....[28]....
        /*00fc*/ 	.word	0xffffffff


	//   ....[29]....
        /*0100*/ 	.word	0xffffffff


	//   ....[30]....
        /*0104*/ 	.word	0xffffffff


	//   ....[31]....
        /*0108*/ 	.word	0xffffffff


	//   ....[32]....
        /*010c*/ 	.word	0xffffffff


	//   ....[33]....
        /*0110*/ 	.word	0xffffffff


	//   ....[34]....
        /*0114*/ 	.word	0xffffffff


	//   ....[35]....
        /*0118*/ 	.word	0xffffffff


	//   ....[36]....
        /*011c*/ 	.word	0xffffffff


	//   ....[37]....
        /*0120*/ 	.word	0xffffffff


	//   ....[38]....
        /*0124*/ 	.word	0xffffffff


	//   ....[39]....
        /*0128*/ 	.word	0xffffffff


	//   ....[40]....
        /*012c*/ 	.word	0xffffffff


	//   ....[41]....
        /*0130*/ 	.word	0xffffffff


	//   ....[42]....
        /*0134*/ 	.word	0xffffffff


	//   ....[43]....
        /*0138*/ 	.word	0xffffffff


	//   ....[44]....
        /*013c*/ 	.word	0xffffffff


	//   ....[45]....
        /*0140*/ 	.word	0xffffffff


	//   ....[46]....
        /*0144*/ 	.word	0xffffffff


	//   ....[47]....
        /*0148*/ 	.word	0xffffffff


	//   ....[48]....
        /*014c*/ 	.word	0xffffffff


	//   ....[49]....
        /*0150*/ 	.word	0xffffffff


	//   ....[50]....
        /*0154*/ 	.word	0xffffffff


	//   ....[51]....
        /*0158*/ 	.word	0xffffffff


	//   ....[52]....
        /*015c*/ 	.word	0xffffffff


	//   ....[53]....
        /*0160*/ 	.word	0xffffffff


	//   ....[54]....
        /*0164*/ 	.word	0xffffffff


	//   ....[55]....
        /*0168*/ 	.word	0xffffffff


	//   ....[56]....
        /*016c*/ 	.word	0xffffffff


	//   ....[57]....
        /*0170*/ 	.word	0xffffffff


	//   ....[58]....
        /*0174*/ 	.word	0xffffffff


	//   ....[59]....
        /*0178*/ 	.word	0xffffffff


	//   ....[60]....
        /*017c*/ 	.word	0x05000008


	//   ....[61]....
        /*0180*/ 	.word	0x05000008


	//   ....[62]....
        /*0184*/ 	.word	0x05000008


	//   ....[63]....
        /*0188*/ 	.word	0x05000008


	//   ....[64]....
        /*018c*/ 	.word	0x05000008


	//   ....[65]....
        /*0190*/ 	.word	0x05000008


	//   ....[66]....
        /*0194*/ 	.word	0x05000008


	//   ....[67]....
        /*0198*/ 	.word	0x05000008


	//   ....[68]....
        /*019c*/ 	.word	0x05000008


	//   ....[69]....
        /*01a0*/ 	.word	0x05000008


	//   ....[70]....
        /*01a4*/ 	.word	0x05000008


	//   ....[71]....
        /*01a8*/ 	.word	0x05000008


	//   ....[72]....
        /*01ac*/ 	.word	0x05000008


	//   ....[73]....
        /*01b0*/ 	.word	0x05000008


	//   ....[74]....
        /*01b4*/ 	.word	0x05000008


	//   ....[75]....
        /*01b8*/ 	.word	0x05000008


	//   ....[76]....
        /*01bc*/ 	.word	0x05000008


	//   ....[77]....
        /*01c0*/ 	.word	0x05000008


	//   ....[78]....
        /*01c4*/ 	.word	0x05000008


	//   ....[79]....
        /*01c8*/ 	.word	0x05000008


	//   ....[80]....
        /*01cc*/ 	.word	0x05000008


	//   ....[81]....
        /*01d0*/ 	.word	0x05000008


	//   ....[82]....
        /*01d4*/ 	.word	0x05000008


	//   ....[83]....
        /*01d8*/ 	.word	0x05000008


	//   ....[84]....
        /*01dc*/ 	.word	0x05000008


	//   ....[85]....
        /*01e0*/ 	.word	0x05000008


	//   ....[86]....
        /*01e4*/ 	.word	0x05000008


	//   ....[87]....
        /*01e8*/ 	.word	0x05000008


	//   ....[88]....
        /*01ec*/ 	.word	0x05000008


	//   ....[89]....
        /*01f0*/ 	.word	0x05000008


	//   ....[90]....
        /*01f4*/ 	.word	0x05000008


	//   ....[91]....
        /*01f8*/ 	.word	0x05000008


	//   ....[92]....
        /*01fc*/ 	.word	0x05000008


	//   ....[93]....
        /*0200*/ 	.word	0x05000008


	//   ....[94]....
        /*0204*/ 	.word	0x05000008


	//   ....[95]....
        /*0208*/ 	.word	0x05000008


	//----- nvinfo : EIATTR_COOP_GROUP_INSTR_OFFSETS
	.align		4
.L_259:
        /*020c*/ 	.byte	0x04, 0x28
        /*020e*/ 	.short	(.L_261 - .L_260)


	//   ....[0]....
.L_260:
        /*0210*/ 	.word	0x00000470


	//   ....[1]....
        /*0214*/ 	.word	0x000006a0


	//   ....[2]....
        /*0218*/ 	.word	0x000006c0


	//   ....[3]....
        /*021c*/ 	.word	0x000006e0


	//   ....[4]....
        /*0220*/ 	.word	0x00000700


	//   ....[5]....
        /*0224*/ 	.word	0x00000720


	//   ....[6]....
        /*0228*/ 	.word	0x00000b20


	//   ....[7]....
        /*022c*/ 	.word	0x00000b40


	//   ....[8]....
        /*0230*/ 	.word	0x00000b60


	//   ....[9]....
        /*0234*/ 	.word	0x00000b80


	//   ....[10]....
        /*0238*/ 	.word	0x00000ba0


	//   ....[11]....
        /*023c*/ 	.word	0x00000fa0


	//   ....[12]....
        /*0240*/ 	.word	0x00001030


	//   ....[13]....
        /*0244*/ 	.word	0x00001090


	//   ....[14]....
        /*0248*/ 	.word	0x00001130


	//   ....[15]....
        /*024c*/ 	.word	0x00001190


	//   ....[16]....
        /*0250*/ 	.word	0x000011d0


	//   ....[17]....
        /*0254*/ 	.word	0x00001220


	//   ....[18]....
        /*0258*/ 	.word	0x00001270


	//   ....[19]....
        /*025c*/ 	.word	0x00001280


	//   ....[20]....
        /*0260*/ 	.word	0x00001360


	//   ....[21]....
        /*0264*/ 	.word	0x000013f0


	//   ....[22]....
        /*0268*/ 	.word	0x00001440


	//   ....[23]....
        /*026c*/ 	.word	0x000014a0


	//   ....[24]....
        /*0270*/ 	.word	0x00001500


	//   ....[25]....
        /*0274*/ 	.word	0x00001540


	//   ....[26]....
        /*0278*/ 	.word	0x00001580


	//   ....[27]....
        /*027c*/ 	.word	0x000015c0


	//   ....[28]....
        /*0280*/ 	.word	0x000015d0


	//   ....[29]....
        /*0284*/ 	.word	0x00001a50


	//   ....[30]....
        /*0288*/ 	.word	0x00002410


	//   ....[31]....
        /*028c*/ 	.word	0x00002640


	//   ....[32]....
        /*0290*/ 	.word	0x00002660


	//   ....[33]....
        /*0294*/ 	.word	0x00002680


	//   ....[34]....
        /*0298*/ 	.word	0x000026a0


	//   ....[35]....
        /*029c*/ 	.word	0x000026c0


	//   ....[36]....
        /*02a0*/ 	.word	0x00002a50


	//   ....[37]....
        /*02a4*/ 	.word	0x00002a70


	//   ....[38]....
        /*02a8*/ 	.word	0x00002a90


	//   ....[39]....
        /*02ac*/ 	.word	0x00002ab0


	//   ....[40]....
        /*02b0*/ 	.word	0x00002ad0


	//   ....[41]....
        /*02b4*/ 	.word	0x00002ed0


	//   ....[42]....
        /*02b8*/ 	.word	0x00002f60


	//   ....[43]....
        /*02bc*/ 	.word	0x00002fc0


	//   ....[44]....
        /*02c0*/ 	.word	0x00003030


	//   ....[45]....
        /*02c4*/ 	.word	0x00003090


	//   ....[46]....
        /*02c8*/ 	.word	0x000030f0


	//   ....[47]....
        /*02cc*/ 	.word	0x00003140


	//   ....[48]....
        /*02d0*/ 	.word	0x000031a0


	//   ....[49]....
        /*02d4*/ 	.word	0x000031b0


	//   ....[50]....
        /*02d8*/ 	.word	0x00003290


	//   ....[51]....
        /*02dc*/ 	.word	0x00003320


	//   ....[52]....
        /*02e0*/ 	.word	0x00003370


	//   ....[53]....
        /*02e4*/ 	.word	0x000033e0


	//   ....[54]....
        /*02e8*/ 	.word	0x00003440


	//   ....[55]....
        /*02ec*/ 	.word	0x00003490


	//   ....[56]....
        /*02f0*/ 	.word	0x000034f0


	//   ....[57]....
        /*02f4*/ 	.word	0x00003530


	//   ....[58]....
        /*02f8*/ 	.word	0x00003540


	//   ....[59]....
        /*02fc*/ 	.word	0x000039a0


	//   ....[60]....
        /*0300*/ 	.word	0x00003f50


	//   ....[61]....
        /*0304*/ 	.word	0x00003fd0


	//   ....[62]....
        /*0308*/ 	.word	0x00004070


	//   ....[63]....
        /*030c*/ 	.word	0x00004160


	//   ....[64]....
        /*0310*/ 	.word	0x000041e0


	//   ....[65]....
        /*0314*/ 	.word	0x00004260


	//   ....[66]....
        /*0318*/ 	.word	0x000042e0


	//   ....[67]....
        /*031c*/ 	.word	0x00004360


	//   ....[68]....
        /*0320*/ 	.word	0x00004400


	//   ....[69]....
        /*0324*/ 	.word	0x00004470


	//   ....[70]....
        /*0328*/ 	.word	0x000044f0


	//   ....[71]....
        /*032c*/ 	.word	0x00004570


	//   ....[72]....
        /*0330*/ 	.word	0x00004620


	//   ....[73]....
        /*0334*/ 	.word	0x000046a0


	//   ....[74]....
        /*0338*/ 	.word	0x00004710


	//   ....[75]....
        /*033c*/ 	.word	0x00004780


	//   ....[76]....
        /*0340*/ 	.word	0x000047f0


	//   ....[77]....
        /*0344*/ 	.word	0x00004850


	//   ....[78]....
        /*0348*/ 	.word	0x000048c0


	//   ....[79]....
        /*034c*/ 	.word	0x00004940


	//   ....[80]....
        /*0350*/ 	.word	0x000049e0


	//   ....[81]....
        /*0354*/ 	.word	0x00004ab0


	//   ....[82]....
        /*0358*/ 	.word	0x00004b30


	//   ....[83]....
        /*035c*/ 	.word	0x00004bd0


	//   ....[84]....
        /*0360*/ 	.word	0x00004c60


	//   ....[85]....
        /*0364*/ 	.word	0x00004cd0


	//   ....[86]....
        /*0368*/ 	.word	0x00004d70


	//   ....[87]....
        /*036c*/ 	.word	0x00004de0


	//   ....[88]....
        /*0370*/ 	.word	0x00004e60


	//   ....[89]....
        /*0374*/ 	.word	0x00004ee0


	//   ....[90]....
        /*0378*/ 	.word	0x00004f90


	//   ....[91]....
        /*037c*/ 	.word	0x00005030


	//   ....[92]....
        /*0380*/ 	.word	0x000050c0


	//   ....[93]....
        /*0384*/ 	.word	0x00005160


	//   ....[94]....
        /*0388*/ 	.word	0x000051e0


	//   ....[95]....
        /*038c*/ 	.word	0x00005240


	//----- nvinfo : EIATTR_VRC_CTA_INIT_COUNT
	.align		4
.L_261:
        /*0390*/ 	.byte	0x02, 0x4a
	.zero		1
	.zero		1


	//----- nvinfo : EIATTR_EXIT_INSTR_OFFSETS
	.align		4
        /*0394*/ 	.byte	0x04, 0x1c
        /*0396*/ 	.short	(.L_263 - .L_262)


	//   ....[0]....
.L_262:
        /*0398*/ 	.word	0x00001cc0


	//   ....[1]....
        /*039c*/ 	.word	0x00001cf0


	//   ....[2]....
        /*03a0*/ 	.word	0x00003ee0


	//   ....[3]....
        /*03a4*/ 	.word	0x00003f00


	//----- nvinfo : EIATTR_MAX_THREADS
	.align		4
.L_263:
        /*03a8*/ 	.byte	0x04, 0x05
        /*03aa*/ 	.short	(.L_265 - .L_264)
.L_264:
        /*03ac*/ 	.word	0x000001a0
        /*03b0*/ 	.word	0x00000001
        /*03b4*/ 	.word	0x00000001


	//----- nvinfo : EIATTR_CRS_STACK_SIZE
	.align		4
.L_265:
        /*03b8*/ 	.byte	0x04, 0x1e
        /*03ba*/ 	.short	(.L_267 - .L_266)
.L_266:
        /*03bc*/ 	.word	0x00000000


	//----- nvinfo : EIATTR_CBANK_PARAM_SIZE
	.align		4
.L_267:
        /*03c0*/ 	.byte	0x03, 0x19
        /*03c2*/ 	.short	0x0028


	//----- nvinfo : EIATTR_PARAM_CBANK
	.align		4
        /*03c4*/ 	.byte	0x04, 0x0a
        /*03c6*/ 	.short	(.L_269 - .L_268)
	.align		4
.L_268:
        /*03c8*/ 	.word	index@(.nv.constant0._ZN3cub18CUB_300001_SM_10006detail4scan16DeviceScanKernelINS2_10policy_hubIjjjmN4cuda3std3__44plusIvEEE10Policy1000EN6thrust24THRUST_300001_SM_1000_NS6detail15normal_iteratorINSD_10device_ptrIjEEEESI_NS0_13ScanTileStateIjLb1EEES9_NS0_8NullTypeEmjLb0ESL_EEvT0_T1_T2_iT3_T4_T5_)
        /*03cc*/ 	.short	0x0380
        /*03ce*/ 	.short	0x0028


	//----- nvinfo : EIATTR_SW_WAR
	.align		4
.L_269:
        /*03d0*/ 	.byte	0x04, 0x36
        /*03d2*/ 	.short	(.L_271 - .L_270)
.L_270:
        /*03d4*/ 	.word	0x00000008
.L_271:


//--------------------- .nv.info._ZN3cub18CUB_300001_SM_10006detail4scan16DeviceScanKernelINS2_10policy_hubIjjjjN4cuda3std3__44plusIvEEE10Policy1000EN6thrust24THRUST_300001_SM_1000_NS6detail15normal_iteratorINSD_10device_ptrIjEEEESI_NS0_13ScanTileStateIjLb1EEES9_NS0_8NullTypeEjjLb0ESL_EEvT0_T1_T2_iT3_T4_T5_ --------------------------
	.section	.nv.info._ZN3cub18CUB_300001_SM_10006detail4scan16DeviceScanKernelINS2_10policy_hubIjjjjN4cuda3std3__44plusIvEEE10Policy1000EN6thrust24THRUST_300001_SM_1000_NS6detail15normal_iteratorINSD_10device_ptrIjEEEESI_NS0_13ScanTileStateIjLb1EEES9_NS0_8NullTypeEjjLb0ESL_EEvT0_T1_T2_iT3_T4_T5_,"",@"SHT_CUDA_INFO"
	.sectionflags	@""
	.align	4


	//----- nvinfo : EIATTR_CUDA_API_VERSION
	.align		4
        /*0000*/ 	.byte	0x04, 0x37
        /*0002*/ 	.short	(.L_273 - .L_272)
.L_272:
        /*0004*/ 	.word	0x00000082


	//----- nvinfo : EIATTR_KPARAM_INFO
	.align		4
.L_273:
        /*0008*/ 	.byte	0x04, 0x17
        /*000a*/ 	.short	(.L_275 - .L_274)
.L_274:
        /*000c*/ 	.word	0x00000000
        /*0010*/ 	.short	0x0006
        /*0012*/ 	.short	0x0020
        /*0014*/ 	.byte	0x00, 0xf0, 0x11, 0x00


	//----- nvinfo : EIATTR_KPARAM_INFO
	.align		4
.L_275:
        /*0018*/ 	.byte	0x04, 0x17
        /*001a*/ 	.short	(.L_277 - .L_276)
.L_276:
        /*001c*/ 	.word	0x00000000
        /*0020*/ 	.short	0x0005
        /*0022*/ 	.short	0x001d
        /*0024*/ 	.byte	0x00, 0xf0, 0x05, 0x00


	//----- nvinfo : EIATTR_KPARAM_INFO
	.align		4
.L_277:
        /*0028*/ 	.byte	0x04, 0x17
        /*002a*/ 	.short	(.L_279 - .L_278)
.L_278:
        /*002c*/ 	.word	0x00000000
        /*0030*/ 	.short	0x0004
        /*0032*/ 	.short	0x001c
        /*0034*/ 	.byte	0x00, 0xf0, 0x05, 0x00


	//----- nvinfo : EIATTR_KPARAM_INFO
	.align		4
.L_279:
        /*0038*/ 	.byte	0x04, 0x17
        /*003a*/ 	.short	(.L_281 - .L_280)
.L_280:
        /*003c*/ 	.word	0x00000000
        /*0040*/ 	.short	0x0003
        /*0042*/ 	.short	0x0018
        /*0044*/ 	.byte	0x00, 0xf0, 0x11, 0x00


	//----- nvinfo : EIATTR_KPARAM_INFO
	.align		4
.L_281:
        /*0048*/ 	.byte	0x04, 0x17
        /*004a*/ 	.short	(.L_283 - .L_282)
.L_282:
        /*004c*/ 	.word	0x00000000
        /*0050*/ 	.short	0x0002
        /*0052*/ 	.short	0x0010
        /*0054*/ 	.byte	0x00, 0xf0, 0x21, 0x00


	//----- nvinfo : EIATTR_KPARAM_INFO
	.align		4
.L_283:
        /*0058*/ 	.byte	0x04, 0x17
        /*005a*/ 	.short	(.L_285 - .L_284)
.L_284:
        /*005c*/ 	.word	0x00000000
        /*0060*/ 	.short	0x0001
        /*0062*/ 	.short	0x0008
        /*0064*/ 	.byte	0x00, 0xf0, 0x21, 0x00


	//----- nvinfo : EIATTR_KPARAM_INFO
	.align		4
.L_285:
        /*0068*/ 	.byte	0x04, 0x17
        /*006a*/ 	.short	(.L_287 - .L_286)
.L_286:
        /*006c*/ 	.word	0x00000000
        /*0070*/ 	.short	0x0000
        /*0072*/ 	.short	0x0000
        /*0074*/ 	.byte	0x00, 0xf0, 0x21, 0x00


	//----- nvinfo : EIATTR_SPARSE_MMA_MASK
	.align		4
.L_287:
        /*0078*/ 	.byte	0x03, 0x50
        /*007a*/ 	.short	0x0000


	//----- nvinfo : EIATTR_MAXREG_COUNT
	.align		4
        /*007c*/ 	.byte	0x03, 0x1b
        /*007e*/ 	.short	0x00a8


	//----- nvinfo : EIATTR_NUM_BARRIERS
	.align		4
        /*0080*/ 	.byte	0x02, 0x4c
        /*0082*/ 	.byte	0x01
	.zero		1


	//----- nvinfo : EIATTR_MERCURY_ISA_VERSION
	.align		4
        /*0084*/ 	.byte	0x03, 0x5f
        /*0086*/ 	.short	0x0101


	//----- nvinfo : EIATTR_UNUSED_LOAD_BYTE_OFFSET
	.align		4
        /*0088*/ 	.byte	0x04, 0x44
        /*008a*/ 	.short	(.L_289 - .L_288)


	//   ....[0]....
.L_288:
        /*008c*/ 	.word	0x00002a20
        /*0090*/ 	.word	0x00000fff


	//----- nvinfo : EIATTR_COOP_GROUP_MASK_REGIDS
	.align		4
.L_289:
        /*0094*/ 	.byte	0x04, 0x29
        /*0096*/ 	.short	(.L_291 - .L_290)


	//   ....[0]....
.L_290:
        /*0098*/ 	.word	0xffffffff


	//   ....[1]....
        /*009c*/ 	.word	0xffffffff


	//   ....[2]....
        /*00a0*/ 	.word	0xffffffff


	//   ....[3]....
        /*00a4*/ 	.word	0xffffffff


	//   ....[4]....
        /*00a8*/ 	.word	0xffffffff


	//   ....[5]....
        /*00ac*/ 	.word	0xffffffff


	//   ....[6]....
        /*00b0*/ 	.word	0xffffffff


	//   ....[7]....
        /*00b4*/ 	.word	0xffffffff


	//   ....[8]....
        /*00b8*/ 	.word	0xffffffff


	//   ....[9]....
        /*00bc*/ 	.word	0xffffffff


	//   ....[10]....
        /*00c0*/ 	.word	0xffffffff


	//   ....[11]....
        /*00c4*/ 	.word	0xffffffff


	//   ....[12]....
        /*00c8*/ 	.word	0xffffffff


	//   ....[13]....
        /*00cc*/ 	.word	0xffffffff


	//   ....[14]....
        /*00d0*/ 	.word	0xffffffff


	//   ....[15]....
        /*00d4*/ 	.word	0xffffffff


	//   ....[16]....
        /*00d8*/ 	.word	0xffffffff


	//   ....[17]....
        /*00dc*/ 	.word	0xffffffff


	//   ....[18]....
        /*00e0*/ 	.word	0xffffffff


	//   ....[19]....
        /*00e4*/ 	.word	0xffffffff


	//   ....[20]....
        /*00e8*/ 	.word	0xffffffff


	//   ....[21]....
        /*00ec*/ 	.word	0xffffffff


	//   ....[22]....
        /*00f0*/ 	.word	0xffffffff


	//   ....[23]....
        /*00f4*/ 	.word	0xffffffff


	//   ....[24]....
        /*00f8*/ 	.word	0xffffffff


	//   ....[25]....
        /*00fc*/ 	.word	0xffffffff


	//   ....[26]....
        /*0100*/ 	.word	0xffffffff


	//   ....[27]....
        /*0104*/ 	.word	0xffffffff


	//   ....[28]....
        /*0108*/ 	.word	0xffffffff


	//   ....[29]....
        /*010c*/ 	.word	0xffffffff


	//   ....[30]....
        /*0110*/ 	.word	0xffffffff


	//   ....[31]....
        /*0114*/ 	.word	0xffffffff


	//   ....[32]....
        /*0118*/ 	.word	0xffffffff


	//   ....[33]....
        /*011c*/ 	.word	0xffffffff


	//   ....[34]....
        /*0120*/ 	.word	0xffffffff


	//   ....[35]....
        /*0124*/ 	.word	0xffffffff


	//   ....[36]....
        /*0128*/ 	.word	0xffffffff


	//   ....[37]....
        /*012c*/ 	.word	0xffffffff


	//   ....[38]....
        /*0130*/ 	.word	0xffffffff


	//   ....[39]....
        /*0134*/ 	.word	0xffffffff


	//   ....[40]....
        /*0138*/ 	.word	0xffffffff


	//   ....[41]....
        /*013c*/ 	.word	0xffffffff


	//   ....[42]....
        /*0140*/ 	.word	0xffffffff


	//   ....[43]....
        /*0144*/ 	.word	0xffffffff


	//   ....[44]....
        /*0148*/ 	.word	0xffffffff


	//   ....[45]....
        /*014c*/ 	.word	0xffffffff


	//   ....[46]....
        /*0150*/ 	.word	0xffffffff


	//   ....[47]....
        /*0154*/ 	.word	0xffffffff


	//   ....[48]....
        /*0158*/ 	.word	0xffffffff


	//   ....[49]....
        /*015c*/ 	.word	0xffffffff


	//   ....[50]....
        /*0160*/ 	.word	0xffffffff


	//   ....[51]....
        /*0164*/ 	.word	0xffffffff


	//   ....[52]....
        /*0168*/ 	.word	0xffffffff


	//   ....[53]....
        /*016c*/ 	.word	0xffffffff


	//   ....[54]....
        /*0170*/ 	.word	0xffffffff


	//   ....[55]....
        /*0174*/ 	.word	0xffffffff


	//   ....[56]....
        /*0178*/ 	.word	0xffffffff


	//   ....[57]....
        /*017c*/ 	.word	0xffffffff


	//   ....[58]....
        /*0180*/ 	.word	0xffffffff


	//   ....[59]....
        /*0184*/ 	.word	0xffffffff


	//   ....[60]....
        /*0188*/ 	.word	0x05000015


	//   ....[61]....
        /*018c*/ 	.word	0x05000015


	//   ....[62]....
        /*0190*/ 	.word	0x05000015


	//   ....[63]....
        /*0194*/ 	.word	0x05000015


	//   ....[64]....
        /*0198*/ 	.word	0x05000015


	//   ....[65]....
        /*019c*/ 	.word	0x05000015


	//   ....[66]....
        /*01a0*/ 	.word	0x05000015


	//   ....[67]....
        /*01a4*/ 	.word	0x05000015


	//   ....[68]....
        /*01a8*/ 	.word	0x05000015


	//   ....[69]....
        /*01ac*/ 	.word	0x05000015


	//   ....[70]....
        /*01b0*/ 	.word	0x05000015


	//   ....[71]....
        /*01b4*/ 	.word	0x05000015


	//   ....[72]....
        /*01b8*/ 	.word	0x05000015


	//   ....[73]....
        /*01bc*/ 	.word	0x05000015


	//   ....[74]....
        /*01c0*/ 	.word	0x05000015


	//   ....[75]....
        /*01c4*/ 	.word	0x05000015


	//   ....[76]....
        /*01c8*/ 	.word	0x05000015


	//   ....[77]....
        /*01cc*/ 	.word	0x05000015


	//   ....[78]....
        /*01d0*/ 	.word	0x05000015


	//   ....[79]....
        /*01d4*/ 	.word	0x05000015


	//   ....[80]....
        /*01d8*/ 	.word	0x05000015


	//   ....[81]....
        /*01dc*/ 	.word	0x05000015


	//   ....[82]....
        /*01e0*/ 	.word	0x05000015


	//   ....[83]....
        /*01e4*/ 	.word	0x05000015


	//   ....[84]....
        /*01e8*/ 	.word	0x05000015


	//   ....[85]....
        /*01ec*/ 	.word	0x05000015


	//   ....[86]....
        /*01f0*/ 	.word	0x05000015


	//   ....[87]....
        /*01f4*/ 	.word	0x05000015


	//   ....[88]....
        /*01f8*/ 	.word	0x05000015


	//   ....[89]....
        /*01fc*/ 	.word	0x05000015


	//   ....[90]....
        /*0200*/ 	.word	0x05000015


	//   ....[91]....
        /*0204*/ 	.word	0x05000015


	//   ....[92]....
        /*0208*/ 	.word	0x05000015


	//   ....[93]....
        /*020c*/ 	.word	0x05000015


	//   ....[94]....
        /*0210*/ 	.word	0x05000015


	//   ....[95]....
        /*0214*/ 	.word	0x05000015


	//----- nvinfo : EIATTR_COOP_GROUP_INSTR_OFFSETS
	.align		4
.L_291:
        /*0218*/ 	.byte	0x04, 0x28
        /*021a*/ 	.short	(.L_293 - .L_292)


	//   ....[0]....
.L_292:
        /*021c*/ 	.word	0x000004b0


	//   ....[1]....
        /*0220*/ 	.word	0x00000680


	//   ....[2]....
        /*0224*/ 	.word	0x000006a0


	//   ....[3]....
        /*0228*/ 	.word	0x000006c0


	//   ....[4]....
        /*022c*/ 	.word	0x000006e0


	//   ....[5]....
        /*0230*/ 	.word	0x00000700


	//   ....[6]....
        /*0234*/ 	.word	0x00000ae0


	//   ....[7]....
        /*0238*/ 	.word	0x00000b00


	//   ....[8]....
        /*023c*/ 	.word	0x00000b20


	//   ....[9]....
        /*0240*/ 	.word	0x00000b40


	//   ....[10]....
        /*0244*/ 	.word	0x00000b60


	//   ....[11]....
        /*0248*/ 	.word	0x00000f10


	//   ....[12]....
        /*024c*/ 	.word	0x000010e0


	//   ....[13]....
        /*0250*/ 	.word	0x00001140


	//   ....[14]....
        /*0254*/ 	.word	0x000011d0


	//   ....[15]....
        /*0258*/ 	.word	0x00001230


	//   ....[16]....
        /*025c*/ 	.word	0x00001280


	//   ....[17]....
        /*0260*/ 	.word	0x000012e0


	//   ....[18]....
        /*0264*/ 	.word	0x00001320


	//   ....[19]....
        /*0268*/ 	.word	0x00001330


	//   ....[20]....
        /*026c*/ 	.word	0x000013f0


	//   ....[21]....
        /*0270*/ 	.word	0x000015c0


	//   ....[22]....
        /*0274*/ 	.word	0x00001610


	//   ....[23]....
        /*0278*/ 	.word	0x00001670


	//   ....[24]....
        /*027c*/ 	.word	0x000016d0


	//   ....[25]....
        /*0280*/ 	.word	0x00001710


	//   ....[26]....
        /*0284*/ 	.word	0x00001750


	//   ....[27]....
        /*0288*/ 	.word	0x00001790


	//   ....[28]....
        /*028c*/ 	.word	0x000017a0


	//   ....[29]....
        /*0290*/ 	.word	0x00001c60


	//   ....[30]....
        /*0294*/ 	.word	0x00002740


	//   ....[31]....
        /*0298*/ 	.word	0x00002910


	//   ....[32]....
        /*029c*/ 	.word	0x00002930


	//   ....[33]....
        /*02a0*/ 	.word	0x00002950


	//   ....[34]....
        /*02a4*/ 	.word	0x00002970


	//   ....[35]....
        /*02a8*/ 	.word	0x00002990


	//   ....[36]....
        /*02ac*/ 	.word	0x00002d10


	//   ....[37]....
        /*02b0*/ 	.word	0x00002d30


	//   ....[38]....
        /*02b4*/ 	.word	0x00002d50


	//   ....[39]....
        /*02b8*/ 	.word	0x00002d70


	//   ....[40]....
        /*02bc*/ 	.word	0x00002d90


	//   ....[41]....
        /*02c0*/ 	.word	0x00003140


	//   ....[42]....
        /*02c4*/ 	.word	0x00003310


	//   ....[43]....
        /*02c8*/ 	.word	0x00003370


	//   ....[44]....
        /*02cc*/ 	.word	0x000033e0


	//   ....[45]....
        /*02d0*/ 	.word	0x00003430


	//   ....[46]....
        /*02d4*/ 	.word	0x00003480


	//   ....[47]....
        /*02d8*/ 	.word	0x000034c0


	//   ....[48]....
        /*02dc*/ 	.word	0x00003530


	//   ....[49]....
        /*02e0*/ 	.word	0x00003540


	//   ....[50]....
        /*02e4*/ 	.word	0x00003620


	//   ....[51]....
        /*02e8*/ 	.word	0x000037f0


	//   ....[52]....
        /*02ec*/ 	.word	0x00003840


	//   ....[53]....
        /*02f0*/ 	.word	0x000038c0


	//   ....[54]....
        /*02f4*/ 	.word	0x00003910


	//   ....[55]....
        /*02f8*/ 	.word	0x00003960


	//   ....[56]....
        /*02fc*/ 	.word	0x000039c0


	//   ....[57]....
        /*0300*/ 	.word	0x00003a00


	//   ....[58]....
        /*0304*/ 	.word	0x00003a10


	//   ....[59]....
        /*0308*/ 	.word	0x00003eb0


	//   ....[60]....
        /*030c*/ 	.word	0x00004510


	//   ....[61]....
        /*0310*/ 	.word	0x00004590


	//   ....[62]....
        /*0314*/ 	.word	0x00004620


	//   ....[63]....
        /*0318*/ 	.word	0x00004720


	//   ....[64]....
        /*031c*/ 	.word	0x000047a0


	//   ....[65]....
        /*0320*/ 	.word	0x00004840


	//   ....[66]....
        /*0324*/ 	.word	0x000048c0


	//   ....[67]....
        /*0328*/ 	.word	0x00004950


	//   ....[68]....
        /*032c*/ 	.word	0x00004980


	//   ....[69]....
        /*0330*/ 	.word	0x00004a30


	//   ....[70]....
        /*0334*/ 	.word	0x00004ab0


	//   ....[71]....
        /*0338*/ 	.word	0x00004b30


	//   ....[72]....
        /*033c*/ 	.word	0x00004bf0


	//   ....[73]....
        /*0340*/ 	.word	0x00004c80


	//   ....[74]....
        /*0344*/ 	.word	0x00004d00


	//   ....[75]....
        /*0348*/ 	.word	0x00004d80


	//   ....[76]....
        /*034c*/ 	.word	0x00004e00


	//   ....[77]....
        /*0350*/ 	.word	0x00004e60


	//   ....[78]....
        /*0354*/ 	.word	0x00004ed0


	//   ....[79]....
        /*0358*/ 	.word	0x00004f50


	//   ....[80]....
        /*035c*/ 	.word	0x00004fe0


	//   ....[81]....
        /*0360*/ 	.word	0x000050b0


	//   ....[82]....
        /*0364*/ 	.word	0x00005140


	//   ....[83]....
        /*0368*/ 	.word	0x000051d0


	//   ....[84]....
        /*036c*/ 	.word	0x00005260


	//   ....[85]....
        /*0370*/ 	.word	0x00005310


	//   ....[86]....
        /*0374*/ 	.word	0x00005340


	//   ....[87]....
        /*0378*/ 	.word	0x000053f0


	//   ....[88]....
        /*037c*/ 	.word	0x00005470


	//   ....[89]....
        /*0380*/ 	.word	0x000054f0


	//   ....[90]....
        /*0384*/ 	.word	0x000055b0


	//   ....[91]....
        /*0388*/ 	.word	0x00005650


	//   ....[92]....
        /*038c*/ 	.word	0x000056f0


	//   ....[93]....
        /*0390*/ 	.word	0x00005780


	//   ....[94]....
        /*0394*/ 	.word	0x00005800


	//   ....[95]....
        /*0398*/ 	.word	0x00005860


	//----- nvinfo : EIATTR_VRC_CTA_INIT_COUNT
	.align		4
.L_293:
        /*039c*/ 	.byte	0x02, 0x4a
	.zero		1
	.zero		1


	//----- nvinfo : EIATTR_EXIT_INSTR_OFFSETS
	.align		4
        /*03a0*/ 	.byte	0x04, 0x1c
        /*03a2*/ 	.short	(.L_295 - .L_294)


	//   ....[0]....
.L_294:
        /*03a4*/ 	.word	0x00001f30


	//   ....[1]....
        /*03a8*/ 	.word	0x00001f50


	//   ....[2]....
        /*03ac*/ 	.word	0x000044a0


	//   ....[3]....
        /*03b0*/ 	.word	0x000044c0


	//----- nvinfo : EIATTR_MAX_THREADS
	.align		4
.L_295:
        /*03b4*/ 	.byte	0x04, 0x05
        /*03b6*/ 	.short	(.L_297 - .L_296)
.L_296:
        /*03b8*/ 	.word	0x00000180
        /*03bc*/ 	.word	0x00000001
        /*03c0*/ 	.word	0x00000001


	//----- nvinfo : EIATTR_CRS_STACK_SIZE
	.align		4
.L_297:
        /*03c4*/ 	.byte	0x04, 0x1e
        /*03c6*/ 	.short	(.L_299 - .L_298)
.L_298:
        /*03c8*/ 	.word	0x00000000


	//----- nvinfo : EIATTR_CBANK_PARAM_SIZE
	.align		4
.L_299:
        /*03cc*/ 	.byte	0x03, 0x19
        /*03ce*/ 	.short	0x0024


	//----- nvinfo : EIATTR_PARAM_CBANK
	.align		4
        /*03d0*/ 	.byte	0x04, 0x0a
        /*03d2*/ 	.short	(.L_301 - .L_300)
	.align		4
.L_300:
        /*03d4*/ 	.word	index@(.nv.constant0._ZN3cub18CUB_300001_SM_10006detail4scan16DeviceScanKernelINS2_10policy_hubIjjjjN4cuda3std3__44plusIvEEE10Policy1000EN6thrust24THRUST_300001_SM_1000_NS6detail15normal_iteratorINSD_10device_ptrIjEEEESI_NS0_13ScanTileStateIjLb1EEES9_NS0_8NullTypeEjjLb0ESL_EEvT0_T1_T2_iT3_T4_T5_)
        /*03d8*/ 	.short	0x0380
        /*03da*/ 	.short	0x0024


	//----- nvinfo : EIATTR_SW_WAR
	.align		4
.L_301:
        /*03dc*/ 	.byte	0x04, 0x36
        /*03de*/ 	.short	(.L_303 - .L_302)
.L_302:
        /*03e0*/ 	.word	0x00000008
.L_303:


//--------------------- .nv.info._ZN3cub18CUB_300001_SM_10006detail4scan16DeviceScanKernelINS2_10policy_hubIjjjmN4cuda3std3__44plusIvEEE10Policy1000EN6thrust24THRUST_300001_SM_1000_NS6detail15normal_iteratorINSD_10device_ptrIjEEEESI_NS0_13ScanTileStateIjLb1EEES9_NS1_10InputValueIjPjEEmjLb0EjEEvT0_T1_T2_iT3_T4_T5_ --------------------------
	.section	.nv.info._ZN3cub18CUB_300001_SM_10006detail4scan16DeviceScanKernelINS2_10policy_hubIjjjmN4cuda3std3__44plusIvEEE10Policy1000EN6thrust24THRUST_300001_SM_1000_NS6detail15normal_iteratorINSD_10device_ptrIjEEEESI_NS0_13ScanTileStateIjLb1EEES9_NS1_10InputValueIjPjEEmjLb0EjEEvT0_T1_T2_iT3_T4_T5_,"",@"SHT_CUDA_INFO"
	.sectionflags	@""
	.align	4


	//----- nvinfo : EIATTR_CUDA_API_VERSION
	.align		4
        /*0000*/ 	.byte	0x04, 0x37
        /*0002*/ 	.short	(.L_305 - .L_304)
.L_304:
        /*0004*/ 	.word	0x00000082


	//----- nvinfo : EIATTR_KPARAM_INFO
	.align		4
.L_305:
        /*0008*/ 	.byte	0x04, 0x17
        /*000a*/ 	.short	(.L_307 - .L_306)
.L_306:
        /*000c*/ 	.word	0x00000000
        /*0010*/ 	.short	0x0006
        /*0012*/ 	.short	0x0030
        /*0014*/ 	.byte	0x00, 0xf0, 0x21, 0x00


	//----- nvinfo : EIATTR_KPARAM_INFO
	.align		4
.L_307:
        /*0018*/ 	.byte	0x04, 0x17
        /*001a*/ 	.short	(.L_309 - .L_308)
.L_308:
        /*001c*/ 	.word	0x00000000
        /*0020*/ 	.short	0x0005
        /*0022*/ 	.short	0x0020
        /*0024*/ 	.byte	0x00, 0xf0, 0x41, 0x00


	//----- nvinfo : EIATTR_KPARAM_INFO
	.align		4
.L_309:
        /*0028*/ 	.byte	0x04, 0x17
        /*002a*/ 	.short	(.L_311 - .L_310)
.L_310:
        /*002c*/ 	.word	0x00000000
        /*0030*/ 	.short	0x0004
        /*0032*/ 	.short	0x001c
        /*0034*/ 	.byte	0x00, 0xf0, 0x05, 0x00


	//----- nvinfo : EIATTR_KPARAM_INFO
	.align		4
.L_311:
        /*0038*/ 	.byte	0x04, 0x17
        /*003a*/ 	.short	(.L_313 - .L_312)
.L_312:
        /*003c*/ 	.word	0x00000000
        /*0040*/ 	.short	0x0003
        /*0042*/ 	.short	0x0018
        /*0044*/ 	.byte	0x00, 0xf0, 0x11, 0x00


	//----- nvinfo : EIATTR_KPARAM_INFO
	.align		4
.L_313:
        /*0048*/ 	.byte	0x04, 0x17
        /*004a*/ 	.short	(.L_315 - .L_314)
.L_314:
        /*004c*/ 	.word	0x00000000
        /*0050*/ 	.short	0x0002
        /*0052*/ 	.short	0x0010
        /*0054*/ 	.byte	0x00, 0xf0, 0x21, 0x00


	//----- nvinfo : EIATTR_KPARAM_INFO
	.align		4
.L_315:
        /*0058*/ 	.byte	0x04, 0x17
        /*005a*/ 	.short	(.L_317 - .L_316)
.L_316:
        /*005c*/ 	.word	0x00000000
        /*0060*/ 	.short	0x0001
        /*0062*/ 	.short	0x0008
        /*0064*/ 	.byte	0x00, 0xf0, 0x21, 0x00


	//----- nvinfo : EIATTR_KPARAM_INFO
	.align		4
.L_317:
        /*0068*/ 	.byte	0x04, 0x17
        /*006a*/ 	.short	(.L_319 - .L_318)
.L_318:
        /*006c*/ 	.word	0x00000000
        /*0070*/ 	.short	0x0000
        /*0072*/ 	.short	0x0000
        /*0074*/ 	.byte	0x00, 0xf0, 0x21, 0x00


	//----- nvinfo : EIATTR_SPARSE_MMA_MASK
	.align		4
.L_319:
        /*0078*/ 	.byte	0x03, 0x50
        /*007a*/ 	.short	0x0000


	//----- nvinfo : EIATTR_MAXREG_COUNT
	.align		4
        /*007c*/ 	.byte	0x03, 0x1b
        /*007e*/ 	.short	0x0080


	//----- nvinfo : EIATTR_NUM_BARRIERS
	.align		4
        /*0080*/ 	.byte	0x02, 0x4c
        /*0082*/ 	.byte	0x01
	.zero		1


	//----- nvinfo : EIATTR_MERCURY_ISA_VERSION
	.align		4
        /*0084*/ 	.byte	0x03, 0x5f
        /*0086*/ 	.short	0x0101


	//----- nvinfo : EIATTR_COOP_GROUP_MASK_REGIDS
	.align		4
        /*0088*/ 	.byte	0x04, 0x29
        /*008a*/ 	.short	(.L_321 - .L_320)


	//   ....[0]....
.L_320:
        /*008c*/ 	.word	0xffffffff


	//   ....[1]....
        /*0090*/ 	.word	0xffffffff


	//   ....[2]....
        /*0094*/ 	.word	0xffffffff


	//   ....[3]....
        /*0098*/ 	.word	0xffffffff


	//   ....[4]....
        /*009c*/ 	.word	0xffffffff


	//   ....[5]....
        /*00a0*/ 	.word	0xffffffff


	//   ....[6]....
        /*00a4*/ 	.word	0xffffffff


	//   ....[7]....
        /*00a8*/ 	.word	0xffffffff


	//   ....[8]....
        /*00ac*/ 	.word	0xffffffff


	//   ....[9]....
        /*00b0*/ 	.word	0xffffffff


	//   ....[10]....
        /*00b4*/ 	.word	0xffffffff


	//   ....[11]....
        /*00b8*/ 	.word	0xffffffff


	//   ....[12]....
        /*00bc*/ 	.word	0xffffffff


	//   ....[13]....
        /*00c0*/ 	.word	0xffffffff


	//   ....[14]....
        /*00c4*/ 	.word	0xffffffff


	//   ....[15]....
        /*00c8*/ 	.word	0xffffffff


	//   ....[16]....
        /*00cc*/ 	.word	0xffffffff


	//   ....[17]....
        /*00d0*/ 	.word	0xffffffff


	//   ....[18]....
        /*00d4*/ 	.word	0xffffffff


	//   ....[19]....
        /*00d8*/ 	.word	0xffffffff


	//   ....[20]....
        /*00dc*/ 	.word	0xffffffff


	//   ....[21]....
        /*00e0*/ 	.word	0xffffffff


	//   ....[22]....
        /*00e4*/ 	.word	0xffffffff


	//   ....[23]....
        /*00e8*/ 	.word	0xffffffff


	//   ....[24]....
        /*00ec*/ 	.word	0xffffffff


	//   ....[25]....
        /*00f0*/ 	.word	0xffffffff


	//   ....[26]....
        /*00f4*/ 	.word	0xffffffff


	//   ....[27]....
        /*00f8*/ 	.word	0xffffffff


	//   ....[28]....
        /*00fc*/ 	.word	0xffffffff


	//   ....[29]....
        /*0100*/ 	.word	0xffffffff


	//   ....[30]....
        /*0104*/ 	.word	0xffffffff


	//   ....[31]....
        /*0108*/ 	.word	0xffffffff


	//   ....[32]....
        /*010c*/ 	.word	0xffffffff


	//   ....[33]....
        /*0110*/ 	.word	0xffffffff


	//   ....[34]....
        /*0114*/ 	.word	0xffffffff


	//   ....[35]....
        /*0118*/ 	.word	0xffffffff


	//   ....[36]....
        /*011c*/ 	.word	0xffffffff


	//   ....[37]....
        /*0120*/ 	.word	0xffffffff


	//   ....[38]....
        /*0124*/ 	.word	0xffffffff


	//   ....[39]....
        /*0128*/ 	.word	0xffffffff


	//   ....[40]....
        /*012c*/ 	.word	0xffffffff


	//   ....[41]....
        /*0130*/ 	.word	0xffffffff


	//   ....[42]....
        /*0134*/ 	.word	0xffffffff


	//   ....[43]....
        /*0138*/ 	.word	0xffffffff


	//   ....[44]....
        /*013c*/ 	.word	0xffffffff


	//   ....[45]....
        /*0140*/ 	.word	0xffffffff


	//   ....[46]....
        /*0144*/ 	.word	0xffffffff


	//   ....[47]....
        /*0148*/ 	.word	0xffffffff


	//   ....[48]....
        /*014c*/ 	.word	0xffffffff


	//   ....[49]....
        /*0150*/ 	.word	0xffffffff


	//   ....[50]....
        /*0154*/ 	.word	0xffffffff


	//   ....[51]....
        /*0158*/ 	.word	0xffffffff


	//   ....[52]....
        /*015c*/ 	.word	0xffffffff


	//   ....[53]....
        /*0160*/ 	.word	0xffffffff


	//   ....[54]....
        /*0164*/ 	.word	0xffffffff


	//   ....[55]....
        /*0168*/ 	.word	0xffffffff


	//   ....[56]....
        /*016c*/ 	.word	0xffffffff


	//   ....[57]....
        /*0170*/ 	.word	0xffffffff


	//   ....[58]....
        /*0174*/ 	.word	0xffffffff


	//   ....[59]....
        /*0178*/ 	.word	0xffffffff


	//   ....[60]....
        /*017c*/ 	.word	0x0500000a


	//   ....[61]....
        /*0180*/ 	.word	0x0500000a


	//   ....[62]....
        /*0184*/ 	.word	0x0500000a


	//   ....[63]....
        /*0188*/ 	.word	0x0500000a


	//   ....[64]....
        /*018c*/ 	.word	0x0500000a


	//   ....[65]....
        /*0190*/ 	.word	0x0500000a


	//   ....[66]....
        /*0194*/ 	.word	0x0500000a


	//   ....[67]....
        /*0198*/ 	.word	0x0500000a


	//   ....[68]....
        /*019c*/ 	.word	0x0500000a


	//   ....[69]....
        /*01a0*/ 	.word	0x0500000a


	//   ....[70]....
        /*01a4*/ 	.word	0x0500000a


	//   ....[71]....
        /*01a8*/ 	.word	0x0500000a


	//   ....[72]....
        /*01ac*/ 	.word	0x0500000a


	//   ....[73]....
        /*01b0*/ 	.word	0x0500000a


	//   ....[74]....
        /*01b4*/ 	.word	0x0500000a


	//   ....[75]....
        /*01b8*/ 	.word	0x0500000a


	//   ....[76]....
        /*01bc*/ 	.word	0x0500000a


	//   ....[77]....
        /*01c0*/ 	.word	0x0500000a


	//   ....[78]....
        /*01c4*/ 	.word	0x0500000a


	//   ....[79]....
        /*01c8*/ 	.word	0x0500000a


	//   ....[80]....
        /*01cc*/ 	.word	0x0500000a


	//   ....[81]....
        /*01d0*/ 	.word	0x0500000a


	//   ....[82]....
        /*01d4*/ 	.word	0x0500000a


	//   ....[83]....
        /*01d8*/ 	.word	0x0500000a


	//   ....[84]....
        /*01dc*/ 	.word	0x0500000a


	//   ....[85]....
        /*01e0*/ 	.word	0x0500000a


	//   ....[86]....
        /*01e4*/ 	.word	0x0500000a


	//   ....[87]....
        /*01e8*/ 	.word	0x0500000a


	//   ....[88]....
        /*01ec*/ 	.word	0x0500000a


	//   ....[89]....
        /*01f0*/ 	.word	0x0500000a


	//   ....[90]....
        /*01f4*/ 	.word	0x0500000a


	//   ....[91]....
        /*01f8*/ 	.word	0x0500000a


	//   ....[92]....
        /*01fc*/ 	.word	0x0500000a


	//   ....[93]....
        /*0200*/ 	.word	0x0500000a


	//   ....[94]....
        /*0204*/ 	.word	0x0500000a


	//   ....[95]....
        /*0208*/ 	.word	0x0500000a


	//----- nvinfo : EIATTR_COOP_GROUP_INSTR_OFFSETS
	.align		4
.L_321:
        /*020c*/ 	.byte	0x04, 0x28
        /*020e*/ 	.short	(.L_323 - .L_322)


	//   ....[0]....
.L_322:
        /*0210*/ 	.word	0x000004d0


	//   ....[1]....
        /*0214*/ 	.word	0x000006f0


	//   ....[2]....
        /*0218*/ 	.word	0x00000710


	//   ....[3]....
        /*021c*/ 	.word	0x00000730


	//   ....[4]....
        /*0220*/ 	.word	0x00000750


	//   ....[5]....
        /*0224*/ 	.word	0x00000770


	//   ....[6]....
        /*0228*/ 	.word	0x00000b80


	//   ....[7]....
        /*022c*/ 	.word	0x00000ba0


	//   ....[8]....
        /*0230*/ 	.word	0x00000bc0


	//   ....[9]....
        /*0234*/ 	.word	0x00000be0


	//   ....[10]....
        /*0238*/ 	.word	0x00000c00


	//   ....[11]....
        /*023c*/ 	.word	0x00001000


	//   ....[12]....
        /*0240*/ 	.word	0x00001090


	//   ....[13]....
        /*0244*/ 	.word	0x000010f0


	//   ....[14]....
        /*0248*/ 	.word	0x00001160


	//   ....[15]....
        /*024c*/ 	.word	0x000011c0


	//   ....[16]....
        /*0250*/ 	.word	0x00001210


	//   ....[17]....
        /*0254*/ 	.word	0x00001270


	//   ....[18]....
        /*0258*/ 	.word	0x000012c0


	//   ....[19]....
        /*025c*/ 	.word	0x000012e0


	//   ....[20]....
        /*0260*/ 	.word	0x000013a0


	//   ....[21]....
        /*0264*/ 	.word	0x00001430


	//   ....[22]....
        /*0268*/ 	.word	0x00001480


	//   ....[23]....
        /*026c*/ 	.word	0x000014e0


	//   ....[24]....
        /*0270*/ 	.word	0x00001540


	//   ....[25]....
        /*0274*/ 	.word	0x00001580


	//   ....[26]....
        /*0278*/ 	.word	0x000015c0


	//   ....[27]....
        /*027c*/ 	.word	0x00001600


	//   ....[28]....
        /*0280*/ 	.word	0x00001610


	//   ....[29]....
        /*0284*/ 	.word	0x00001a50


	//   ....[30]....
        /*0288*/ 	.word	0x00002430


	//   ....[31]....
        /*028c*/ 	.word	0x00002650


	//   ....[32]....
        /*0290*/ 	.word	0x00002670


	//   ....[33]....
        /*0294*/ 	.word	0x00002690


	//   ....[34]....
        /*0298*/ 	.word	0x000026b0


	//   ....[35]....
        /*029c*/ 	.word	0x000026d0


	//   ....[36]....
        /*02a0*/ 	.word	0x00002a60


	//   ....[37]....
        /*02a4*/ 	.word	0x00002a80


	//   ....[38]....
        /*02a8*/ 	.word	0x00002aa0


	//   ....[39]....
        /*02ac*/ 	.word	0x00002ac0


	//   ....[40]....
        /*02b0*/ 	.word	0x00002ae0


	//   ....[41]....
        /*02b4*/ 	.word	0x00002ee0


	//   ....[42]....
        /*02b8*/ 	.word	0x00002f70


	//   ....[43]....
        /*02bc*/ 	.word	0x00002fd0


	//   ....[44]....
        /*02c0*/ 	.word	0x00003030


	//   ....[45]....
        /*02c4*/ 	.word	0x00003090


	//   ....[46]....
        /*02c8*/ 	.word	0x000030f0


	//   ....[47]....
        /*02cc*/ 	.word	0x00003140


	//   ....[48]....
        /*02d0*/ 	.word	0x000031b0


	//   ....[49]....
        /*02d4*/ 	.word	0x000031c0


	//   ....[50]....
        /*02d8*/ 	.word	0x00003280


	//   ....[51]....
        /*02dc*/ 	.word	0x00003310


	//   ....[52]....
        /*02e0*/ 	.word	0x00003360


	//   ....[53]....
        /*02e4*/ 	.word	0x000033d0


	//   ....[54]....
        /*02e8*/ 	.word	0x00003430


	//   ....[55]....
        /*02ec*/ 	.word	0x00003480


	//   ....[56]....
        /*02f0*/ 	.word	0x000034c0


	//   ....[57]....
        /*02f4*/ 	.word	0x00003520


	//   ....[58]....
        /*02f8*/ 	.word	0x00003530


	//   ....[59]....
        /*02fc*/ 	.word	0x000039a0


	//   ....[60]....
        /*0300*/ 	.word	0x00003f30


	//   ....[61]....
        /*0304*/ 	.word	0x00003fb0


	//   ....[62]....
        /*0308*/ 	.word	0x00004040


	//   ....[63]....
        /*030c*/ 	.word	0x00004120


	//   ....[64]....
        /*0310*/ 	.word	0x000041a0


	//   ....[65]....
        /*0314*/ 	.word	0x00004230


	//   ....[66]....
        /*0318*/ 	.word	0x000042b0


	//   ....[67]....
        /*031c*/ 	.word	0x00004330


	//   ....[68]....
        /*0320*/ 	.word	0x00004360


	//   ....[69]....
        /*0324*/ 	.word	0x00004430


	//   ....[70]....
        /*0328*/ 	.word	0x000044b0


	//   ....[71]....
        /*032c*/ 	.word	0x00004530


	//   ....[72]....
        /*0330*/ 	.word	0x000045e0


	//   ....[73]....
        /*0334*/ 	.word	0x00004670


	//   ....[74]....
        /*0338*/ 	.word	0x000046f0


	//   ....[75]....
        /*033c*/ 	.word	0x00004760


	//   ....[76]....
        /*0340*/ 	.word	0x000047e0


	//   ....[77]....
        /*0344*/ 	.word	0x00004840


	//   ....[78]....
        /*0348*/ 	.word	0x000048b0


	//   ....[79]....
        /*034c*/ 	.word	0x00004930


	//   ....[80]....
        /*0350*/ 	.word	0x000049d0


	//   ....[81]....
        /*0354*/ 	.word	0x00004a90


	//   ....[82]....
        /*0358*/ 	.word	0x00004b30


	//   ....[83]....
        /*035c*/ 	.word	0x00004bc0


	//   ....[84]....
        /*0360*/ 	.word	0x00004c50


	//   ....[85]....
        /*0364*/ 	.word	0x00004cc0


	//   ....[86]....
        /*0368*/ 	.word	0x00004cf0


	//   ....[87]....
        /*036c*/ 	.word	0x00004dc0


	//   ....[88]....
        /*0370*/ 	.word	0x00004e40


	//   ....[89]....
        /*0374*/ 	.word	0x00004ec0


	//   ....[90]....
        /*0378*/ 	.word	0x00004f80


	//   ....[91]....
        /*037c*/ 	.word	0x00005020


	//   ....[92]....
        /*0380*/ 	.word	0x000050b0


	//   ....[93]....
        /*0384*/ 	.word	0x00005140


	//   ....[94]....
        /*0388*/ 	.word	0x000051d0


	//   ....[95]....
        /*038c*/ 	.word	0x00005230


	//----- nvinfo : EIATTR_VRC_CTA_INIT_COUNT
	.align		4
.L_323:
        /*0390*/ 	.byte	0x02, 0x4a
	.zero		1
	.zero		1


	//----- nvinfo : EIATTR_EXIT_INSTR_OFFSETS
	.align		4
        /*0394*/ 	.byte	0x04, 0x1c
        /*0396*/ 	.short	(.L_325 - .L_324)


	//   ....[0]....
.L_324:
        /*0398*/ 	.word	0x00001ce0


	//   ....[1]....
        /*039c*/ 	.word	0x00001d10


	//   ....[2]....
        /*03a0*/ 	.word	0x00003ec0


	//   ....[3]....
        /*03a4*/ 	.word	0x00003ee0


	//----- nvinfo : EIATTR_MAX_THREADS
	.align		4
.L_325:
        /*03a8*/ 	.byte	0x04, 0x05
        /*03aa*/ 	.short	(.L_327 - .L_326)
.L_326:
        /*03ac*/ 	.word	0x000001a0
        /*03b0*/ 	.word	0x00000001
        /*03b4*/ 	.word	0x00000001


	//----- nvinfo : EIATTR_CRS_STACK_SIZE
	.align		4
.L_327:
        /*03b8*/ 	.byte	0x04, 0x1e
        /*03ba*/ 	.short	(.L_329 - .L_328)
.L_328:
        /*03bc*/ 	.word	0x00000000


	//----- nvinfo : EIATTR_CBANK_PARAM_SIZE
	.align		4
.L_329:
        /*03c0*/ 	.byte	0x03, 0x19
        /*03c2*/ 	.short	0x0038


	//----- nvinfo : EIATTR_PARAM_CBANK
	.align		4
        /*03c4*/ 	.byte	0x04, 0x0a
        /*03c6*/ 	.short	(.L_331 - .L_330)
	.align		4
.L_330:
        /*03c8*/ 	.word	index@(.nv.constant0._ZN3cub18CUB_300001_SM_10006detail4scan16DeviceScanKernelINS2_10policy_hubIjjjmN4cuda3std3__44plusIvEEE10Policy1000EN6thrust24THRUST_300001_SM_1000_NS6detail15normal_iteratorINSD_10device_ptrIjEEEESI_NS0_13ScanTileStateIjLb1EEES9_NS1_10InputValueIjPjEEmjLb0EjEEvT0_T1_T2_iT3_T4_T5_)
        /*03cc*/ 	.short	0x0380
        /*03ce*/ 	.short	0x0038


	//----- nvinfo : EIATTR_SW_WAR
	.align		4
.L_331:
        /*03d0*/ 	.byte	0x04, 0x36
        /*03d2*/ 	.short	(.L_333 - .L_332)
.L_332:
        /*03d4*/ 	.word	0x00000008
.L_333:


//--------------------- .nv.info._ZN3cub18CUB_300001_SM_10006detail4scan16DeviceScanKernelINS2_10policy_hubIjjjjN4cuda3std3__44plusIvEEE10Policy1000EN6thrust24THRUST_300001_SM_1000_NS6detail15normal_iteratorINSD_10device_ptrIjEEEESI_NS0_13ScanTileStateIjLb1EEES9_NS1_10InputValueIjPjEEjjLb0EjEEvT0_T1_T2_iT3_T4_T5_ --------------------------
	.section	.nv.info._ZN3cub18CUB_300001_SM_10006detail4scan16DeviceScanKernelINS2_10policy_hubIjjjjN4cuda3std3__44plusIvEEE10Policy1000EN6thrust24THRUST_300001_SM_1000_NS6detail15normal_iteratorINSD_10device_ptrIjEEEESI_NS0_13ScanTileStateIjLb1EEES9_NS1_10InputValueIjPjEEjjLb0EjEEvT0_T1_T2_iT3_T4_T5_,"",@"SHT_CUDA_INFO"
	.sectionflags	@""
	.align	4


	//----- nvinfo : EIATTR_CUDA_API_VERSION
	.align		4
        /*0000*/ 	.byte	0x04, 0x37
        /*0002*/ 	.short	(.L_335 - .L_334)
.L_334:
        /*0004*/ 	.word	0x00000082


	//----- nvinfo : EIATTR_KPARAM_INFO
	.align		4
.L_335:
        /*0008*/ 	.byte	0x04, 0x17
        /*000a*/ 	.short	(.L_337 - .L_336)
.L_336:
        /*000c*/ 	.word	0x00000000
        /*0010*/ 	.short	0x0006
        /*0012*/ 	.short	0x0030
        /*0014*/ 	.byte	0x00, 0xf0, 0x11, 0x00


	//----- nvinfo : EIATTR_KPARAM_INFO
	.align		4
.L_337:
        /*0018*/ 	.byte	0x04, 0x17
        /*001a*/ 	.short	(.L_339 - .L_338)
.L_338:
        /*001c*/ 	.word	0x00000000
        /*0020*/ 	.short	0x0005
        /*0022*/ 	.short	0x0020
        /*0024*/ 	.byte	0x00, 0xf0, 0x41, 0x00


	//----- nvinfo : EIATTR_KPARAM_INFO
	.align		4
.L_339:
        /*0028*/ 	.byte	0x04, 0x17
        /*002a*/ 	.short	(.L_341 - .L_340)
.L_340:
        /*002c*/ 	.word	0x00000000
        /*0030*/ 	.short	0x0004
        /*0032*/ 	.short	0x001c
        /*0034*/ 	.byte	0x00, 0xf0, 0x05, 0x00


	//----- nvinfo : EIATTR_KPARAM_INFO
	.align		4
.L_341:
        /*0038*/ 	.byte	0x04, 0x17
        /*003a*/ 	.short	(.L_343 - .L_342)
.L_342:
        /*003c*/ 	.word	0x00000000
        /*0040*/ 	.short	0x0003
        /*0042*/ 	.short	0x0018
        /*0044*/ 	.byte	0x00, 0xf0, 0x11, 0x00


	//----- nvinfo : EIATTR_KPARAM_INFO
	.align		4
.L_343:
        /*0048*/ 	.byte	0x04, 0x17
        /*004a*/ 	.short	(.L_345 - .L_344)
.L_344:
        /*004c*/ 	.word	0x00000000
        /*0050*/ 	.short	0x0002
        /*0052*/ 	.short	0x0010
        /*0054*/ 	.byte	0x00, 0xf0, 0x21, 0x00


	//----- nvinfo : EIATTR_KPARAM_INFO
	.align		4
.L_345:
        /*0058*/ 	.byte	0x04, 0x17
        /*005a*/ 	.short	(.L_347 - .L_346)
.L_346:
        /*005c*/ 	.word	0x00000000
        /*0060*/ 	.short	0x0001
        /*0062*/ 	.short	0x0008
        /*0064*/ 	.byte	0x00, 0xf0, 0x21, 0x00


	//----- nvinfo : EIATTR_KPARAM_INFO
	.align		4
.L_347:
        /*0068*/ 	.byte	0x04, 0x17
        /*006a*/ 	.short	(.L_349 - .L_348)
.L_348:
        /*006c*/ 	.word	0x00000000
        /*0070*/ 	.short	0x0000
        /*0072*/ 	.short	0x0000
        /*0074*/ 	.byte	0x00, 0xf0, 0x21, 0x00


	//----- nvinfo : EIATTR_SPARSE_MMA_MASK
	.align		4
.L_349:
        /*0078*/ 	.byte	0x03, 0x50
        /*007a*/ 	.short	0x0000


	//----- nvinfo : EIATTR_MAXREG_COUNT
	.align		4
        /*007c*/ 	.byte	0x03, 0x1b
        /*007e*/ 	.short	0x00a8


	//----- nvinfo : EIATTR_NUM_BARRIERS
	.align		4
        /*0080*/ 	.byte	0x02, 0x4c
        /*0082*/ 	.byte	0x01
	.zero		1


	//----- nvinfo : EIATTR_MERCURY_ISA_VERSION
	.align		4
        /*0084*/ 	.byte	0x03, 0x5f
        /*0086*/ 	.short	0x0101


	//----- nvinfo : EIATTR_UNUSED_LOAD_BYTE_OFFSET
	.align		4
        /*0088*/ 	.byte	0x04, 0x44
        /*008a*/ 	.short	(.L_351 - .L_350)


	//   ....[0]....
.L_350:
        /*008c*/ 	.word	0x00002a80
        /*0090*/ 	.word	0x00000fff


	//----- nvinfo : EIATTR_COOP_GROUP_MASK_REGIDS
	.align		4
.L_351:
        /*0094*/ 	.byte	0x04, 0x29
        /*0096*/ 	.short	(.L_353 - .L_352)


	//   ....[0]....
.L_352:
        /*0098*/ 	.word	0xffffffff


	//   ....[1]....
        /*009c*/ 	.word	0xffffffff


	//   ....[2]....
        /*00a0*/ 	.word	0xffffffff


	//   ....[3]....
        /*00a4*/ 	.word	0xffffffff


	//   ....[4]....
        /*00a8*/ 	.word	0xffffffff


	//   ....[5]....
        /*00ac*/ 	.word	0xffffffff


	//   ....[6]....
        /*00b0*/ 	.word	0xffffffff


	//   ....[7]....
        /*00b4*/ 	.word	0xffffffff


	//   ....[8]....
        /*00b8*/ 	.word	0xffffffff


	//   ....[9]....
        /*00bc*/ 	.word	0xffffffff


	//   ....[10]....
        /*00c0*/ 	.word	0xffffffff


	//   ....[11]....
        /*00c4*/ 	.word	0xffffffff


	//   ....[12]....
        /*00c8*/ 	.word	0xffffffff


	//   ....[13]....
        /*00cc*/ 	.word	0xffffffff


	//   ....[14]....
        /*00d0*/ 	.word	0xffffffff


	//   ....[15]....
        /*00d4*/ 	.word	0xffffffff


	//   ....[16]....
        /*00d8*/ 	.word	0xffffffff


	//   ....[17]....
        /*00dc*/ 	.word	0xffffffff


	//   ....[18]....
        /*00e0*/ 	.word	0xffffffff


	//   ....[19]....
        /*00e4*/ 	.word	0xffffffff


	//   ....[20]....
        /*00e8*/ 	.word	0xffffffff


	//   ....[21]....
        /*00ec*/ 	.word	0xffffffff


	//   ....[22]....
        /*00f0*/ 	.word	0xffffffff


	//   ....[23]....
        /*00f4*/ 	.word	0xffffffff


	//   ....[24]....
        /*00f8*/ 	.word	0xffffffff


	//   ....[25]....
        /*00fc*/ 	.word	0xffffffff


	//   ....[26]....
        /*0100*/ 	.word	0xffffffff


	//   ....[27]....
        /*0104*/ 	.word	0xffffffff


	//   ....[28]....
        /*0108*/ 	.word	0xffffffff


	//   ....[29]....
        /*010c*/ 	.word	0xffffffff


	//   ....[30]....
        /*0110*/ 	.word	0xffffffff


	//   ....[31]....
        /*0114*/ 	.word	0xffffffff


	//   ....[32]....
        /*0118*/ 	.word	0xffffffff


	//   ....[33]....
        /*011c*/ 	.word	0xffffffff


	//   ....[34]....
        /*0120*/ 	.word	0xffffffff


	//   ....[35]....
        /*0124*/ 	.word	0xffffffff


	//   ....[36]....
        /*0128*/ 	.word	0xffffffff


	//   ....[37]....
        /*012c*/ 	.word	0xffffffff


	//   ....[38]....
        /*0130*/ 	.word	0xffffffff


	//   ....[39]....
        /*0134*/ 	.word	0xffffffff


	//   ....[40]....
        /*0138*/ 	.word	0xffffffff


	//   ....[41]....
        /*013c*/ 	.word	0xffffffff


	//   ....[42]....
        /*0140*/ 	.word	0xffffffff


	//   ....[43]....
        /*0144*/ 	.word	0xffffffff


	//   ....[44]....
        /*0148*/ 	.word	0xffffffff


	//   ....[45]....
        /*014c*/ 	.word	0xffffffff


	//   ....[46]....
        /*0150*/ 	.word	0xffffffff


	//   ....[47]....
        /*0154*/ 	.word	0xffffffff


	//   ....[48]....
        /*0158*/ 	.word	0xffffffff


	//   ....[49]....
        /*015c*/ 	.word	0xffffffff


	//   ....[50]....
        /*0160*/ 	.word	0xffffffff


	//   ....[51]....
        /*0164*/ 	.word	0xffffffff


	//   ....[52]....
        /*0168*/ 	.word	0xffffffff


	//   ....[53]....
        /*016c*/ 	.word	0xffffffff


	//   ....[54]....
        /*0170*/ 	.word	0xffffffff


	//   ....[55]....
        /*0174*/ 	.word	0xffffffff


	//   ....[56]....
        /*0178*/ 	.word	0xffffffff


	//   ....[57]....
        /*017c*/ 	.word	0xffffffff


	//   ....[58]....
        /*0180*/ 	.word	0xffffffff


	//   ....[59]....
        /*0184*/ 	.word	0xffffffff


	//   ....[60]....
        /*0188*/ 	.word	0x05000015


	//   ....[61]....
        /*018c*/ 	.word	0x05000015


	//   ....[62]....
        /*0190*/ 	.word	0x05000015


	//   ....[63]....
        /*0194*/ 	.word	0x05000015


	//   ....[64]....
        /*0198*/ 	.word	0x05000015


	//   ....[65]....
        /*019c*/ 	.word	0x05000015


	//   ....[66]....
        /*01a0*/ 	.word	0x05000015


	//   ....[67]....
        /*01a4*/ 	.word	0x05000015


	//   ....[68]....
        /*01a8*/ 	.word	0x05000015


	//   ....[69]....
        /*01ac*/ 	.word	0x05000015


	//   ....[70]....
        /*01b0*/ 	.word	0x05000015


	//   ....[71]....
        /*01b4*/ 	.word	0x05000015


	//   ....[72]....
        /*01b8*/ 	.word	0x05000015


	//   ....[73]....
        /*01bc*/ 	.word	0x05000015


	//   ....[74]....
        /*01c0*/ 	.word	0x05000015


	//   ....[75]....
        /*01c4*/ 	.word	0x05000015


	//   ....[76]....
        /*01c8*/ 	.word	0x05000015


	//   ....[77]....
        /*01cc*/ 	.word	0x05000015


	//   ....[78]....
        /*01d0*/ 	.word	0x05000015


	//   ....[79]....
        /*01d4*/ 	.word	0x05000015


	//   ....[80]....
        /*01d8*/ 	.word	0x05000015


	//   ....[81]....
        /*01dc*/ 	.word	0x05000015


	//   ....[82]....
        /*01e0*/ 	.word	0x05000015


	//   ....[83]....
        /*01e4*/ 	.word	0x05000015


	//   ....[84]....
        /*01e8*/ 	.word	0x05000015


	//   ....[85]....
        /*01ec*/ 	.word	0x05000015


	//   ....[86]....
        /*01f0*/ 	.word	0x05000015


	//   ....[87]....
        /*01f4*/ 	.word	0x05000015


	//   ....[88]....
        /*01f8*/ 	.word	0x05000015


	//   ....[89]....
        /*01fc*/ 	.word	0x05000015


	//   ....[90]....
        /*0200*/ 	.word	0x05000015


	//   ....[91]....
        /*0204*/ 	.word	0x05000015


	//   ....[92]....
        /*0208*/ 	.word	0x05000015


	//   ....[93]....
        /*020c*/ 	.word	0x05000015


	//   ....[94]....
        /*0210*/ 	.word	0x05000015


	//   ....[95]....
        /*0214*/ 	.word	0x05000015


	//----- nvinfo : EIATTR_COOP_GROUP_INSTR_OFFSETS
	.align		4
.L_353:
        /*0218*/ 	.byte	0x04, 0x28
        /*021a*/ 	.short	(.L_355 - .L_354)


	//   ....[0]....
.L_354:
        /*021c*/ 	.word	0x00000510


	//   ....[1]....
        /*0220*/ 	.word	0x000006d0


	//   ....[2]....
        /*0224*/ 	.word	0x000006f0


	//   ....[3]....
        /*0228*/ 	.word	0x00000710


	//   ....[4]....
        /*022c*/ 	.word	0x00000730


	//   ....[5]....
        /*0230*/ 	.word	0x00000750


	//   ....[6]....
        /*0234*/ 	.word	0x00000b40


	//   ....[7]....
        /*0238*/ 	.word	0x00000b60


	//   ....[8]....
        /*023c*/ 	.word	0x00000b80


	//   ....[9]....
        /*0240*/ 	.word	0x00000ba0


	//   ....[10]....
        /*0244*/ 	.word	0x00000bc0


	//   ....[11]....
        /*0248*/ 	.word	0x00000f70


	//   ....[12]....
        /*024c*/ 	.word	0x00001140


	//   ....[13]....
        /*0250*/ 	.word	0x000011a0


	//   ....[14]....
        /*0254*/ 	.word	0x00001240


	//   ....[15]....
        /*0258*/ 	.word	0x000012b0


	//   ....[16]....
        /*025c*/ 	.word	0x00001300


	//   ....[17]....
        /*0260*/ 	.word	0x00001340


	//   ....[18]....
        /*0264*/ 	.word	0x00001380


	//   ....[19]....
        /*0268*/ 	.word	0x00001390


	//   ....[20]....
        /*026c*/ 	.word	0x00001470


	//   ....[21]....
        /*0270*/ 	.word	0x00001640


	//   ....[22]....
        /*0274*/ 	.word	0x00001690


	//   ....[23]....
        /*0278*/ 	.word	0x000016f0


	//   ....[24]....
        /*027c*/ 	.word	0x00001750


	//   ....[25]....
        /*0280*/ 	.word	0x00001790


	//   ....[26]....
        /*0284*/ 	.word	0x000017d0


	//   ....[27]....
        /*0288*/ 	.word	0x00001810


	//   ....[28]....
        /*028c*/ 	.word	0x00001820


	//   ....[29]....
        /*0290*/ 	.word	0x00001cd0


	//   ....[30]....
        /*0294*/ 	.word	0x000027b0


	//   ....[31]....
        /*0298*/ 	.word	0x00002970


	//   ....[32]....
        /*029c*/ 	.word	0x00002990


	//   ....[33]....
        /*02a0*/ 	.word	0x000029b0


	//   ....[34]....
        /*02a4*/ 	.word	0x000029d0


	//   ....[35]....
        /*02a8*/ 	.word	0x000029f0


	//   ....[36]....
        /*02ac*/ 	.word	0x00002d70


	//   ....[37]....
        /*02b0*/ 	.word	0x00002d90


	//   ....[38]....
        /*02b4*/ 	.word	0x00002db0


	//   ....[39]....
        /*02b8*/ 	.word	0x00002dd0


	//   ....[40]....
        /*02bc*/ 	.word	0x00002df0


	//   ....[41]....
        /*02c0*/ 	.word	0x000031a0


	//   ....[42]....
        /*02c4*/ 	.word	0x00003370


	//   ....[43]....
        /*02c8*/ 	.word	0x000033d0


	//   ....[44]....
        /*02cc*/ 	.word	0x00003440


	//   ....[45]....
        /*02d0*/ 	.word	0x000034b0


	//   ....[46]....
        /*02d4*/ 	.word	0x00003500


	//   ....[47]....
        /*02d8*/ 	.word	0x00003550


	//   ....[48]....
        /*02dc*/ 	.word	0x000035b0


	//   ....[49]....
        /*02e0*/ 	.word	0x000035c0


	//   ....[50]....
        /*02e4*/ 	.word	0x00003680


	//   ....[51]....
        /*02e8*/ 	.word	0x00003850


	//   ....[52]....
        /*02ec*/ 	.word	0x000038a0


	//   ....[53]....
        /*02f0*/ 	.word	0x00003910


	//   ....[54]....
        /*02f4*/ 	.word	0x00003970


	//   ....[55]....
        /*02f8*/ 	.word	0x000039c0


	//   ....[56]....
        /*02fc*/ 	.word	0x00003a20


	//   ....[57]....
        /*0300*/ 	.word	0x00003a60


	//   ....[58]....
        /*0304*/ 	.word	0x00003a70


	//   ....[59]....
        /*0308*/ 	.word	0x00003ee0


	//   ....[60]....
        /*030c*/ 	.word	0x00004560


	//   ....[61]....
        /*0310*/ 	.word	0x000045e0


	//   ....[62]....
        /*0314*/ 	.word	0x00004670


	//   ....[63]....
        /*0318*/ 	.word	0x00004760


	//   ....[64]....
        /*031c*/ 	.word	0x00004800


	//   ....[65]....
        /*0320*/ 	.word	0x00004880


	//   ....[66]....
        /*0324*/ 	.word	0x00004910


	//   ....[67]....
        /*0328*/ 	.word	0x00004990


	//   ....[68]....
        /*032c*/ 	.word	0x000049c0


	//   ....[69]....
        /*0330*/ 	.word	0x00004a70


	//   ....[70]....
        /*0334*/ 	.word	0x00004af0


	//   ....[71]....
        /*0338*/ 	.word	0x00004b70


	//   ....[72]....
        /*033c*/ 	.word	0x00004c30


	//   ....[73]....
        /*0340*/ 	.word	0x00004cc0


	//   ....[74]....
        /*0344*/ 	.word	0x00004d40


	//   ....[75]....
        /*0348*/ 	.word	0x00004dc0


	//   ....[76]....
        /*034c*/ 	.word	0x00004e40


	//   ....[77]....
        /*0350*/ 	.word	0x00004ea0


	//   ....[78]....
        /*0354*/ 	.word	0x00004f10


	//   ....[79]....
        /*0358*/ 	.word	0x00004f90


	//   ....[80]....
        /*035c*/ 	.word	0x00005020


	//   ....[81]....
        /*0360*/ 	.word	0x000050d0


	//   ....[82]....
        /*0364*/ 	.word	0x00005180


	//   ....[83]....
        /*0368*/ 	.word	0x00005210


	//   ....[84]....
        /*036c*/ 	.word	0x000052a0


	//   ....[85]....
        /*0370*/ 	.word	0x00005340


	//   ....[86]....
        /*0374*/ 	.word	0x00005370


	//   ....[87]....
        /*0378*/ 	.word	0x00005420


	//   ....[88]....
        /*037c*/ 	.word	0x000054a0


	//   ....[89]....
        /*0380*/ 	.word	0x00005520


	//   ....[90]....
        /*0384*/ 	.word	0x000055e0


	//   ....[91]....
        /*0388*/ 	.word	0x00005690


	//   ....[92]....
        /*038c*/ 	.word	0x00005720


	//   ....[93]....
        /*0390*/ 	.word	0x000057a0


	//   ....[94]....
        /*0394*/ 	.word	0x00005830


	//   ....[95]....
        /*0398*/ 	.word	0x00005890


	//----- nvinfo : EIATTR_VRC_CTA_INIT_COUNT
	.align		4
.L_355:
        /*039c*/ 	.byte	0x02, 0x4a
	.zero		1
	.zero		1


	//----- nvinfo : EIATTR_EXIT_INSTR_OFFSETS
	.align		4
        /*03a0*/ 	.byte	0x04, 0x1c
        /*03a2*/ 	.short	(.L_357 - .L_356)


	//   ....[0]....
.L_356:
        /*03a4*/ 	.word	0x00001fa0


	//   ....[1]....
        /*03a8*/ 	.word	0x00001fc0


	//   ....[2]....
        /*03ac*/ 	.word	0x000044f0


	//   ....[3]....
        /*03b0*/ 	.word	0x00004510


	//----- nvinfo : EIATTR_MAX_THREADS
	.align		4
.L_357:
        /*03b4*/ 	.byte	0x04, 0x05
        /*03b6*/ 	.short	(.L_359 - .L_358)
.L_358:
        /*03b8*/ 	.word	0x00000180
        /*03bc*/ 	.word	0x00000001
        /*03c0*/ 	.word	0x00000001


	//----- nvinfo : EIATTR_CRS_STACK_SIZE
	.align		4
.L_359:
        /*03c4*/ 	.byte	0x04, 0x1e
        /*03c6*/ 	.short	(.L_361 - .L_360)
.L_360:
        /*03c8*/ 	.word	0x00000000


	//----- nvinfo : EIATTR_CBANK_PARAM_SIZE
	.align		4
.L_361:
        /*03cc*/ 	.byte	0x03, 0x19
        /*03ce*/ 	.short	0x0034


	//----- nvinfo : EIATTR_PARAM_CBANK
	.align		4
        /*03d0*/ 	.byte	0x04, 0x0a
        /*03d2*/ 	.short	(.L_363 - .L_362)
	.align		4
.L_362:
        /*03d4*/ 	.word	index@(.nv.constant0._ZN3cub18CUB_300001_SM_10006detail4scan16DeviceScanKernelINS2_10policy_hubIjjjjN4cuda3std3__44plusIvEEE10Policy1000EN6thrust24THRUST_300001_SM_1000_NS6detail15normal_iteratorINSD_10device_ptrIjEEEESI_NS0_13ScanTileStateIjLb1EEES9_NS1_10InputValueIjPjEEjjLb0EjEEvT0_T1_T2_iT3_T4_T5_)
        /*03d8*/ 	.short	0x0380
        /*03da*/ 	.short	0x0034


	//----- nvinfo : EIATTR_SW_WAR
	.align		4
.L_363:
        /*03dc*/ 	.byte	0x04, 0x36
        /*03de*/ 	.short	(.L_365 - .L_364)
.L_364:
        /*03e0*/ 	.word	0x00000008
.L_365:


//--------------------- .nv.info._ZN3cub18CUB_300001_SM_10006detail4scan20DeviceScanInitKernelINS0_13ScanTileStateIjLb1EEEEEvT_i --------------------------
	.section	.nv.info._ZN3cub18CUB_300001_SM_10006detail4scan20DeviceScanInitKernelINS0_13ScanTileStateIjLb1EEEEEvT_i,"",@"SHT_CUDA_INFO"
	.sectionflags	@""
	.align	4


	//----- nvinfo : EIATTR_CUDA_API_VERSION
	.align		4
        /*0000*/ 	.byte	0x04, 0x37
        /*0002*/ 	.short	(.L_367 - .L_366)
.L_366:
        /*0004*/ 	.word	0x00000082


	//----- nvinfo : EIATTR_KPARAM_INFO
	.align		4
.L_367:
        /*0008*/ 	.byte	0x04, 0x17
        /*000a*/ 	.short	(.L_369 - .L_368)
.L_368:
        /*000c*/ 	.word	0x00000000
        /*0010*/ 	.short	0x0001
        /*0012*/ 	.short	0x0008
        /*0014*/ 	.byte	0x00, 0xf0, 0x11, 0x00


	//----- nvinfo : EIATTR_KPARAM_INFO
	.align		4
.L_369:
        /*0018*/ 	.byte	0x04, 0x17
        /*001a*/ 	.short	(.L_371 - .L_370)
.L_370:
        /*001c*/ 	.word	0x00000000
        /*0020*/ 	.short	0x0000
        /*0022*/ 	.short	0x0000
        /*0024*/ 	.byte	0x00, 0xf0, 0x21, 0x00


	//----- nvinfo : EIATTR_SPARSE_MMA_MASK
	.align		4
.L_371:
        /*0028*/ 	.byte	0x03, 0x50
        /*002a*/ 	.short	0x0000


	//----- nvinfo : EIATTR_MAXREG_COUNT
	.align		4
        /*002c*/ 	.byte	0x03, 0x1b
        /*002e*/ 	.short	0x00ff


	//----- nvinfo : EIATTR_MERCURY_ISA_VERSION
	.align		4
        /*0030*/ 	.byte	0x03, 0x5f
        /*0032*/ 	.short	0x0101


	//----- nvinfo : EIATTR_VRC_CTA_INIT_COUNT
	.align		4
        /*0034*/ 	.byte	0x02, 0x4a
	.zero		1
	.zero		1


	//----- nvinfo : EIATTR_EXIT_INSTR_OFFSETS
	.align		4
        /*0038*/ 	.byte	0x04, 0x1c
        /*003a*/ 	.short	(.L_373 - .L_372)


	//   ....[0]....
.L_372:
        /*003c*/ 	.word	0x000000f0


	//   ....[1]....
        /*0040*/ 	.word	0x00000130


	//----- nvinfo : EIATTR_CBANK_PARAM_SIZE
	.align		4
.L_373:
        /*0044*/ 	.byte	0x03, 0x19
        /*0046*/ 	.short	0x000c


	//----- nvinfo : EIATTR_PARAM_CBANK
	.align		4
        /*0048*/ 	.byte	0x04, 0x0a
        /*004a*/ 	.short	(.L_375 - .L_374)
	.align		4
.L_374:
        /*004c*/ 	.word	index@(.nv.constant0._ZN3cub18CUB_300001_SM_10006detail4scan20DeviceScanInitKernelINS0_13ScanTileStateIjLb1EEEEEvT_i)
        /*0050*/ 	.short	0x0380
        /*0052*/ 	.short	0x000c


	//----- nvinfo : EIATTR_SW_WAR
	.align		4
.L_375:
        /*0054*/ 	.byte	0x04, 0x36
        /*0056*/ 	.short	(.L_377 - .L_376)
.L_376:
        /*0058*/ 	.word	0x00000008
.L_377:


//--------------------- .nv.info._ZN3cub18CUB_300001_SM_10006detail8for_each13static_kernelINS2_12policy_hub_t12policy_500_tElN6thrust24THRUST_300001_SM_1000_NS8cuda_cub20__uninitialized_copy7functorINS7_6detail15normal_iteratorINS7_10device_ptrIKiEEEENS7_7pointerIiNS8_3tagENS7_11use_defaultESJ_EEEEEEvT0_T1_ --------------------------
	.section	.nv.info._ZN3cub18CUB_300001_SM_10006detail8for_each13static_kernelINS2_12policy_hub_t12policy_500_tElN6thrust24THRUST_300001_SM_1000_NS8cuda_cub20__uninitialized_copy7functorINS7_6detail15normal_iteratorINS7_10device_ptrIKiEEEENS7_7pointerIiNS8_3tagENS7_11use_defaultESJ_EEEEEEvT0_T1_,"",@"SHT_CUDA_INFO"
	.sectionflags	@""
	.align	4


	//----- nvinfo : EIATTR_CUDA_API_VERSION
	.align		4
        /*0000*/ 	.byte	0x04, 0x37
        /*0002*/ 	.short	(.L_379 - .L_378)
.L_378:
        /*0004*/ 	.word	0x00000082


	//----- nvinfo : EIATTR_KPARAM_INFO
	.align		4
.L_379:
        /*0008*/ 	.byte	0x04, 0x17
        /*000a*/ 	.short	(.L_381 - .L_380)
.L_380:
        /*000c*/ 	.word	0x00000000
        /*0010*/ 	.short	0x0001
        /*0012*/ 	.short	0x0008
        /*0014*/ 	.byte	0x00, 0xf0, 0x41, 0x00


	//----- nvinfo : EIATTR_KPARAM_INFO
	.align		4
.L_381:
        /*0018*/ 	.byte	0x04, 0x17
        /*001a*/ 	.short	(.L_383 - .L_382)
.L_382:
        /*001c*/ 	.word	0x00000000
        /*0020*/ 	.short	0x0000
        /*0022*/ 	.short	0x0000
        /*0024*/ 	.byte	0x00, 0xf0, 0x21, 0x00


	//----- nvinfo : EIATTR_SPARSE_MMA_MASK
	.align		4
.L_383:
        /*0028*/ 	.byte	0x03, 0x50
        /*002a*/ 	.short	0x0000


	//----- nvinfo : EIATTR_MAXREG_COUNT
	.align		4
        /*002c*/ 	.byte	0x03, 0x1b
        /*002e*/ 	.short	0x00ff


	//----- nvinfo : EIATTR_MERCURY_ISA_VERSION
	.align		4
        /*0030*/ 	.byte	0x03, 0x5f
        /*0032*/ 	.short	0x0101


	//----- nvinfo : EIATTR_VRC_CTA_INIT_COUNT
	.align		4
        /*0034*/ 	.byte	0x02, 0x4a
	.zero		1
	.zero		1


	//----- nvinfo : EIATTR_EXIT_INSTR_OFFSETS
	.align		4
        /*0038*/ 	.byte	0x04, 0x1c
        /*003a*/ 	.short	(.L_385 - .L_384)


	//   ....[0]....
.L_384:
        /*003c*/ 	.word	0x00000190


	//   ....[1]....
        /*0040*/ 	.word	0x00000320


	//   ....[2]....
        /*0044*/ 	.word	0x000003f0


	//----- nvinfo : EIATTR_MAX_THREADS
	.align		4
.L_385:
        /*0048*/ 	.byte	0x04, 0x05
        /*004a*/ 	.short	(.L_387 - .L_386)
.L_386:
        /*004c*/ 	.word	0x00000100
        /*0050*/ 	.word	0x00000001
        /*0054*/ 	.word	0x00000001


	//----- nvinfo : EIATTR_CRS_STACK_SIZE
	.align		4
.L_387:
        /*0058*/ 	.byte	0x04, 0x1e
        /*005a*/ 	.short	(.L_389 - .L_388)
.L_388:
        /*005c*/ 	.word	0x00000000


	//----- nvinfo : EIATTR_CBANK_PARAM_SIZE
	.align		4
.L_389:
        /*0060*/ 	.byte	0x03, 0x19
        /*0062*/ 	.short	0x0018


	//----- nvinfo : EIATTR_PARAM_CBANK
	.align		4
        /*0064*/ 	.byte	0x04, 0x0a
        /*0066*/ 	.short	(.L_391 - .L_390)
	.align		4
.L_390:
        /*0068*/ 	.word	index@(.nv.constant0._ZN3cub18CUB_300001_SM_10006detail8for_each13static_kernelINS2_12policy_hub_t12policy_500_tElN6thrust24THRUST_300001_SM_1000_NS8cuda_cub20__uninitialized_copy7functorINS7_6detail15normal_iteratorINS7_10device_ptrIKiEEEENS7_7pointerIiNS8_3tagENS7_11use_defaultESJ_EEEEEEvT0_T1_)
        /*006c*/ 	.short	0x0380
        /*006e*/ 	.short	0x0018


	//----- nvinfo : EIATTR_SW_WAR
	.align		4
.L_391:
        /*0070*/ 	.byte	0x04, 0x36
        /*0072*/ 	.short	(.L_393 - .L_392)
.L_392:
        /*0074*/ 	.word	0x00000008
.L_393:


//--------------------- .nv.info._ZN3cub18CUB_300001_SM_10006detail8for_each13static_kernelINS2_12policy_hub_t12policy_500_tEmN6thrust24THRUST_300001_SM_1000_NS8cuda_cub20__uninitialized_fill7functorINS7_10device_ptrIiEEiEEEEvT0_T1_ --------------------------
	.section	.nv.info._ZN3cub18CUB_300001_SM_10006detail8for_each13static_kernelINS2_12policy_hub_t12policy_500_tEmN6thrust24THRUST_300001_SM_1000_NS8cuda_cub20__uninitialized_fill7functorINS7_10device_ptrIiEEiEEEEvT0_T1_,"",@"SHT_CUDA_INFO"
	.sectionflags	@""
	.align	4


	//----- nvinfo : EIATTR_CUDA_API_VERSION
	.align		4
        /*0000*/ 	.byte	0x04, 0x37
        /*0002*/ 	.short	(.L_395 - .L_394)
.L_394:
        /*0004*/ 	.word	0x00000082


	//----- nvinfo : EIATTR_KPARAM_INFO
	.align		4
.L_395:
        /*0008*/ 	.byte	0x04, 0x17
        /*000a*/ 	.short	(.L_397 - .L_396)
.L_396:
        /*000c*/ 	.word	0x00000000
        /*0010*/ 	.short	0x0001
        /*0012*/ 	.short	0x0008
        /*0014*/ 	.byte	0x00, 0xf0, 0x41, 0x00


	//----- nvinfo : EIATTR_KPARAM_INFO
	.align		4
.L_397:
        /*0018*/ 	.byte	0x04, 0x17
        /*001a*/ 	.short	(.L_399 - .L_398)
.L_398:
        /*001c*/ 	.word	0x00000000
        /*0020*/ 	.short	0x0000
        /*0022*/ 	.short	0x0000
        /*0024*/ 	.byte	0x00, 0xf0, 0x21, 0x00


	//----- nvinfo : EIATTR_SPARSE_MMA_MASK
	.align		4
.L_399:
        /*0028*/ 	.byte	0x03, 0x50
        /*002a*/ 	.short	0x0000


	//----- nvinfo : EIATTR_MAXREG_COUNT
	.align		4
        /*002c*/ 	.byte	0x03, 0x1b
        /*002e*/ 	.short	0x00ff


	//----- nvinfo : EIATTR_MERCURY_ISA_VERSION
	.align		4
        /*0030*/ 	.byte	0x03, 0x5f
        /*0032*/ 	.short	0x0101


	//----- nvinfo : EIATTR_VRC_CTA_INIT_COUNT
	.align		4
        /*0034*/ 	.byte	0x02, 0x4a
	.zero		1
	.zero		1


	//----- nvinfo : EIATTR_EXIT_INSTR_OFFSETS
	.align		4
        /*0038*/ 	.byte	0x04, 0x1c
        /*003a*/ 	.short	(.L_401 - .L_400)


	//   ....[0]....
.L_400:
        /*003c*/ 	.word	0x00000130


	//   ....[1]....
        /*0040*/ 	.word	0x00000230


	//   ....[2]....
        /*0044*/ 	.word	0x00000260


	//----- nvinfo : EIATTR_MAX_THREADS
	.align		4
.L_401:
        /*0048*/ 	.byte	0x04, 0x05
        /*004a*/ 	.short	(.L_403 - .L_402)
.L_402:
        /*004c*/ 	.word	0x00000100
        /*0050*/ 	.word	0x00000001
        /*0054*/ 	.word	0x00000001


	//----- nvinfo : EIATTR_CBANK_PARAM_SIZE
	.align		4
.L_403:
        /*0058*/ 	.byte	0x03, 0x19
        /*005a*/ 	.short	0x0018


	//----- nvinfo : EIATTR_PARAM_CBANK
	.align		4
        /*005c*/ 	.byte	0x04, 0x0a
        /*005e*/ 	.short	(.L_405 - .L_404)
	.align		4
.L_404:
        /*0060*/ 	.word	index@(.nv.constant0._ZN3cub18CUB_300001_SM_10006detail8for_each13static_kernelINS2_12policy_hub_t12policy_500_tEmN6thrust24THRUST_300001_SM_1000_NS8cuda_cub20__uninitialized_fill7functorINS7_10device_ptrIiEEiEEEEvT0_T1_)
        /*0064*/ 	.short	0x0380
        /*0066*/ 	.short	0x0018


	//----- nvinfo : EIATTR_SW_WAR
	.align		4
.L_405:
        /*0068*/ 	.byte	0x04, 0x36
        /*006a*/ 	.short	(.L_407 - .L_406)
.L_406:
        /*006c*/ 	.word	0x00000008
.L_407:


//--------------------- .nv.info._ZN3cub18CUB_300001_SM_10006detail8for_each13static_kernelINS2_12policy_hub_t12policy_500_tEmN6thrust24THRUST_300001_SM_1000_NS8cuda_cub20__uninitialized_fill7functorINS7_10device_ptrIjEEjEEEEvT0_T1_ --------------------------
	.section	.nv.info._ZN3cub18CUB_300001_SM_10006detail8for_each13static_kernelINS2_12policy_hub_t12policy_500_tEmN6thrust24THRUST_300001_SM_1000_NS8cuda_cub20__uninitialized_fill7functorINS7_10device_ptrIjEEjEEEEvT0_T1_,"",@"SHT_CUDA_INFO"
	.sectionflags	@""
	.align	4


	//----- nvinfo : EIATTR_CUDA_API_VERSION
	.align		4
        /*0000*/ 	.byte	0x04, 0x37
        /*0002*/ 	.short	(.L_409 - .L_408)
.L_408:
        /*0004*/ 	.word	0x00000082


	//----- nvinfo : EIATTR_KPARAM_INFO
	.align		4
.L_409:
        /*0008*/ 	.byte	0x04, 0x17
        /*000a*/ 	.short	(.L_411 - .L_410)
.L_410:
        /*000c*/ 	.word	0x00000000
        /*0010*/ 	.short	0x0001
        /*0012*/ 	.short	0x0008
        /*0014*/ 	.byte	0x00, 0xf0, 0x41, 0x00


	//----- nvinfo : EIATTR_KPARAM_INFO
	.align		4
.L_411:
        /*0018*/ 	.byte	0x04, 0x17
        /*001a*/ 	.short	(.L_413 - .L_412)
.L_412:
        /*001c*/ 	.word	0x00000000
        /*0020*/ 	.short	0x0000
        /*0022*/ 	.short	0x0000
        /*0024*/ 	.byte	0x00, 0xf0, 0x21, 0x00


	//----- nvinfo : EIATTR_SPARSE_MMA_MASK
	.align		4
.L_413:
        /*0028*/ 	.byte	0x03, 0x50
        /*002a*/ 	.short	0x0000


	//----- nvinfo : EIATTR_MAXREG_COUNT
	.align		4
        /*002c*/ 	.byte	0x03, 0x1b
        /*002e*/ 	.short	0x00ff


	//----- nvinfo : EIATTR_MERCURY_ISA_VERSION
	.align		4
        /*0030*/ 	.byte	0x03, 0x5f
        /*0032*/ 	.short	0x0101


	//----- nvinfo : EIATTR_VRC_CTA_INIT_COUNT
	.align		4
        /*0034*/ 	.byte	0x02, 0x4a
	.zero		1
	.zero		1


	//----- nvinfo : EIATTR_EXIT_INSTR_OFFSETS
	.align		4
        /*0038*/ 	.byte	0x04, 0x1c
        /*003a*/ 	.short	(.L_415 - .L_414)


	//   ....[0]....
.L_414:
        /*003c*/ 	.word	0x00000130


	//   ....[1]....
        /*0040*/ 	.word	0x00000230


	//   ....[2]....
        /*0044*/ 	.word	0x00000260


	//----- nvinfo : EIATTR_MAX_THREADS
	.align		4
.L_415:
        /*0048*/ 	.byte	0x04, 0x05
        /*004a*/ 	.short	(.L_417 - .L_416)
.L_416:
        /*004c*/ 	.word	0x00000100
        /*0050*/ 	.word	0x00000001
        /*0054*/ 	.word	0x00000001


	//----- nvinfo : EIATTR_CBANK_PARAM_SIZE
	.align		4
.L_417:
        /*0058*/ 	.byte	0x03, 0x19
        /*005a*/ 	.short	0x0018


	//----- nvinfo : EIATTR_PARAM_CBANK
	.align		4
        /*005c*/ 	.byte	0x04, 0x0a
        /*005e*/ 	.short	(.L_419 - .L_418)
	.align		4
.L_418:
        /*0060*/ 	.word	index@(.nv.constant0._ZN3cub18CUB_300001_SM_10006detail8for_each13static_kernelINS2_12policy_hub_t12policy_500_tEmN6thrust24THRUST_300001_SM_1000_NS8cuda_cub20__uninitialized_fill7functorINS7_10device_ptrIjEEjEEEEvT0_T1_)
        /*0064*/ 	.short	0x0380
        /*0066*/ 	.short	0x0018


	//----- nvinfo : EIATTR_SW_WAR
	.align		4
.L_419:
        /*0068*/ 	.byte	0x04, 0x36
        /*006a*/ 	.short	(.L_421 - .L_420)
.L_420:
        /*006c*/ 	.word	0x00000008
.L_421:


//--------------------- .nv.info._ZN3cub18CUB_300001_SM_10006detail11EmptyKernelIvEEvv --------------------------
	.section	.nv.info._ZN3cub18CUB_300001_SM_10006detail11EmptyKernelIvEEvv,"",@"SHT_CUDA_INFO"
	.sectionflags	@""
	.align	4


	//----- nvinfo : EIATTR_CUDA_API_VERSION
	.align		4
        /*0000*/ 	.byte	0x04, 0x37
        /*0002*/ 	.short	(.L_423 - .L_422)
.L_422:
        /*0004*/ 	.word	0x00000082


	//----- nvinfo : EIATTR_SPARSE_MMA_MASK
	.align		4
.L_423:
        /*0008*/ 	.byte	0x03, 0x50
        /*000a*/ 	.short	0x0000


	//----- nvinfo : EIATTR_MAXREG_COUNT
	.align		4
        /*000c*/ 	.byte	0x03, 0x1b
        /*000e*/ 	.short	0x00ff


	//----- nvinfo : EIATTR_MERCURY_ISA_VERSION
	.align		4
        /*0010*/ 	.byte	0x03, 0x5f
        /*0012*/ 	.short	0x0101


	//----- nvinfo : EIATTR_VRC_CTA_INIT_COUNT
	.align		4
        /*0014*/ 	.byte	0x02, 0x4a
	.zero		1
	.zero		1


	//----- nvinfo : EIATTR_EXIT_INSTR_OFFSETS
	.align		4
        /*0018*/ 	.byte	0x04, 0x1c
        /*001a*/ 	.short	(.L_425 - .L_424)


	//   ....[0]....
.L_424:
        /*001c*/ 	.word	0x00000010


	//----- nvinfo : EIATTR_SW_WAR
	.align		4
.L_425:
        /*0020*/ 	.byte	0x04, 0x36
        /*0022*/ 	.short	(.L_427 - .L_426)
.L_426:
        /*0024*/ 	.word	0x00000008
.L_427:


//--------------------- .nv.info._ZN6thrust24THRUST_300001_SM_1000_NS8cuda_cub4core6detail13_kernel_agentINS1_15__reduce_by_key16ReduceByKeyAgentINS0_6detail15normal_iteratorINS0_10device_ptrIjEEEENS0_17constant_iteratorIiNS0_11use_defaultESD_EESB_SB_N4cuda3std3__48equal_toIjEENSH_4plusIjEEPllEEJSB_SE_SB_SB_SM_N3cub18CUB_300001_SM_100024ReduceByKeyScanTileStateIilLb1EEESJ_SL_llEEEvDpT0_ --------------------------
	.section	.nv.info._ZN6thrust24THRUST_300001_SM_1000_NS8cuda_cub4core6detail13_kernel_agentINS1_15__reduce_by_key16ReduceByKeyAgentINS0_6detail15normal_iteratorINS0_10device_ptrIjEEEENS0_17constant_iteratorIiNS0_11use_defaultESD_EESB_SB_N4cuda3std3__48equal_toIjEENSH_4plusIjEEPllEEJSB_SE_SB_SB_SM_N3cub18CUB_300001_SM_100024ReduceByKeyScanTileStateIilLb1EEESJ_SL_llEEEvDpT0_,"",@"SHT_CUDA_INFO"
	.sectionflags	@""
	.align	4


	//----- nvinfo : EIATTR_CUDA_API_VERSION
	.align		4
        /*0000*/ 	.byte	0x04, 0x37
        /*0002*/ 	.short	(.L_429 - .L_428)
.L_428:
        /*0004*/ 	.word	0x00000082


	//----- nvinfo : EIATTR_KPARAM_INFO
	.align		4
.L_429:
        /*0008*/ 	.byte	0x04, 0x17
        /*000a*/ 	.short	(.L_431 - .L_430)
.L_430:
        /*000c*/ 	.word	0x00000000
        /*0010*/ 	.short	0x0009
        /*0012*/ 	.short	0x0048
        /*0014*/ 	.byte	0x00, 0xf0, 0x21, 0x00


	//----- nvinfo : EIATTR_KPARAM_INFO
	.align		4
.L_431:
        /*0018*/ 	.byte	0x04, 0x17
        /*001a*/ 	.short	(.L_433 - .L_432)
.L_432:
        /*001c*/ 	.word	0x00000000
        /*0020*/ 	.short	0x0008
        /*0022*/ 	.short	0x0040
        /*0024*/ 	.byte	0x00, 0xf0, 0x21, 0x00


	//----- nvinfo : EIATTR_KPARAM_INFO
	.align		4
.L_433:
        /*0028*/ 	.byte	0x04, 0x17
        /*002a*/ 	.short	(.L_435 - .L_434)
.L_434:
        /*002c*/ 	.word	0x00000000
        /*0030*/ 	.short	0x0007
        /*0032*/ 	.short	0x0039
        /*0034*/ 	.byte	0x00, 0xf0, 0x05, 0x00


	//----- nvinfo : EIATTR_KPARAM_INFO
	.align		4
.L_435:
        /*0038*/ 	.byte	0x04, 0x17
        /*003a*/ 	.short	(.L_437 - .L_436)
.L_436:
        /*003c*/ 	.word	0x00000000
        /*0040*/ 	.short	0x0006
        /*0042*/ 	.short	0x0038
        /*0044*/ 	.byte	0x00, 0xf0, 0x05, 0x00


	//----- nvinfo : EIATTR_KPARAM_INFO
	.align		4
.L_437:
        /*0048*/ 	.byte	0x04, 0x17
        /*004a*/ 	.short	(.L_439 - .L_438)
.L_438:
        /*004c*/ 	.word	0x00000000
        /*0050*/ 	.short	0x0005
        /*0052*/ 	.short	0x0030
        /*0054*/ 	.byte	0x00, 0xf0, 0x21, 0x00


	//----- nvinfo : EIATTR_KPARAM_INFO
	.align		4
.L_439:
        /*0058*/ 	.byte	0x04, 0x17
        /*005a*/ 	.short	(.L_441 - .L_440)
.L_440:
        /*005c*/ 	.word	0x00000000
        /*0060*/ 	.short	0x0004
        /*0062*/ 	.short	0x0028
        /*0064*/ 	.byte	0x00, 0xf5, 0x21, 0x00


	//----- nvinfo : EIATTR_KPARAM_INFO
	.align		4
.L_441:
        /*0068*/ 	.byte	0x04, 0x17
        /*006a*/ 	.short	(.L_443 - .L_442)
.L_442:
        /*006c*/ 	.word	0x00000000
        /*0070*/ 	.short	0x0003
        /*0072*/ 	.short	0x0020
        /*0074*/ 	.byte	0x00, 0xf0, 0x21, 0x00


	//----- nvinfo : EIATTR_KPARAM_INFO
	.align		4
.L_443:
        /*0078*/ 	.byte	0x04, 0x17
        /*007a*/ 	.short	(.L_445 - .L_444)
.L_444:
        /*007c*/ 	.word	0x00000000
        /*0080*/ 	.short	0x0002
        /*0082*/ 	.short	0x0018
        /*0084*/ 	.byte	0x00, 0xf0, 0x21, 0x00


	//----- nvinfo : EIATTR_KPARAM_INFO
	.align		4
.L_445:
        /*0088*/ 	.byte	0x04, 0x17
        /*008a*/ 	.short	(.L_447 - .L_446)
.L_446:
        /*008c*/ 	.word	0x00000000
        /*0090*/ 	.short	0x0001
        /*0092*/ 	.short	0x0008
        /*0094*/ 	.byte	0x00, 0xf0, 0x41, 0x00


	//----- nvinfo : EIATTR_KPARAM_INFO
	.align		4
.L_447:
        /*0098*/ 	.byte	0x04, 0x17
        /*009a*/ 	.short	(.L_449 - .L_448)
.L_448:
        /*009c*/ 	.word	0x00000000
        /*00a0*/ 	.short	0x0000
        /*00a2*/ 	.short	0x0000
        /*00a4*/ 	.byte	0x00, 0xf0, 0x21, 0x00


	//----- nvinfo : EIATTR_SPARSE_MMA_MASK
	.align		4
.L_449:
        /*00a8*/ 	.byte	0x03, 0x50
        /*00aa*/ 	.short	0x0000


	//----- nvinfo : EIATTR_MAXREG_COUNT
	.align		4
        /*00ac*/ 	.byte	0x03, 0x1b
        /*00ae*/ 	.short	0x00ff


	//----- nvinfo : EIATTR_NUM_BARRIERS
	.align		4
        /*00b0*/ 	.byte	0x02, 0x4c
        /*00b2*/ 	.byte	0x01
	.zero		1


	//----- nvinfo : EIATTR_MERCURY_ISA_VERSION
	.align		4
        /*00b4*/ 	.byte	0x03, 0x5f
        /*00b6*/ 	.short	0x0101


	//----- nvinfo : EIATTR_COOP_GROUP_MASK_REGIDS
	.align		4
        /*00b8*/ 	.byte	0x04, 0x29
        /*00ba*/ 	.short	(.L_451 - .L_450)


	//   ....[0]....
.L_450:
        /*00bc*/ 	.word	0xffffffff


	//   ....[1]....
        /*00c0*/ 	.word	0xffffffff


	//   ....[2]....
        /*00c4*/ 	.word	0xffffffff


	//   ....[3]....
        /*00c8*/ 	.word	0xffffffff


	//   ....[4]....
        /*00cc*/ 	.word	0xffffffff


	//   ....[5]....
        /*00d0*/ 	.word	0xffffffff


	//   ....[6]....
        /*00d4*/ 	.word	0xffffffff


	//   ....[7]....
        /*00d8*/ 	.word	0xffffffff


	//   ....[8]....
        /*00dc*/ 	.word	0xffffffff


	//   ....[9]....
        /*00e0*/ 	.word	0xffffffff


	//   ....[10]....
        /*00e4*/ 	.word	0xffffffff


	//   ....[11]....
        /*00e8*/ 	.word	0xffffffff


	//   ....[12]....
        /*00ec*/ 	.word	0xffffffff


	//   ....[13]....
        /*00f0*/ 	.word	0xffffffff


	//   ....[14]....
        /*00f4*/ 	.word	0xffffffff


	//   ....[15]....
        /*00f8*/ 	.word	0xffffffff


	//   ....[16]....
        /*00fc*/ 	.word	0xffffffff


	//   ....[17]....
        /*0100*/ 	.word	0xffffffff


	//   ....[18]....
        /*0104*/ 	.word	0xffffffff


	//   ....[19]....
        /*0108*/ 	.word	0xffffffff


	//   ....[20]....
        /*010c*/ 	.word	0xffffffff


	//   ....[21]....
        /*0110*/ 	.word	0xffffffff


	//   ....[22]....
        /*0114*/ 	.word	0xffffffff


	//   ....[23]....
        /*0118*/ 	.word	0xffffffff


	//   ....[24]....
        /*011c*/ 	.word	0xffffffff


	//   ....[25]....
        /*0120*/ 	.word	0xffffffff


	//   ....[26]....
        /*0124*/ 	.word	0xffffffff


	//   ....[27]....
        /*0128*/ 	.word	0xffffffff


	//   ....[28]....
        /*012c*/ 	.word	0xffffffff


	//   ....[29]....
        /*0130*/ 	.word	0xffffffff


	//   ....[30]....
        /*0134*/ 	.word	0xffffffff


	//   ....[31]....
        /*0138*/ 	.word	0xffffffff


	//   ....[32]....
        /*013c*/ 	.word	0xffffffff


	//   ....[33]....
        /*0140*/ 	.word	0xffffffff


	//   ....[34]....
        /*0144*/ 	.word	0xffffffff


	//   ....[35]....
        /*0148*/ 	.word	0xffffffff


	//   ....[36]....
        /*014c*/ 	.word	0xffffffff


	//   ....[37]....
        /*0150*/ 	.word	0xffffffff


	//   ....[38]....
        /*0154*/ 	.word	0xffffffff


	//   ....[39]....
        /*0158*/ 	.word	0xffffffff


	//   ....[40]....
        /*015c*/ 	.word	0xffffffff


	//   ....[41]....
        /*0160*/ 	.word	0xffffffff


	//   ....[42]....
        /*0164*/ 	.word	0xffffffff


	//   ....[43]....
        /*0168*/ 	.word	0xffffffff


	//   ....[44]....
        /*016c*/ 	.word	0xffffffff


	//   ....[45]....
        /*0170*/ 	.word	0xffffffff


	//   ....[46]....
        /*0174*/ 	.word	0xffffffff


	//   ....[47]....
        /*0178*/ 	.word	0xffffffff


	//   ....[48]....
        /*017c*/ 	.word	0xffffffff


	//   ....[49]....
        /*0180*/ 	.word	0xffffffff


	//   ....[50]....
        /*0184*/ 	.word	0xffffffff


	//   ....[51]....
        /*0188*/ 	.word	0xffffffff


	//   ....[52]....
        /*018c*/ 	.word	0xffffffff


	//   ....[53]....
        /*0190*/ 	.word	0xffffffff


	//   ....[54]....
        /*0194*/ 	.word	0xffffffff


	//   ....[55]....
        /*0198*/ 	.word	0xffffffff


	//   ....[56]....
        /*019c*/ 	.word	0xffffffff


	//   ....[57]....
        /*01a0*/ 	.word	0xffffffff


	//   ....[58]....
        /*01a4*/ 	.word	0xffffffff


	//   ....[59]....
        /*01a8*/ 	.word	0xffffffff


	//   ....[60]....
        /*01ac*/ 	.word	0xffffffff


	//   ....[61]....
        /*01b0*/ 	.word	0xffffffff


	//   ....[62]....
        /*01b4*/ 	.word	0xffffffff


	//   ....[63]....
        /*01b8*/ 	.word	0xffffffff


	//   ....[64]....
        /*01bc*/ 	.word	0xffffffff


	//   ....[65]....
        /*01c0*/ 	.word	0xffffffff


	//   ....[66]....
        /*01c4*/ 	.word	0xffffffff


	//   ....[67]....
        /*01c8*/ 	.word	0xffffffff


	//   ....[68]....
        /*01cc*/ 	.word	0xffffffff


	//   ....[69]....
        /*01d0*/ 	.word	0xffffffff


	//   ....[70]....
        /*01d4*/ 	.word	0xffffffff


	//   ....[71]....
        /*01d8*/ 	.word	0xffffffff


	//   ....[72]....
        /*01dc*/ 	.word	0xffffffff


	//   ....[73]....
        /*01e0*/ 	.word	0xffffffff


	//   ....[74]....
        /*01e4*/ 	.word	0xffffffff


	//   ....[75]....
        /*01e8*/ 	.word	0xffffffff


	//   ....[76]....
        /*01ec*/ 	.word	0xffffffff


	//   ....[77]....
        /*01f0*/ 	.word	0xffffffff


	//   ....[78]....
        /*01f4*/ 	.word	0xffffffff


	//   ....[79]....
        /*01f8*/ 	.word	0xffffffff


	//   ....[80]....
        /*01fc*/ 	.word	0xffffffff


	//   ....[81]....
        /*0200*/ 	.word	0xffffffff


	//   ....[82]....
        /*0204*/ 	.word	0xffffffff


	//   ....[83]....
        /*0208*/ 	.word	0xffffffff


	//   ....[84]....
        /*020c*/ 	.word	0xffffffff


	//   ....[85]....
        /*0210*/ 	.word	0xffffffff


	//   ....[86]....
        /*0214*/ 	.word	0xffffffff


	//   ....[87]....
        /*0218*/ 	.word	0xffffffff


	//   ....[88]....
        /*021c*/ 	.word	0xffffffff


	//   ....[89]....
        /*0220*/ 	.word	0xffffffff


	//   ....[90]....
        /*0224*/ 	.word	0xffffffff


	//   ....[91]....
        /*0228*/ 	.word	0xffffffff


	//   ....[92]....
        /*022c*/ 	.word	0xffffffff


	//   ....[93]....
        /*0230*/ 	.word	0xffffffff


	//   ....[94]....
        /*0234*/ 	.word	0xffffffff


	//   ....[95]....
        /*0238*/ 	.word	0xffffffff


	//   ....[96]....
        /*023c*/ 	.word	0xffffffff


	//   ....[97]....
        /*0240*/ 	.word	0xffffffff


	//   ....[98]....
        /*0244*/ 	.word	0xffffffff


	//   ....[99]....
        /*0248*/ 	.word	0xffffffff


	//   ....[100]....
        /*024c*/ 	.word	0xffffffff


	//   ....[101]....
        /*0250*/ 	.word	0xffffffff


	//   ....[102]....
        /*0254*/ 	.word	0xffffffff


	//   ....[103]....
        /*0258*/ 	.word	0xffffffff


	//   ....[104]....
        /*025c*/ 	.word	0xffffffff


	//   ....[105]....
        /*0260*/ 	.word	0xffffffff


	//   ....[106]....
        /*0264*/ 	.word	0xffffffff


	//   ....[107]....
        /*0268*/ 	.word	0xffffffff


	//   ....[108]....
        /*026c*/ 	.word	0xffffffff


	//   ....[109]....
        /*0270*/ 	.word	0xffffffff


	//   ....[110]....
        /*0274*/ 	.word	0xffffffff


	//   ....[111]....
        /*0278*/ 	.word	0xffffffff


	//   ....[112]....
        /*027c*/ 	.word	0xffffffff


	//   ....[113]....
        /*0280*/ 	.word	0xffffffff


	//   ....[114]....
        /*0284*/ 	.word	0xffffffff


	//   ....[115]....
        /*0288*/ 	.word	0xffffffff


	//   ....[116]....
        /*028c*/ 	.word	0xffffffff


	//   ....[117]....
        /*0290*/ 	.word	0xffffffff


	//   ....[118]....
        /*0294*/ 	.word	0xffffffff


	//   ....[119]....
        /*0298*/ 	.word	0xffffffff


	//   ....[120]....
        /*029c*/ 	.word	0xffffffff


	//   ....[121]....
        /*02a0*/ 	.word	0xffffffff


	//   ....[122]....
        /*02a4*/ 	.word	0xffffffff


	//   ....[123]....
        /*02a8*/ 	.word	0xffffffff


	//   ....[124]....
        /*02ac*/ 	.word	0xffffffff


	//   ....[125]....
        /*02b0*/ 	.word	0xffffffff


	//   ....[126]....
        /*02b4*/ 	.word	0xffffffff


	//   ....[127]....
        /*02b8*/ 	.word	0xffffffff


	//   ....[128]....
        /*02bc*/ 	.word	0xffffffff


	//   ....[129]....
        /*02c0*/ 	.word	0xffffffff


	//   ....[130]....
        /*02c4*/ 	.word	0xffffffff


	//   ....[131]....
        /*02c8*/ 	.word	0xffffffff


	//   ....[132]....
        /*02cc*/ 	.word	0xffffffff


	//   ....[133]....
        /*02d0*/ 	.word	0xffffffff


	//   ....[134]....
        /*02d4*/ 	.word	0xffffffff


	//   ....[135]....
        /*02d8*/ 	.word	0xffffffff


	//   ....[136]....
        /*02dc*/ 	.word	0xffffffff


	//   ....[137]....
        /*02e0*/ 	.word	0xffffffff


	//   ....[138]....
        /*02e4*/ 	.word	0xffffffff


	//   ....[139]....
        /*02e8*/ 	.word	0xffffffff


	//   ....[140]....
        /*02ec*/ 	.word	0xffffffff


	//   ....[141]....
        /*02f0*/ 	.word	0xffffffff


	//   ....[142]....
        /*02f4*/ 	.word	0xffffffff


	//   ....[143]....
        /*02f8*/ 	.word	0xffffffff


	//   ....[144]....
        /*02fc*/ 	.word	0xffffffff


	//   ....[145]....
        /*0300*/ 	.word	0xffffffff


	//   ....[146]....
        /*0304*/ 	.word	0xffffffff


	//   ....[147]....
        /*0308*/ 	.word	0xffffffff


	//   ....[148]....
        /*030c*/ 	.word	0xffffffff


	//   ....[149]....
        /*0310*/ 	.word	0xffffffff


	//   ....[150]....
        /*0314*/ 	.word	0xffffffff


	//   ....[151]....
        /*0318*/ 	.word	0xffffffff


	//   ....[152]....
        /*031c*/ 	.word	0x0500001c


	//   ....[153]....
        /*0320*/ 	.word	0x0500001c


	//   ....[154]....
        /*0324*/ 	.word	0x0500001c


	//   ....[155]....
        /*0328*/ 	.word	0x0500001c


	//   ....[156]....
        /*032c*/ 	.word	0x0500001c


	//   ....[157]....
        /*0330*/ 	.word	0x0500001c


	//   ....[158]....
        /*0334*/ 	.word	0x0500001c


	//   ....[159]....
        /*0338*/ 	.word	0x0500001c


	//   ....[160]....
        /*033c*/ 	.word	0x0500001c


	//   ....[161]....
        /*0340*/ 	.word	0x0500001c


	//   ....[162]....
        /*0344*/ 	.word	0x0500001c


	//   ....[163]....
        /*0348*/ 	.word	0x0500001c


	//   ....[164]....
        /*034c*/ 	.word	0x0500001c


	//   ....[165]....
        /*0350*/ 	.word	0x0500001c


	//   ....[166]....
        /*0354*/ 	.word	0x0500001c


	//   ....[167]....
        /*0358*/ 	.word	0x0500001c


	//   ....[168]....
        /*035c*/ 	.word	0x0500001c


	//   ....[169]....
        /*0360*/ 	.word	0x0500001c


	//   ....[170]....
        /*0364*/ 	.word	0x0500001c


	//   ....[171]....
        /*0368*/ 	.word	0x0500001c


	//   ....[172]....
        /*036c*/ 	.word	0x0500001c


	//   ....[173]....
        /*0370*/ 	.word	0x0500001c


	//   ....[174]....
        /*0374*/ 	.word	0x0500001c


	//   ....[175]....
        /*0378*/ 	.word	0x0500001c


	//   ....[176]....
        /*037c*/ 	.word	0x0500001c


	//   ....[177]....
        /*0380*/ 	.word	0x0500001c


	//   ....[178]....
        /*0384*/ 	.word	0x0500001c


	//   ....[179]....
        /*0388*/ 	.word	0x0500001c


	//   ....[180]....
        /*038c*/ 	.word	0x0500001c


	//   ....[181]....
        /*0390*/ 	.word	0x0500001c


	//   ....[182]....
        /*0394*/ 	.word	0x0500001c


	//   ....[183]....
        /*0398*/ 	.word	0x0500001c


	//   ....[184]....
        /*039c*/ 	.word	0x0500001c


	//   ....[185]....
        /*03a0*/ 	.word	0x0500001c


	//   ....[186]....
        /*03a4*/ 	.word	0x0500001c


	//   ....[187]....
        /*03a8*/ 	.word	0x0500001c


	//   ....[188]....
        /*03ac*/ 	.word	0x0500001c


	//   ....[189]....
        /*03b0*/ 	.word	0x0500001c


	//   ....[190]....
        /*03b4*/ 	.word	0x0500001c


	//   ....[191]....
        /*03b8*/ 	.word	0x0500001c


	//   ....[192]....
        /*03bc*/ 	.word	0x0500001c


	//   ....[193]....
        /*03c0*/ 	.word	0x0500001c


	//   ....[194]....
        /*03c4*/ 	.word	0x0500001c


	//   ....[195]....
        /*03c8*/ 	.word	0x0500001c


	//   ....[196]....
        /*03cc*/ 	.word	0x0500001c


	//   ....[197]....
        /*03d0*/ 	.word	0x0500001c


	//   ....[198]....
        /*03d4*/ 	.word	0x0500001c


	//   ....[199]....
        /*03d8*/ 	.word	0x0500001c


	//   ....[200]....
        /*03dc*/ 	.word	0x0500001c


	//   ....[201]....
        /*03e0*/ 	.word	0x0500001c


	//   ....[202]....
        /*03e4*/ 	.word	0x0500001c


	//   ....[203]....
        /*03e8*/ 	.word	0x0500001c


	//   ....[204]....
        /*03ec*/ 	.word	0x0500001c


	//   ....[205]....
        /*03f0*/ 	.word	0x0500001c


	//   ....[206]....
        /*03f4*/ 	.word	0x0500001c


	//   ....[207]....
        /*03f8*/ 	.word	0x0500001c


	//   ....[208]....
        /*03fc*/ 	.word	0x0500001c


	//   ....[209]....
        /*0400*/ 	.word	0x0500001c


	//   ....[210]....
        /*0404*/ 	.word	0x0500001c


	//   ....[211]....
        /*0408*/ 	.word	0x0500001c


	//   ....[212]....
        /*040c*/ 	.word	0x0500001c


	//   ....[213]....
        /*0410*/ 	.word	0x0500001c


	//   ....[214]....
        /*0414*/ 	.word	0x0500001c


	//   ....[215]....
        /*0418*/ 	.word	0x0500001c


	//   ....[216]....
        /*041c*/ 	.word	0x0500001c


	//   ....[217]....
        /*0420*/ 	.word	0x0500001c


	//   ....[218]....
        /*0424*/ 	.word	0x0500001c


	//   ....[219]....
        /*0428*/ 	.word	0x0500001c


	//   ....[220]....
        /*042c*/ 	.word	0x0500001c


	//   ....[221]....
        /*0430*/ 	.word	0x0500001c


	//   ....[222]....
        /*0434*/ 	.word	0x0500001c


	//   ....[223]....
        /*0438*/ 	.word	0x0500001c


	//   ....[224]....
        /*043c*/ 	.word	0x0500001c


	//   ....[225]....
        /*0440*/ 	.word	0x0500001c


	//   ....[226]....
        /*0444*/ 	.word	0x0500001c


	//   ....[227]....
        /*0448*/ 	.word	0x0500001c


	//   ....[228]....
        /*044c*/ 	.word	0x0500001c


	//   ....[229]....
        /*0450*/ 	.word	0x0500001c


	//   ....[230]....
        /*0454*/ 	.word	0x0500001c


	//   ....[231]....
        /*0458*/ 	.word	0x0500001c


	//   ....[232]....
        /*045c*/ 	.word	0x0500001c


	//   ....[233]....
        /*0460*/ 	.word	0x0500001c


	//   ....[234]....
        /*0464*/ 	.word	0x0500001c


	//   ....[235]....
        /*0468*/ 	.word	0x0500001c


	//   ....[236]....
        /*046c*/ 	.word	0x0500001c


	//   ....[237]....
        /*0470*/ 	.word	0x0500001c


	//   ....[238]....
        /*0474*/ 	.word	0x0500001c


	//   ....[239]....
        /*0478*/ 	.word	0x0500001c


	//   ....[240]....
        /*047c*/ 	.word	0x0500001c


	//   ....[241]....
        /*0480*/ 	.word	0x0500001c


	//   ....[242]....
        /*0484*/ 	.word	0x0500001c


	//   ....[243]....
        /*0488*/ 	.word	0x0500001c


	//----- nvinfo : EIATTR_COOP_GROUP_INSTR_OFFSETS
	.align		4
.L_451:
        /*048c*/ 	.byte	0x04, 0x28
        /*048e*/ 	.short	(.L_453 - .L_452)


	//   ....[0]....
.L_452:
        /*0490*/ 	.word	0x00000360


	//   ....[1]....
        /*0494*/ 	.word	0x00000540


	//   ....[2]....
        /*0498*/ 	.word	0x000008a0


	//   ....[3]....
        /*049c*/ 	.word	0x000008d0


	//   ....[4]....
        /*04a0*/ 	.word	0x000008f0


	//   ....[5]....
        /*04a4*/ 	.word	0x00000940


	//   ....[6]....
        /*04a8*/ 	.word	0x000009a0


	//   ....[7]....
        /*04ac*/ 	.word	0x000009c0


	//   ....[8]....
        /*04b0*/ 	.word	0x00000a30


	//   ....[9]....
        /*04b4*/ 	.word	0x00000a70


	//   ....[10]....
        /*04b8*/ 	.word	0x00000a90


	//   ....[11]....
        /*04bc*/ 	.word	0x00000b00


	//   ....[12]....
        /*04c0*/ 	.word	0x00000b40


	//   ....[13]....
        /*04c4*/ 	.word	0x00000b60


	//   ....[14]....
        /*04c8*/ 	.word	0x00000bd0


	//   ....[15]....
        /*04cc*/ 	.word	0x00000c10


	//   ....[16]....
        /*04d0*/ 	.word	0x00000c30


	//   ....[17]....
        /*04d4*/ 	.word	0x00000d10


	//   ....[18]....
        /*04d8*/ 	.word	0x00001200


	//   ....[19]....
        /*04dc*/ 	.word	0x00001220


	//   ....[20]....
        /*04e0*/ 	.word	0x00002810


	//   ....[21]....
        /*04e4*/ 	.word	0x000029b0


	//   ....[22]....
        /*04e8*/ 	.word	0x00002d10


	//   ....[23]....
        /*04ec*/ 	.word	0x00002d70


	//   ....[24]....
        /*04f0*/ 	.word	0x00002da0


	//   ....[25]....
        /*04f4*/ 	.word	0x00002e20


	//   ....[26]....
        /*04f8*/ 	.word	0x00002e50


	//   ....[27]....
        /*04fc*/ 	.word	0x00002e70


	//   ....[28]....
        /*0500*/ 	.word	0x00002ef0


	//   ....[29]....
        /*0504*/ 	.word	0x00002f20


	//   ....[30]....
        /*0508*/ 	.word	0x00002f40


	//   ....[31]....
        /*050c*/ 	.word	0x00002fd0


	//   ....[32]....
        /*0510*/ 	.word	0x00003000


	//   ....[33]....
        /*0514*/ 	.word	0x00003020


	//   ....[34]....
        /*0518*/ 	.word	0x000030a0


	//   ....[35]....
        /*051c*/ 	.word	0x000030d0


	//   ....[36]....
        /*0520*/ 	.word	0x000030f0


	//   ....[37]....
        /*0524*/ 	.word	0x000035b0


	//   ....[38]....
        /*0528*/ 	.word	0x00003600


	//   ....[39]....
        /*052c*/ 	.word	0x00003630


	//   ....[40]....
        /*0530*/ 	.word	0x00003930


	//   ....[41]....
        /*0534*/ 	.word	0x000039c0


	//   ....[42]....
        /*0538*/ 	.word	0x00003a10


	//   ....[43]....
        /*053c*/ 	.word	0x00003a20


	//   ....[44]....
        /*0540*/ 	.word	0x00003a30


	//   ....[45]....
        /*0544*/ 	.word	0x00003b10


	//   ....[46]....
        /*0548*/ 	.word	0x00003b20


	//   ....[47]....
        /*054c*/ 	.word	0x00003b30


	//   ....[48]....
        /*0550*/ 	.word	0x00003c20


	//   ....[49]....
        /*0554*/ 	.word	0x00003c30


	//   ....[50]....
        /*0558*/ 	.word	0x00003c40


	//   ....[51]....
        /*055c*/ 	.word	0x00003d30


	//   ....[52]....
        /*0560*/ 	.word	0x00003d40


	//   ....[53]....
        /*0564*/ 	.word	0x00003d50


	//   ....[54]....
        /*0568*/ 	.word	0x00003e40


	//   ....[55]....
        /*056c*/ 	.word	0x00003e50


	//   ....[56]....
        /*0570*/ 	.word	0x00003e60


	//   ....[57]....
        /*0574*/ 	.word	0x00003fa0


	//   ....[58]....
        /*0578*/ 	.word	0x00004020


	//   ....[59]....
        /*057c*/ 	.word	0x000040a0


	//   ....[60]....
        /*0580*/ 	.word	0x000040f0


	//   ....[61]....
        /*0584*/ 	.word	0x00004100


	//   ....[62]....
        /*0588*/ 	.word	0x00004110


	//   ....[63]....
        /*058c*/ 	.word	0x000041f0


	//   ....[64]....
        /*0590*/ 	.word	0x00004200


	//   ....[65]....
        /*0594*/ 	.word	0x00004210


	//   ....[66]....
        /*0598*/ 	.word	0x000042f0


	//   ....[67]....
        /*059c*/ 	.word	0x00004300


	//   ....[68]....
        /*05a0*/ 	.word	0x00004310


	//   ....[69]....
        /*05a4*/ 	.word	0x000043f0


	//   ....[70]....
        /*05a8*/ 	.word	0x00004400


	//   ....[71]....
        /*05ac*/ 	.word	0x00004410


	//   ....[72]....
        /*05b0*/ 	.word	0x000044f0


	//   ....[73]....
        /*05b4*/ 	.word	0x00004500


	//   ....[74]....
        /*05b8*/ 	.word	0x00004510


	//   ....[75]....
        /*05bc*/ 	.word	0x00004670


	//   ....[76]....
        /*05c0*/ 	.word	0x00006260


	//   ....[77]....
        /*05c4*/ 	.word	0x000063a0


	//   ....[78]....
        /*05c8*/ 	.word	0x000069c0


	//   ....[79]....
        /*05cc*/ 	.word	0x000069f0


	//   ....[80]....
        /*05d0*/ 	.word	0x00006a10


	//   ....[81]....
        /*05d4*/ 	.word	0x00006a50


	//   ....[82]....
        /*05d8*/ 	.word	0x00006ad0


	//   ....[83]....
        /*05dc*/ 	.word	0x00006ae0


	//   ....[84]....
        /*05e0*/ 	.word	0x00006b50


	//   ....[85]....
        /*05e4*/ 	.word	0x00006b90


	//   ....[86]....
        /*05e8*/ 	.word	0x00006bb0


	//   ....[87]....
        /*05ec*/ 	.word	0x00006c20


	//   ....[88]....
        /*05f0*/ 	.word	0x00006c60


	//   ....[89]....
        /*05f4*/ 	.word	0x00006c80


	//   ....[90]....
        /*05f8*/ 	.word	0x00006d00


	//   ....[91]....
        /*05fc*/ 	.word	0x00006d30


	//   ....[92]....
        /*0600*/ 	.word	0x00006d50


	//   ....[93]....
        /*0604*/ 	.word	0x00007330


	//   ....[94]....
        /*0608*/ 	.word	0x00007350


	//   ....[95]....
        /*060c*/ 	.word	0x00007360


	//   ....[96]....
        /*0610*/ 	.word	0x00008cd0


	//   ....[97]....
        /*0614*/ 	.word	0x00008e20


	//   ....[98]....
        /*0618*/ 	.word	0x000093d0


	//   ....[99]....
        /*061c*/ 	.word	0x000093f0


	//   ....[100]....
        /*0620*/ 	.word	0x00009410


	//   ....[101]....
        /*0624*/ 	.word	0x00009470


	//   ....[102]....
        /*0628*/ 	.word	0x000094b0


	//   ....[103]....
        /*062c*/ 	.word	0x000094d0


	//   ....[104]....
        /*0630*/ 	.word	0x00009550


	//   ....[105]....
        /*0634*/ 	.word	0x00009580


	//   ....[106]....
        /*0638*/ 	.word	0x000095a0


	//   ....[107]....
        /*063c*/ 	.word	0x00009630


	//   ....[108]....
        /*0640*/ 	.word	0x00009650


	//   ....[109]....
        /*0644*/ 	.word	0x00009660


	//   ....[110]....
        /*0648*/ 	.word	0x00009700


	//   ....[111]....
        /*064c*/ 	.word	0x00009720


	//   ....[112]....
        /*0650*/ 	.word	0x00009730


	//   ....[113]....
        /*0654*/ 	.word	0x00009d50


	//   ....[114]....
        /*0658*/ 	.word	0x00009d60


	//   ....[115]....
        /*065c*/ 	.word	0x00009d80


	//   ....[116]....
        /*0660*/ 	.word	0x0000a010


	//   ....[117]....
        /*0664*/ 	.word	0x0000a0a0


	//   ....[118]....
        /*0668*/ 	.word	0x0000a0f0


	//   ....[119]....
        /*066c*/ 	.word	0x0000a100


	//   ....[120]....
        /*0670*/ 	.word	0x0000a110


	//   ....[121]....
        /*0674*/ 	.word	0x0000a1f0


	//   ....[122]....
        /*0678*/ 	.word	0x0000a200


	//   ....[123]....
        /*067c*/ 	.word	0x0000a210


	//   ....[124]....
        /*0680*/ 	.word	0x0000a300


	//   ....[125]....
        /*0684*/ 	.word	0x0000a310


	//   ....[126]....
        /*0688*/ 	.word	0x0000a320


	//   ....[127]....
        /*068c*/ 	.word	0x0000a410


	//   ....[128]....
        /*0690*/ 	.word	0x0000a420


	//   ....[129]....
        /*0694*/ 	.word	0x0000a430


	//   ....[130]....
        /*0698*/ 	.word	0x0000a520


	//   ....[131]....
        /*069c*/ 	.word	0x0000a530


	//   ....[132]....
        /*06a0*/ 	.word	0x0000a540


	//   ....[133]....
        /*06a4*/ 	.word	0x0000a690


	//   ....[134]....
        /*06a8*/ 	.word	0x0000a710


	//   ....[135]....
        /*06ac*/ 	.word	0x0000a790


	//   ....[136]....
        /*06b0*/ 	.word	0x0000a7e0


	//   ....[137]....
        /*06b4*/ 	.word	0x0000a7f0


	//   ....[138]....
        /*06b8*/ 	.word	0x0000a800


	//   ....[139]....
        /*06bc*/ 	.word	0x0000a8e0


	//   ....[140]....
        /*06c0*/ 	.word	0x0000a8f0


	//   ....[141]....
        /*06c4*/ 	.word	0x0000a900


	//   ....[142]....
        /*06c8*/ 	.word	0x0000a9e0


	//   ....[143]....
        /*06cc*/ 	.word	0x0000a9f0


	//   ....[144]....
        /*06d0*/ 	.word	0x0000aa00


	//   ....[145]....
        /*06d4*/ 	.word	0x0000aae0


	//   ....[146]....
        /*06d8*/ 	.word	0x0000aaf0


	//   ....[147]....
        /*06dc*/ 	.word	0x0000ab00


	//   ....[148]....
        /*06e0*/ 	.word	0x0000abe0


	//   ....[149]....
        /*06e4*/ 	.word	0x0000ac00


	//   ....[150]....
        /*06e8*/ 	.word	0x0000ac10


	//   ....[151]....
        /*06ec*/ 	.word	0x0000ad70


	//   ....[152]....
        /*06f0*/ 	.word	0x0000c6b0


	//   ....[153]....
        /*06f4*/ 	.word	0x0000c750


	//   ....[154]....
        /*06f8*/ 	.word	0x0000c800


	//   ....[155]....
        /*06fc*/ 	.word	0x0000c850


	//   ....[156]....
        /*0700*/ 	.word	0x0000c8a0


	//   ....[157]....
        /*0704*/ 	.word	0x0000c910


	//   ....[158]....
        /*0708*/ 	.word	0x0000c9a0


	//   ....[159]....
        /*070c*/ 	.word	0x0000ca20


	//   ....[160]....
        /*0710*/ 	.word	0x0000ca70


	//   ....[161]....
        /*0714*/ 	.word	0x0000cae0


	//   ....[162]....
        /*0718*/ 	.word	0x0000cb70


	//   ....[163]....
        /*071c*/ 	.word	0x0000cbf0


	//   ....[164]....
        /*0720*/ 	.word	0x0000cc40


	//   ....[165]....
        /*0724*/ 	.word	0x0000ccb0


	//   ....[166]....
        /*0728*/ 	.word	0x0000cd40


	//   ....[167]....
        /*072c*/ 	.word	0x0000cdc0


	//   ....[168]....
        /*0730*/ 	.word	0x0000ce10


	//   ....[169]....
        /*0734*/ 	.word	0x0000ce80


	//   ....[170]....
        /*0738*/ 	.word	0x0000cf10


	//   ....[171]....
        /*073c*/ 	.word	0x0000cf90


	//   ....[172]....
        /*0740*/ 	.word	0x0000cfe0


	//   ....[173]....
        /*0744*/ 	.word	0x0000d050


	//   ....[174]....
        /*0748*/ 	.word	0x0000d0d0


	//   ....[175]....
        /*074c*/ 	.word	0x0000d160


	//   ....[176]....
        /*0750*/ 	.word	0x0000d1f0


	//   ....[177]....
        /*0754*/ 	.word	0x0000d2a0


	//   ....[178]....
        /*0758*/ 	.word	0x0000d2f0


	//   ....[179]....
        /*075c*/ 	.word	0x0000d340


	//   ....[180]....
        /*0760*/ 	.word	0x0000d3c0


	//   ....[181]....
        /*0764*/ 	.word	0x0000d450


	//   ....[182]....
        /*0768*/ 	.word	0x0000d4d0


	//   ....[183]....
        /*076c*/ 	.word	0x0000d520


	//   ....[184]....
        /*0770*/ 	.word	0x0000d5a0


	//   ....[185]....
        /*0774*/ 	.word	0x0000d630


	//   ....[186]....
        /*0778*/ 	.word	0x0000d6b0


	//   ....[187]....
        /*077c*/ 	.word	0x0000d700


	//   ....[188]....
        /*0780*/ 	.word	0x0000d780


	//   ....[189]....
        /*0784*/ 	.word	0x0000d810


	//   ....[190]....
        /*0788*/ 	.word	0x0000d890


	//   ....[191]....
        /*078c*/ 	.word	0x0000d8e0


	//   ....[192]....
        /*0790*/ 	.word	0x0000d960


	//   ....[193]....
        /*0794*/ 	.word	0x0000d9f0


	//   ....[194]....
        /*0798*/ 	.word	0x0000da70


	//   ....[195]....
        /*079c*/ 	.word	0x0000dac0


	//   ....[196]....
        /*07a0*/ 	.word	0x0000db30


	//   ....[197]....
        /*07a4*/ 	.word	0x0000dbb0


	//   ....[198]....
        /*07a8*/ 	.word	0x0000dc40


	//   ....[199]....
        /*07ac*/ 	.word	0x0000dcd0


	//   ....[200]....
        /*07b0*/ 	.word	0x0000dd80


	//   ....[201]....
        /*07b4*/ 	.word	0x0000ddd0


	//   ....[202]....
        /*07b8*/ 	.word	0x0000de20


	//   ....[203]....
        /*07bc*/ 	.word	0x0000de90


	//   ....[204]....
        /*07c0*/ 	.word	0x0000df20


	//   ....[205]....
        /*07c4*/ 	.word	0x0000dfa0


	//   ....[206]....
        /*07c8*/ 	.word	0x0000dff0


	//   ....[207]....
        /*07cc*/ 	.word	0x0000e060


	//   ....[208]....
        /*07d0*/ 	.word	0x0000e0f0


	//   ....[209]....
        /*07d4*/ 	.word	0x0000e170


	//   ....[210]....
        /*07d8*/ 	.word	0x0000e1c0


	//   ....[211]....
        /*07dc*/ 	.word	0x0000e230


	//   ....[212]....
        /*07e0*/ 	.word	0x0000e2c0


	//   ....[213]....
        /*07e4*/ 	.word	0x0000e340


	//   ....[214]....
        /*07e8*/ 	.word	0x0000e390


	//   ....[215]....
        /*07ec*/ 	.word	0x0000e400


	//   ....[216]....
        /*07f0*/ 	.word	0x0000e490


	//   ....[217]....
        /*07f4*/ 	.word	0x0000e510


	//   ....[218]....
        /*07f8*/ 	.word	0x0000e560


	//   ....[219]....
        /*07fc*/ 	.word	0x0000e5d0


	//   ....[220]....
        /*0800*/ 	.word	0x0000e640


	//   ....[221]....
        /*0804*/ 	.word	0x0000e6c0


	//   ....[222]....
        /*0808*/ 	.word	0x0000e740


	//   ....[223]....
        /*080c*/ 	.word	0x0000e7f0


	//   ....[224]....
        /*0810*/ 	.word	0x0000e840


	//   ....[225]....
        /*0814*/ 	.word	0x0000e890


	//   ....[226]....
        /*0818*/ 	.word	0x0000e900


	//   ....[227]....
        /*081c*/ 	.word	0x0000e990


	//   ....[228]....
        /*0820*/ 	.word	0x0000ea10


	//   ....[229]....
        /*0824*/ 	.word	0x0000ea60


	//   ....[230]....
        /*0828*/ 	.word	0x0000ead0


	//   ....[231]....
        /*082c*/ 	.word	0x0000eb60


	//   ....[232]....
        /*0830*/ 	.word	0x0000ebe0


	//   ....[233]....
        /*0834*/ 	.word	0x0000ec30


	//   ....[234]....
        /*0838*/ 	.word	0x0000eca0


	//   ....[235]....
        /*083c*/ 	.word	0x0000ed30


	//   ....[236]....
        /*0840*/ 	.word	0x0000edb0


	//   ....[237]....
        /*0844*/ 	.word	0x0000ee00


	//   ....[238]....
        /*0848*/ 	.word	0x0000ee70


	//   ....[239]....
        /*084c*/ 	.word	0x0000ef00


	//   ....[240]....
        /*0850*/ 	.word	0x0000ef90


	//   ....[241]....
        /*0854*/ 	.word	0x0000efe0


	//   ....[242]....
        /*0858*/ 	.word	0x0000f050


	//   ....[243]....
        /*085c*/ 	.word	0x0000f0c0


	//----- nvinfo : EIATTR_VRC_CTA_INIT_COUNT
	.align		4
.L_453:
        /*0860*/ 	.byte	0x02, 0x4a
	.zero		1
	.zero		1


	//----- nvinfo : EIATTR_EXIT_INSTR_OFFSETS
	.align		4
        /*0864*/ 	.byte	0x04, 0x1c
        /*0866*/ 	.short	(.L_455 - .L_454)


	//   ....[0]....
.L_454:
        /*0868*/ 	.word	0x00001860


	//   ....[1]....
        /*086c*/ 	.word	0x00001b70


	//   ....[2]....
        /*0870*/ 	.word	0x00001d60


	//   ....[3]....
        /*0874*/ 	.word	0x00002490


	//   ....[4]....
        /*0878*/ 	.word	0x00002540


	//   ....[5]....
        /*087c*/ 	.word	0x000050d0


	//   ....[6]....
        /*0880*/ 	.word	0x00005400


	//   ....[7]....
        /*0884*/ 	.word	0x00005610


	//   ....[8]....
        /*0888*/ 	.word	0x00005d30


	//   ....[9]....
        /*088c*/ 	.word	0x00005de0


	//   ....[10]....
        /*0890*/ 	.word	0x00005e20


	//   ....[11]....
        /*0894*/ 	.word	0x00008760


	//   ....[12]....
        /*0898*/ 	.word	0x00008880


	//   ....[13]....
        /*089c*/ 	.word	0x0000c540


	//   ....[14]....
        /*08a0*/ 	.word	0x0000c660


	//----- nvinfo : EIATTR_MAX_THREADS
	.align		4
.L_455:
        /*08a4*/ 	.byte	0x04, 0x05
        /*08a6*/ 	.short	(.L_457 - .L_456)
.L_456:
        /*08a8*/ 	.word	0x00000100
        /*08ac*/ 	.word	0x00000001
        /*08b0*/ 	.word	0x00000001


	//----- nvinfo : EIATTR_CRS_STACK_SIZE
	.align		4
.L_457:
        /*08b4*/ 	.byte	0x04, 0x1e
        /*08b6*/ 	.short	(.L_459 - .L_458)
.L_458:
        /*08b8*/ 	.word	0x00000000


	//----- nvinfo : EIATTR_CBANK_PARAM_SIZE
	.align		4
.L_459:
        /*08bc*/ 	.byte	0x03, 0x19
        /*08be*/ 	.short	0x0050


	//----- nvinfo : EIATTR_PARAM_CBANK
	.align		4
        /*08c0*/ 	.byte	0x04, 0x0a
        /*08c2*/ 	.short	(.L_461 - .L_460)
	.align		4
.L_460:
        /*08c4*/ 	.word	index@(.nv.constant0._ZN6thrust24THRUST_300001_SM_1000_NS8cuda_cub4core6detail13_kernel_agentINS1_15__reduce_by_key16ReduceByKeyAgentINS0_6detail15normal_iteratorINS0_10device_ptrIjEEEENS0_17constant_iteratorIiNS0_11use_defaultESD_EESB_SB_N4cuda3std3__48equal_toIjEENSH_4plusIjEEPllEEJSB_SE_SB_SB_SM_N3cub18CUB_300001_SM_100024ReduceByKeyScanTileStateIilLb1EEESJ_SL_llEEEvDpT0_)
        /*08c8*/ 	.short	0x0380
        /*08ca*/ 	.short	0x0050


	//----- nvinfo : EIATTR_SW_WAR
	.align		4
.L_461:
        /*08cc*/ 	.byte	0x04, 0x36
        /*08ce*/ 	.short	(.L_463 - .L_462)
.L_462:
        /*08d0*/ 	.word	0x00000008
.L_463:


//--------------------- .nv.info._ZN6thrust24THRUST_300001_SM_1000_NS8cuda_cub4core6detail13_kernel_agentINS1_15__reduce_by_key9InitAgentIN3cub18CUB_300001_SM_100024ReduceByKeyScanTileStateIilLb1EEElPlEEJSA_lSB_EEEvDpT0_ --------------------------
	.section	.nv.info._ZN6thrust24THRUST_300001_SM_1000_NS8cuda_cub4core6detail13_kernel_agentINS1_15__reduce_by_key9InitAgentIN3cub18CUB_300001_SM_100024ReduceByKeyScanTileStateIilLb1EEElPlEEJSA_lSB_EEEvDpT0_,"",@"SHT_CUDA_INFO"
	.sectionflags	@""
	.align	4


	//----- nvinfo : EIATTR_CUDA_API_VERSION
	.align		4
        /*0000*/ 	.byte	0x04, 0x37
        /*0002*/ 	.short	(.L_465 - .L_464)
.L_464:
        /*0004*/ 	.word	0x00000082


	//----- nvinfo : EIATTR_KPARAM_INFO
	.align		4
.L_465:
        /*0008*/ 	.byte	0x04, 0x17
        /*000a*/ 	.short	(.L_467 - .L_466)
.L_466:
        /*000c*/ 	.word	0x00000000
        /*0010*/ 	.short	0x0002
        /*0012*/ 	.short	0x0010
        /*0014*/ 	.byte	0x00, 0xf5, 0x21, 0x00


	//----- nvinfo : EIATTR_KPARAM_INFO
	.align		4
.L_467:
        /*0018*/ 	.byte	0x04, 0x17
        /*001a*/ 	.short	(.L_469 - .L_468)
.L_468:
        /*001c*/ 	.word	0x00000000
        /*0020*/ 	.short	0x0001
        /*0022*/ 	.short	0x0008
        /*0024*/ 	.byte	0x00, 0xf0, 0x21, 0x00


	//----- nvinfo : EIATTR_KPARAM_INFO
	.align		4
.L_469:
        /*0028*/ 	.byte	0x04, 0x17
        /*002a*/ 	.short	(.L_471 - .L_470)
.L_470:
        /*002c*/ 	.word	0x00000000
        /*0030*/ 	.short	0x0000
        /*0032*/ 	.short	0x0000
        /*0034*/ 	.byte	0x00, 0xf0, 0x21, 0x00


	//----- nvinfo : EIATTR_SPARSE_MMA_MASK
	.align		4
.L_471:
        /*0038*/ 	.byte	0x03, 0x50
        /*003a*/ 	.short	0x0000


	//----- nvinfo : EIATTR_MAXREG_COUNT
	.align		4
        /*003c*/ 	.byte	0x03, 0x1b
        /*003e*/ 	.short	0x00ff


	//----- nvinfo : EIATTR_MERCURY_ISA_VERSION
	.align		4
        /*0040*/ 	.byte	0x03, 0x5f
        /*0042*/ 	.short	0x0101


	//----- nvinfo : EIATTR_VRC_CTA_INIT_COUNT
	.align		4
        /*0044*/ 	.byte	0x02, 0x4a
	.zero		1
	.zero		1


	//----- nvinfo : EIATTR_EXIT_INSTR_OFFSETS
	.align		4
        /*0048*/ 	.byte	0x04, 0x1c
        /*004a*/ 	.short	(.L_473 - .L_472)


	//   ....[0]....
.L_472:
        /*004c*/ 	.word	0x00000140


	//   ....[1]....
        /*0050*/ 	.word	0x00000170


	//----- nvinfo : EIATTR_MAX_THREADS
	.align		4
.L_473:
        /*0054*/ 	.byte	0x04, 0x05
        /*0056*/ 	.short	(.L_475 - .L_474)
.L_474:
        /*0058*/ 	.word	0x00000080
        /*005c*/ 	.word	0x00000001
        /*0060*/ 	.word	0x00000001


	//----- nvinfo : EIATTR_CBANK_PARAM_SIZE
	.align		4
.L_475:
        /*0064*/ 	.byte	0x03, 0x19
        /*0066*/ 	.short	0x0018


	//----- nvinfo : EIATTR_PARAM_CBANK
	.align		4
        /*0068*/ 	.byte	0x04, 0x0a
        /*006a*/ 	.short	(.L_477 - .L_476)
	.align		4
.L_476:
        /*006c*/ 	.word	index@(.nv.constant0._ZN6thrust24THRUST_300001_SM_1000_NS8cuda_cub4core6detail13_kernel_agentINS1_15__reduce_by_key9InitAgentIN3cub18CUB_300001_SM_100024ReduceByKeyScanTileStateIilLb1EEElPlEEJSA_lSB_EEEvDpT0_)
        /*0070*/ 	.short	0x0380
        /*0072*/ 	.short	0x0018


	//----- nvinfo : EIATTR_SW_WAR
	.align		4
.L_477:
        /*0074*/ 	.byte	0x04, 0x36
        /*0076*/ 	.short	(.L_479 - .L_478)
.L_478:
        /*0078*/ 	.word	0x00000008
.L_479:


//--------------------- .nv.info._ZN6thrust24THRUST_300001_SM_1000_NS8cuda_cub4core6detail13_kernel_agentINS1_15__reduce_by_key16ReduceByKeyAgentINS0_6detail15normal_iteratorINS0_10device_ptrIjEEEENS0_17constant_iteratorIiNS0_11use_defaultESD_EESB_SB_N4cuda3std3__48equal_toIjEENSH_4plusIjEEPiiEEJSB_SE_SB_SB_SM_N3cub18CUB_300001_SM_100024ReduceByKeyScanTileStateIiiLb1EEESJ_SL_iiEEEvDpT0_ --------------------------
	.section	.nv.info._ZN6thrust24THRUST_300001_SM_1000_NS8cuda_cub4core6detail13_kernel_agentINS1_15__reduce_by_key16ReduceByKeyAgentINS0_6detail15normal_iteratorINS0_10device_ptrIjEEEENS0_17constant_iteratorIiNS0_11use_defaultESD_EESB_SB_N4cuda3std3__48equal_toIjEENSH_4plusIjEEPiiEEJSB_SE_SB_SB_SM_N3cub18CUB_300001_SM_100024ReduceByKeyScanTileStateIiiLb1EEESJ_SL_iiEEEvDpT0_,"",@"SHT_CUDA_INFO"
	.sectionflags	@""
	.align	4


	//----- nvinfo : EIATTR_CUDA_API_VERSION
	.align		4
        /*0000*/ 	.byte	0x04, 0x37
        /*0002*/ 	.short	(.L_481 - .L_480)
.L_480:
        /*0004*/ 	.word	0x00000082


	//----- nvinfo : EIATTR_KPARAM_INFO
	.align		4
.L_481:
        /*0008*/ 	.byte	0x04, 0x17
        /*000a*/ 	.short	(.L_483 - .L_482)
.L_482:
        /*000c*/ 	.word	0x00000000
        /*0010*/ 	.short	0x0009
        /*0012*/ 	.short	0x0040
        /*0014*/ 	.byte	0x00, 0xf0, 0x11, 0x00


	//----- nvinfo : EIATTR_KPARAM_INFO
	.align		4
.L_483:
        /*0018*/ 	.byte	0x04, 0x17
        /*001a*/ 	.short	(.L_485 - .L_484)
.L_484:
        /*001c*/ 	.word	0x00000000
        /*0020*/ 	.short	0x0008
        /*0022*/ 	.short	0x003c
        /*0024*/ 	.byte	0x00, 0xf0, 0x11, 0x00


	//----- nvinfo : EIATTR_KPARAM_INFO
	.align		4
.L_485:
        /*0028*/ 	.byte	0x04, 0x17
        /*002a*/ 	.short	(.L_487 - .L_486)
.L_486:
        /*002c*/ 	.word	0x00000000
        /*0030*/ 	.short	0x0007
        /*0032*/ 	.short	0x0039
        /*0034*/ 	.byte	0x00, 0xf0, 0x05, 0x00


	//----- nvinfo : EIATTR_KPARAM_INFO
	.align		4
.L_487:
        /*0038*/ 	.byte	0x04, 0x17
        /*003a*/ 	.short	(.L_489 - .L_488)
.L_488:
        /*003c*/ 	.word	0x00000000
        /*0040*/ 	.short	0x0006
        /*0042*/ 	.short	0x0038
        /*0044*/ 	.byte	0x00, 0xf0, 0x05, 0x00


	//----- nvinfo : EIATTR_KPARAM_INFO
	.align		4
.L_489:
        /*0048*/ 	.byte	0x04, 0x17
        /*004a*/ 	.short	(.L_491 - .L_490)
.L_490:
        /*004c*/ 	.word	0x00000000
        /*0050*/ 	.short	0x0005
        /*0052*/ 	.short	0x0030
        /*0054*/ 	.byte	0x00, 0xf0, 0x21, 0x00


	//----- nvinfo : EIATTR_KPARAM_INFO
	.align		4
.L_491:
        /*0058*/ 	.byte	0x04, 0x17
        /*005a*/ 	.short	(.L_493 - .L_492)
.L_492:
        /*005c*/ 	.word	0x00000000
        /*0060*/ 	.short	0x0004
        /*0062*/ 	.short	0x0028
        /*0064*/ 	.byte	0x00, 0xf5, 0x21, 0x00


	//----- nvinfo : EIATTR_KPARAM_INFO
	.align		4
.L_493:
        /*0068*/ 	.byte	0x04, 0x17
        /*006a*/ 	.short	(.L_495 - .L_494)
.L_494:
        /*006c*/ 	.word	0x00000000
        /*0070*/ 	.short	0x0003
        /*0072*/ 	.short	0x0020
        /*0074*/ 	.byte	0x00, 0xf0, 0x21, 0x00


	//----- nvinfo : EIATTR_KPARAM_INFO
	.align		4
.L_495:
        /*0078*/ 	.byte	0x04, 0x17
        /*007a*/ 	.short	(.L_497 - .L_496)
.L_496:
        /*007c*/ 	.word	0x00000000
        /*0080*/ 	.short	0x0002
        /*0082*/ 	.short	0x0018
        /*0084*/ 	.byte	0x00, 0xf0, 0x21, 0x00


	//----- nvinfo : EIATTR_KPARAM_INFO
	.align		4
.L_497:
        /*0088*/ 	.byte	0x04, 0x17
        /*008a*/ 	.short	(.L_499 - .L_498)
.L_498:
        /*008c*/ 	.word	0x00000000
        /*0090*/ 	.short	0x0001
        /*0092*/ 	.short	0x0008
        /*0094*/ 	.byte	0x00, 0xf0, 0x41, 0x00


	//----- nvinfo : EIATTR_KPARAM_INFO
	.align		4
.L_499:
        /*0098*/ 	.byte	0x04, 0x17
        /*009a*/ 	.short	(.L_501 - .L_500)
.L_500:
        /*009c*/ 	.word	0x00000000
        /*00a0*/ 	.short	0x0000
        /*00a2*/ 	.short	0x0000
        /*00a4*/ 	.byte	0x00, 0xf0, 0x21, 0x00


	//----- nvinfo : EIATTR_SPARSE_MMA_MASK
	.align		4
.L_501:
        /*00a8*/ 	.byte	0x03, 0x50
        /*00aa*/ 	.short	0x0000


	//----- nvinfo : EIATTR_MAXREG_COUNT
	.align		4
        /*00ac*/ 	.byte	0x03, 0x1b
        /*00ae*/ 	.short	0x00ff


	//----- nvinfo : EIATTR_NUM_BARRIERS
	.align		4
        /*00b0*/ 	.byte	0x02, 0x4c
        /*00b2*/ 	.byte	0x01
	.zero		1


	//----- nvinfo : EIATTR_MERCURY_ISA_VERSION
	.align		4
        /*00b4*/ 	.byte	0x03, 0x5f
        /*00b6*/ 	.short	0x0101


	//----- nvinfo : EIATTR_COOP_GROUP_MASK_REGIDS
	.align		4
        /*00b8*/ 	.byte	0x04, 0x29
        /*00ba*/ 	.short	(.L_503 - .L_502)


	//   ....[0]....
.L_502:
        /*00bc*/ 	.word	0xffffffff


	//   ....[1]....
        /*00c0*/ 	.word	0xffffffff


	//   ....[2]....
        /*00c4*/ 	.word	0xffffffff


	//   ....[3]....
        /*00c8*/ 	.word	0xffffffff


	//   ....[4]....
        /*00cc*/ 	.word	0xffffffff


	//   ....[5]....
        /*00d0*/ 	.word	0xffffffff


	//   ....[6]....
        /*00d4*/ 	.word	0xffffffff


	//   ....[7]....
        /*00d8*/ 	.word	0xffffffff


	//   ....[8]....
        /*00dc*/ 	.word	0xffffffff


	//   ....[9]....
        /*00e0*/ 	.word	0xffffffff


	//   ....[10]....
        /*00e4*/ 	.word	0xffffffff


	//   ....[11]....
        /*00e8*/ 	.word	0xffffffff


	//   ....[12]....
        /*00ec*/ 	.word	0xffffffff


	//   ....[13]....
        /*00f0*/ 	.word	0xffffffff


	//   ....[14]....
        /*00f4*/ 	.word	0xffffffff


	//   ....[15]....
        /*00f8*/ 	.word	0xffffffff


	//   ....[16]....
        /*00fc*/ 	.word	0xffffffff


	//   ....[17]....
        /*0100*/ 	.word	0xffffffff


	//   ....[18]....
        /*0104*/ 	.word	0xffffffff


	//   ....[19]....
        /*0108*/ 	.word	0xffffffff


	//   ....[20]....
        /*010c*/ 	.word	0xffffffff


	//   ....[21]....
        /*0110*/ 	.word	0xffffffff


	//   ....[22]....
        /*0114*/ 	.word	0xffffffff


	//   ....[23]....
        /*0118*/ 	.word	0xffffffff


	//   ....[24]....
        /*011c*/ 	.word	0xffffffff


	//   ....[25]....
        /*0120*/ 	.word	0xffffffff


	//   ....[26]....
        /*0124*/ 	.word	0xffffffff


	//   ....[27]....
        /*0128*/ 	.word	0xffffffff


	//   ....[28]....
        /*012c*/ 	.word	0xffffffff


	//   ....[29]....
        /*0130*/ 	.word	0xffffffff


	//   ....[30]....
        /*0134*/ 	.word	0xffffffff


	//   ....[31]....
        /*0138*/ 	.word	0xffffffff


	//   ....[32]....
        /*013c*/ 	.word	0xffffffff


	//   ....[33]....
        /*0140*/ 	.word	0xffffffff


	//   ....[34]....
        /*0144*/ 	.word	0xffffffff


	//   ....[35]....
        /*0148*/ 	.word	0xffffffff


	//   ....[36]....
        /*014c*/ 	.word	0xffffffff


	//   ....[37]....
        /*0150*/ 	.word	0xffffffff


	//   ....[38]....
        /*0154*/ 	.word	0xffffffff


	//   ....[39]....
        /*0158*/ 	.word	0xffffffff


	//   ....[40]....
        /*015c*/ 	.word	0xffffffff


	//   ....[41]....
        /*0160*/ 	.word	0xffffffff


	//   ....[42]....
        /*0164*/ 	.word	0xffffffff


	//   ....[43]....
        /*0168*/ 	.word	0xffffffff


	//   ....[44]....
        /*016c*/ 	.word	0xffffffff


	//   ....[45]....
        /*0170*/ 	.word	0xffffffff


	//   ....[46]....
        /*0174*/ 	.word	0xffffffff


	//   ....[47]....
        /*0178*/ 	.word	0xffffffff


	//   ....[48]....
        /*017c*/ 	.word	0xffffffff


	//   ....[49]....
        /*0180*/ 	.word	0xffffffff


	//   ....[50]....
        /*0184*/ 	.word	0xffffffff


	//   ....[51]....
        /*0188*/ 	.word	0xffffffff


	//   ....[52]....
        /*018c*/ 	.word	0xffffffff


	//   ....[53]....
        /*0190*/ 	.word	0xffffffff


	//   ....[54]....
        /*0194*/ 	.word	0xffffffff


	//   ....[55]....
        /*0198*/ 	.word	0xffffffff


	//   ....[56]....
        /*019c*/ 	.word	0xffffffff


	//   ....[57]....
        /*01a0*/ 	.word	0xffffffff


	//   ....[58]....
        /*01a4*/ 	.word	0xffffffff


	//   ....[59]....
        /*01a8*/ 	.word	0xffffffff


	//   ....[60]....
        /*01ac*/ 	.word	0xffffffff


	//   ....[61]....
        /*01b0*/ 	.word	0xffffffff


	//   ....[62]....
        /*01b4*/ 	.word	0xffffffff


	//   ....[63]....
        /*01b8*/ 	.word	0xffffffff


	//   ....[64]....
        /*01bc*/ 	.word	0xffffffff


	//   ....[65]....
        /*01c0*/ 	.word	0xffffffff


	//   ....[66]....
        /*01c4*/ 	.word	0xffffffff


	//   ....[67]....
        /*01c8*/ 	.word	0xffffffff


	//   ....[68]....
        /*01cc*/ 	.word	0xffffffff


	//   ....[69]....
        /*01d0*/ 	.word	0xffffffff


	//   ....[70]....
        /*01d4*/ 	.word	0xffffffff


	//   ....[71]....
        /*01d8*/ 	.word	0xffffffff


	//   ....[72]....
        /*01dc*/ 	.word	0xffffffff


	//   ....[73]....
        /*01e0*/ 	.word	0xffffffff


	//   ....[74]....
        /*01e4*/ 	.word	0xffffffff


	//   ....[75]....
        /*01e8*/ 	.word	0xffffffff


	//   ....[76]....
        /*01ec*/ 	.word	0xffffffff


	//   ....[77]....
        /*01f0*/ 	.word	0xffffffff


	//   ....[78]....
        /*01f4*/ 	.word	0xffffffff


	//   ....[79]....
        /*01f8*/ 	.word	0xffffffff


	//   ....[80]....
        /*01fc*/ 	.word	0xffffffff


	//   ....[81]....
        /*0200*/ 	.word	0xffffffff


	//   ....[82]....
        /*0204*/ 	.word	0xffffffff


	//   ....[83]....
        /*0208*/ 	.word	0xffffffff


	//   ....[84]....
        /*020c*/ 	.word	0xffffffff


	//   ....[85]....
        /*0210*/ 	.word	0xffffffff


	//   ....[86]....
        /*0214*/ 	.word	0xffffffff


	//   ....[87]....
        /*0218*/ 	.word	0xffffffff


	//   ....[88]....
        /*021c*/ 	.word	0xffffffff


	//   ....[89]....
        /*0220*/ 	.word	0xffffffff


	//   ....[90]....
        /*0224*/ 	.word	0xffffffff


	//   ....[91]....
        /*0228*/ 	.word	0xffffffff


	//   ....[92]....
        /*022c*/ 	.word	0xffffffff


	//   ....[93]....
        /*0230*/ 	.word	0xffffffff


	//   ....[94]....
        /*0234*/ 	.word	0xffffffff


	//   ....[95]....
        /*0238*/ 	.word	0xffffffff


	//   ....[96]....
        /*023c*/ 	.word	0xffffffff


	//   ....[97]....
        /*0240*/ 	.word	0xffffffff


	//   ....[98]....
        /*0244*/ 	.word	0xffffffff


	//   ....[99]....
        /*0248*/ 	.word	0xffffffff


	//   ....[100]....
        /*024c*/ 	.word	0xffffffff


	//   ....[101]....
        /*0250*/ 	.word	0xffffffff


	//   ....[102]....
        /*0254*/ 	.word	0xffffffff


	//   ....[103]....
        /*0258*/ 	.word	0xffffffff


	//   ....[104]....
        /*025c*/ 	.word	0xffffffff


	//   ....[105]....
        /*0260*/ 	.word	0xffffffff


	//   ....[106]....
        /*0264*/ 	.word	0xffffffff


	//   ....[107]....
        /*0268*/ 	.word	0xffffffff


	//   ....[108]....
        /*026c*/ 	.word	0x05000015


	//   ....[109]....
        /*0270*/ 	.word	0x05000015


	//   ....[110]....
        /*0274*/ 	.word	0x05000015


	//   ....[111]....
        /*0278*/ 	.word	0x05000015


	//   ....[112]....
        /*027c*/ 	.word	0x05000015


	//   ....[113]....
        /*0280*/ 	.word	0x05000015


	//   ....[114]....
        /*0284*/ 	.word	0x05000015


	//   ....[115]....
        /*0288*/ 	.word	0x05000015


	//   ....[116]....
        /*028c*/ 	.word	0x05000015


	//   ....[117]....
        /*0290*/ 	.word	0x05000015


	//   ....[118]....
        /*0294*/ 	.word	0x05000015


	//   ....[119]....
        /*0298*/ 	.word	0x05000015


	//   ....[120]....
        /*029c*/ 	.word	0x05000015


	//   ....[121]....
        /*02a0*/ 	.word	0x05000015


	//   ....[122]....
        /*02a4*/ 	.word	0x05000015


	//   ....[123]....
        /*02a8*/ 	.word	0x05000015


	//   ....[124]....
        /*02ac*/ 	.word	0x05000015


	//   ....[125]....
        /*02b0*/ 	.word	0x05000015


	//   ....[126]....
        /*02b4*/ 	.word	0x05000015


	//   ....[127]....
        /*02b8*/ 	.word	0x05000015


	//   ....[128]....
        /*02bc*/ 	.word	0x05000015


	//   ....[129]....
        /*02c0*/ 	.word	0x05000015


	//   ....[130]....
        /*02c4*/ 	.word	0x05000015


	//   ....[131]....
        /*02c8*/ 	.word	0x05000015


	//   ....[132]....
        /*02cc*/ 	.word	0x05000015


	//   ....[133]....
        /*02d0*/ 	.word	0x05000015


	//   ....[134]....
        /*02d4*/ 	.word	0x05000015


	//   ....[135]....
        /*02d8*/ 	.word	0x05000015


	//   ....[136]....
        /*02dc*/ 	.word	0x05000015


	//   ....[137]....
        /*02e0*/ 	.word	0x05000015


	//   ....[138]....
        /*02e4*/ 	.word	0x05000015


	//   ....[139]....
        /*02e8*/ 	.word	0x05000015


	//   ....[140]....
        /*02ec*/ 	.word	0x05000015


	//   ....[141]....
        /*02f0*/ 	.word	0x05000015


	//   ....[142]....
        /*02f4*/ 	.word	0x05000015


	//   ....[143]....
        /*02f8*/ 	.word	0x05000015


	//   ....[144]....
        /*02fc*/ 	.word	0x05000015


	//   ....[145]....
        /*0300*/ 	.word	0x05000015


	//   ....[146]....
        /*0304*/ 	.word	0x05000015


	//   ....[147]....
        /*0308*/ 	.word	0x05000015


	//   ....[148]....
        /*030c*/ 	.word	0x05000015


	//   ....[149]....
        /*0310*/ 	.word	0x05000015


	//   ....[150]....
        /*0314*/ 	.word	0x05000015


	//   ....[151]....
        /*0318*/ 	.word	0x05000015


	//   ....[152]....
        /*031c*/ 	.word	0x05000015


	//   ....[153]....
        /*0320*/ 	.word	0x05000015


	//   ....[154]....
        /*0324*/ 	.word	0x05000015


	//   ....[155]....
        /*0328*/ 	.word	0x05000015


	//   ....[156]....
        /*032c*/ 	.word	0x05000015


	//   ....[157]....
        /*0330*/ 	.word	0x05000015


	//   ....[158]....
        /*0334*/ 	.word	0x05000015


	//   ....[159]....
        /*0338*/ 	.word	0x05000015


	//----- nvinfo : EIATTR_COOP_GROUP_INSTR_OFFSETS
	.align		4
.L_503:
        /*033c*/ 	.byte	0x04, 0x28
        /*033e*/ 	.short	(.L_505 - .L_504)


	//   ....[0]....
.L_504:
        /*0340*/ 	.word	0x00000300


	//   ....[1]....
        /*0344*/ 	.word	0x000004a0


	//   ....[2]....
        /*0348*/ 	.word	0x000007e0


	//   ....[3]....
        /*034c*/ 	.word	0x00000800


	//   ....[4]....
        /*0350*/ 	.word	0x00000840


	//   ....[5]....
        /*0354*/ 	.word	0x00000870


	//   ....[6]....
        /*0358*/ 	.word	0x000008e0


	//   ....[7]....
        /*035c*/ 	.word	0x00000920


	//   ....[8]....
        /*0360*/ 	.word	0x00000960


	//   ....[9]....
        /*0364*/ 	.word	0x000009b0


	//   ....[10]....
        /*0368*/ 	.word	0x00000a00


	//   ....[11]....
        /*036c*/ 	.word	0x00000a20


	//   ....[12]....
        /*0370*/ 	.word	0x00000b40


	//   ....[13]....
        /*0374*/ 	.word	0x00000d30


	//   ....[14]....
        /*0378*/ 	.word	0x000025a0


	//   ....[15]....
        /*037c*/ 	.word	0x00002720


	//   ....[16]....
        /*0380*/ 	.word	0x00002a70


	//   ....[17]....
        /*0384*/ 	.word	0x00002ac0


	//   ....[18]....
        /*0388*/ 	.word	0x00002b30


	//   ....[19]....
        /*038c*/ 	.word	0x00002b50


	//   ....[20]....
        /*0390*/ 	.word	0x00002bd0


	//   ....[21]....
        /*0394*/ 	.word	0x00002bf0


	//   ....[22]....
        /*0398*/ 	.word	0x00002c60


	//   ....[23]....
        /*039c*/ 	.word	0x00002c80


	//   ....[24]....
        /*03a0*/ 	.word	0x00002cf0


	//   ....[25]....
        /*03a4*/ 	.word	0x00002d10


	//   ....[26]....
        /*03a8*/ 	.word	0x00002d80


	//   ....[27]....
        /*03ac*/ 	.word	0x00002dc0


	//   ....[28]....
        /*03b0*/ 	.word	0x00003310


	//   ....[29]....
        /*03b4*/ 	.word	0x00003380


	//   ....[30]....
        /*03b8*/ 	.word	0x000033e0


	//   ....[31]....
        /*03bc*/ 	.word	0x00003430


	//   ....[32]....
        /*03c0*/ 	.word	0x00003450


	//   ....[33]....
        /*03c4*/ 	.word	0x000034c0


	//   ....[34]....
        /*03c8*/ 	.word	0x000034e0


	//   ....[35]....
        /*03cc*/ 	.word	0x00003570


	//   ....[36]....
        /*03d0*/ 	.word	0x00003590


	//   ....[37]....
        /*03d4*/ 	.word	0x00003600


	//   ....[38]....
        /*03d8*/ 	.word	0x00003620


	//   ....[39]....
        /*03dc*/ 	.word	0x000036b0


	//   ....[40]....
        /*03e0*/ 	.word	0x000036e0


	//   ....[41]....
        /*03e4*/ 	.word	0x000037f0


	//   ....[42]....
        /*03e8*/ 	.word	0x00003850


	//   ....[43]....
        /*03ec*/ 	.word	0x000038e0


	//   ....[44]....
        /*03f0*/ 	.word	0x000038f0


	//   ....[45]....
        /*03f4*/ 	.word	0x00003910


	//   ....[46]....
        /*03f8*/ 	.word	0x00003980


	//   ....[47]....
        /*03fc*/ 	.word	0x000039b0


	//   ....[48]....
        /*0400*/ 	.word	0x00003a40


	//   ....[49]....
        /*0404*/ 	.word	0x00003a60


	//   ....[50]....
        /*0408*/ 	.word	0x00003ad0


	//   ....[51]....
        /*040c*/ 	.word	0x00003af0


	//   ....[52]....
        /*0410*/ 	.word	0x00003b70


	//   ....[53]....
        /*0414*/ 	.word	0x00003b90


	//   ....[54]....
        /*0418*/ 	.word	0x000056a0


	//   ....[55]....
        /*041c*/ 	.word	0x000057f0


	//   ....[56]....
        /*0420*/ 	.word	0x00005ca0


	//   ....[57]....
        /*0424*/ 	.word	0x00005d10


	//   ....[58]....
        /*0428*/ 	.word	0x00005d50


	//   ....[59]....
        /*042c*/ 	.word	0x00005d80


	//   ....[60]....
        /*0430*/ 	.word	0x00005df0


	//   ....[61]....
        /*0434*/ 	.word	0x00005e30


	//   ....[62]....
        /*0438*/ 	.word	0x00005e70


	//   ....[63]....
        /*043c*/ 	.word	0x00005ec0


	//   ....[64]....
        /*0440*/ 	.word	0x00005f10


	//   ....[65]....
        /*0444*/ 	.word	0x00005f50


	//   ....[66]....
        /*0448*/ 	.word	0x000062a0


	//   ....[67]....
        /*044c*/ 	.word	0x000062c0


	//   ....[68]....
        /*0450*/ 	.word	0x00007e00


	//   ....[69]....
        /*0454*/ 	.word	0x00007f40


	//   ....[70]....
        /*0458*/ 	.word	0x00008380


	//   ....[71]....
        /*045c*/ 	.word	0x00008400


	//   ....[72]....
        /*0460*/ 	.word	0x00008450


	//   ....[73]....
        /*0464*/ 	.word	0x00008480


	//   ....[74]....
        /*0468*/ 	.word	0x000084e0


	//   ....[75]....
        /*046c*/ 	.word	0x00008510


	//   ....[76]....
        /*0470*/ 	.word	0x00008580


	//   ....[77]....
        /*0474*/ 	.word	0x000085a0


	//   ....[78]....
        /*0478*/ 	.word	0x00008620


	//   ....[79]....
        /*047c*/ 	.word	0x00008630


	//   ....[80]....
        /*0480*/ 	.word	0x000088a0


	//   ....[81]....
        /*0484*/ 	.word	0x00008950


	//   ....[82]....
        /*0488*/ 	.word	0x00008c80


	//   ....[83]....
        /*048c*/ 	.word	0x00008cf0


	//   ....[84]....
        /*0490*/ 	.word	0x00008d60


	//   ....[85]....
        /*0494*/ 	.word	0x00008d80


	//   ....[86]....
        /*0498*/ 	.word	0x00008df0


	//   ....[87]....
        /*049c*/ 	.word	0x00008e10


	//   ....[88]....
        /*04a0*/ 	.word	0x00008e90


	//   ....[89]....
        /*04a4*/ 	.word	0x00008eb0


	//   ....[90]....
        /*04a8*/ 	.word	0x00008f20


	//   ....[91]....
        /*04ac*/ 	.word	0x00008f40


	//   ....[92]....
        /*04b0*/ 	.word	0x00008fe0


	//   ....[93]....
        /*04b4*/ 	.word	0x00009010


	//   ....[94]....
        /*04b8*/ 	.word	0x00009040


	//   ....[95]....
        /*04bc*/ 	.word	0x00009150


	//   ....[96]....
        /*04c0*/ 	.word	0x000091b0


	//   ....[97]....
        /*04c4*/ 	.word	0x00009220


	//   ....[98]....
        /*04c8*/ 	.word	0x00009240


	//   ....[99]....
        /*04cc*/ 	.word	0x000092b0


	//   ....[100]....
        /*04d0*/ 	.word	0x000092e0


	//   ....[101]....
        /*04d4*/ 	.word	0x00009360


	//   ....[102]....
        /*04d8*/ 	.word	0x00009380


	//   ....[103]....
        /*04dc*/ 	.word	0x000093f0


	//   ....[104]....
        /*04e0*/ 	.word	0x00009410


	//   ....[105]....
        /*04e4*/ 	.word	0x000094b0


	//   ....[106]....
        /*04e8*/ 	.word	0x000094d0


	//   ....[107]....
        /*04ec*/ 	.word	0x000094f0


	//   ....[108]....
        /*04f0*/ 	.word	0x0000ad80


	//   ....[109]....
        /*04f4*/ 	.word	0x0000ae40


	//   ....[110]....
        /*04f8*/ 	.word	0x0000af10


	//   ....[111]....
        /*04fc*/ 	.word	0x0000af70


	//   ....[112]....
        /*0500*/ 	.word	0x0000b020


	//   ....[113]....
        /*0504*/ 	.word	0x0000b090


	//   ....[114]....
        /*0508*/ 	.word	0x0000b130


	//   ....[115]....
        /*050c*/ 	.word	0x0000b1c0


	//   ....[116]....
        /*0510*/ 	.word	0x0000b240


	//   ....[117]....
        /*0514*/ 	.word	0x0000b2e0


	//   ....[118]....
        /*0518*/ 	.word	0x0000b360


	//   ....[119]....
        /*051c*/ 	.word	0x0000b420


	//   ....[120]....
        /*0520*/ 	.word	0x0000b450


	//   ....[121]....
        /*0524*/ 	.word	0x0000b530


	//   ....[122]....
        /*0528*/ 	.word	0x0000b5e0


	//   ....[123]....
        /*052c*/ 	.word	0x0000b6b0


	//   ....[124]....
        /*0530*/ 	.word	0x0000b710


	//   ....[125]....
        /*0534*/ 	.word	0x0000b7f0


	//   ....[126]....
        /*0538*/ 	.word	0x0000b840


	//   ....[127]....
        /*053c*/ 	.word	0x0000b910


	//   ....[128]....
        /*0540*/ 	.word	0x0000b960


	//   ....[129]....
        /*0544*/ 	.word	0x0000b9e0


	//   ....[130]....
        /*0548*/ 	.word	0x0000ba80


	//   ....[131]....
        /*054c*/ 	.word	0x0000baf0


	//   ....[132]....
        /*0550*/ 	.word	0x0000bb90


	//   ....[133]....
        /*0554*/ 	.word	0x0000bbc0


	//   ....[134]....
        /*0558*/ 	.word	0x0000bcc0


	//   ....[135]....
        /*055c*/ 	.word	0x0000bd70


	//   ....[136]....
        /*0560*/ 	.word	0x0000be30


	//   ....[137]....
        /*0564*/ 	.word	0x0000be80


	//   ....[138]....
        /*0568*/ 	.word	0x0000bf50


	//   ....[139]....
        /*056c*/ 	.word	0x0000bfa0


	//   ....[140]....
        /*0570*/ 	.word	0x0000c070


	//   ....[141]....
        /*0574*/ 	.word	0x0000c0c0


	//   ....[142]....
        /*0578*/ 	.word	0x0000c190


	//   ....[143]....
        /*057c*/ 	.word	0x0000c1e0


	//   ....[144]....
        /*0580*/ 	.word	0x0000c2b0


	//   ....[145]....
        /*0584*/ 	.word	0x0000c300


	//   ....[146]....
        /*0588*/ 	.word	0x0000c330


	//   ....[147]....
        /*058c*/ 	.word	0x0000c450


	//   ....[148]....
        /*0590*/ 	.word	0x0000c4f0


	//   ....[149]....
        /*0594*/ 	.word	0x0000c5c0


	//   ....[150]....
        /*0598*/ 	.word	0x0000c610


	//   ....[151]....
        /*059c*/ 	.word	0x0000c6e0


	//   ....[152]....
        /*05a0*/ 	.word	0x0000c730


	//   ....[153]....
        /*05a4*/ 	.word	0x0000c800


	//   ....[154]....
        /*05a8*/ 	.word	0x0000c850


	//   ....[155]....
        /*05ac*/ 	.word	0x0000c920


	//   ....[156]....
        /*05b0*/ 	.word	0x0000c970


	//   ....[157]....
        /*05b4*/ 	.word	0x0000ca40


	//   ....[158]....
        /*05b8*/ 	.word	0x0000ca90


	//   ....[159]....
        /*05bc*/ 	.word	0x0000cac0


	//----- nvinfo : EIATTR_VRC_CTA_INIT_COUNT
	.align		4
.L_505:
        /*05c0*/ 	.byte	0x02, 0x4a
	.zero		1
	.zero		1


	//----- nvinfo : EIATTR_EXIT_INSTR_OFFSETS
	.align		4
        /*05c4*/ 	.byte	0x04, 0x1c
        /*05c6*/ 	.short	(.L_507 - .L_506)


	//   ....[0]....
.L_506:
        /*05c8*/ 	.word	0x00001400


	//   ....[1]....
        /*05cc*/ 	.word	0x000016a0


	//   ....[2]....
        /*05d0*/ 	.word	0x00001e30


	//   ....[3]....
        /*05d4*/ 	.word	0x00001f00


	//   ....[4]....
        /*05d8*/ 	.word	0x00002290


	//   ....[5]....
        /*05dc*/ 	.word	0x00002300


	//   ....[6]....
        /*05e0*/ 	.word	0x000043c0


	//   ....[7]....
        /*05e4*/ 	.word	0x00004590


	//   ....[8]....
        /*05e8*/ 	.word	0x00004d60


	//   ....[9]....
        /*05ec*/ 	.word	0x00004e50


	//   ....[10]....
        /*05f0*/ 	.word	0x000051f0


	//   ....[11]....
        /*05f4*/ 	.word	0x00005260


	//   ....[12]....
        /*05f8*/ 	.word	0x00005280


	//   ....[13]....
        /*05fc*/ 	.word	0x000078e0


	//   ....[14]....
        /*0600*/ 	.word	0x000079a0


	//   ....[15]....
        /*0604*/ 	.word	0x0000ac70


	//   ....[16]....
        /*0608*/ 	.word	0x0000ad30


	//----- nvinfo : EIATTR_MAX_THREADS
	.align		4
.L_507:
        /*060c*/ 	.byte	0x04, 0x05
        /*060e*/ 	.short	(.L_509 - .L_508)
.L_508:
        /*0610*/ 	.word	0x00000100
        /*0614*/ 	.word	0x00000001
        /*0618*/ 	.word	0x00000001


	//----- nvinfo : EIATTR_CRS_STACK_SIZE
	.align		4
.L_509:
        /*061c*/ 	.byte	0x04, 0x1e
        /*061e*/ 	.short	(.L_511 - .L_510)
.L_510:
        /*0620*/ 	.word	0x00000000


	//----- nvinfo : EIATTR_CBANK_PARAM_SIZE
	.align		4
.L_511:
        /*0624*/ 	.byte	0x03, 0x19
        /*0626*/ 	.short	0x0044


	//----- nvinfo : EIATTR_PARAM_CBANK
	.align		4
        /*0628*/ 	.byte	0x04, 0x0a
        /*062a*/ 	.short	(.L_513 - .L_512)
	.align		4
.L_512:
        /*062c*/ 	.word	index@(.nv.constant0._ZN6thrust24THRUST_300001_SM_1000_NS8cuda_cub4core6detail13_kernel_agentINS1_15__reduce_by_key16ReduceByKeyAgentINS0_6detail15normal_iteratorINS0_10device_ptrIjEEEENS0_17constant_iteratorIiNS0_11use_defaultESD_EESB_SB_N4cuda3std3__48equal_toIjEENSH_4plusIjEEPiiEEJSB_SE_SB_SB_SM_N3cub18CUB_300001_SM_100024ReduceByKeyScanTileStateIiiLb1EEESJ_SL_iiEEEvDpT0_)
        /*0630*/ 	.short	0x0380
        /*0632*/ 	.short	0x0044


	//----- nvinfo : EIATTR_SW_WAR
	.align		4
.L_513:
        /*0634*/ 	.byte	0x04, 0x36
        /*0636*/ 	.short	(.L_515 - .L_514)
.L_514:
        /*0638*/ 	.word	0x00000008
.L_515:


//--------------------- .nv.info._ZN6thrust24THRUST_300001_SM_1000_NS8cuda_cub4core6detail13_kernel_agentINS1_15__reduce_by_key9InitAgentIN3cub18CUB_300001_SM_100024ReduceByKeyScanTileStateIiiLb1EEEiPiEEJSA_iSB_EEEvDpT0_ --------------------------
	.section	.nv.info._ZN6thrust24THRUST_300001_SM_1000_NS8cuda_cub4core6detail13_kernel_agentINS1_15__reduce_by_key9InitAgentIN3cub18CUB_300001_SM_100024ReduceByKeyScanTileStateIiiLb1EEEiPiEEJSA_iSB_EEEvDpT0_,"",@"SHT_CUDA_INFO"
	.sectionflags	@""
	.align	4


	//----- nvinfo : EIATTR_CUDA_API_VERSION
	.align		4
        /*0000*/ 	.byte	0x04, 0x37
        /*0002*/ 	.short	(.L_517 - .L_516)
.L_516:
        /*0004*/ 	.word	0x00000082


	//----- nvinfo : EIATTR_KPARAM_INFO
	.align		4
.L_517:
        /*0008*/ 	.byte	0x04, 0x17
        /*000a*/ 	.short	(.L_519 - .L_518)
.L_518:
        /*000c*/ 	.word	0x00000000
        /*0010*/ 	.short	0x0002
        /*0012*/ 	.short	0x0010
        /*0014*/ 	.byte	0x00, 0xf5, 0x21, 0x00


	//----- nvinfo : EIATTR_KPARAM_INFO
	.align		4
.L_519:
        /*0018*/ 	.byte	0x04, 0x17
        /*001a*/ 	.short	(.L_521 - .L_520)
.L_520:
        /*001c*/ 	.word	0x00000000
        /*0020*/ 	.short	0x0001
        /*0022*/ 	.short	0x0008
        /*0024*/ 	.byte	0x00, 0xf0, 0x11, 0x00


	//----- nvinfo : EIATTR_KPARAM_INFO
	.align		4
.L_521:
        /*0028*/ 	.byte	0x04, 0x17
        /*002a*/ 	.short	(.L_523 - .L_522)
.L_522:
        /*002c*/ 	.word	0x00000000
        /*0030*/ 	.short	0x0000
        /*0032*/ 	.short	0x0000
        /*0034*/ 	.byte	0x00, 0xf0, 0x21, 0x00


	//----- nvinfo : EIATTR_SPARSE_MMA_MASK
	.align		4
.L_523:
        /*0038*/ 	.byte	0x03, 0x50
        /*003a*/ 	.short	0x0000


	//----- nvinfo : EIATTR_MAXREG_COUNT
	.align		4
        /*003c*/ 	.byte	0x03, 0x1b
        /*003e*/ 	.short	0x00ff


	//----- nvinfo : EIATTR_MERCURY_ISA_VERSION
	.align		4
        /*0040*/ 	.byte	0x03, 0x5f
        /*0042*/ 	.short	0x0101


	//----- nvinfo : EIATTR_VRC_CTA_INIT_COUNT
	.align		4
        /*0044*/ 	.byte	0x02, 0x4a
	.zero		1
	.zero		1


	//----- nvinfo : EIATTR_EXIT_INSTR_OFFSETS
	.align		4
        /*0048*/ 	.byte	0x04, 0x1c
        /*004a*/ 	.short	(.L_525 - .L_524)


	//   ....[0]....
.L_524:
        /*004c*/ 	.word	0x00000140


	//   ....[1]....
        /*0050*/ 	.word	0x00000170


	//----- nvinfo : EIATTR_MAX_THREADS
	.align		4
.L_525:
        /*0054*/ 	.byte	0x04, 0x05
        /*0056*/ 	.short	(.L_527 - .L_526)
.L_526:
        /*0058*/ 	.word	0x00000080
        /*005c*/ 	.word	0x00000001
        /*0060*/ 	.word	0x00000001


	//----- nvinfo : EIATTR_CBANK_PARAM_SIZE
	.align		4
.L_527:
        /*0064*/ 	.byte	0x03, 0x19
        /*0066*/ 	.short	0x0018


	//----- nvinfo : EIATTR_PARAM_CBANK
	.align		4
        /*0068*/ 	.byte	0x04, 0x0a
        /*006a*/ 	.short	(.L_529 - .L_528)
	.align		4
.L_528:
        /*006c*/ 	.word	index@(.nv.constant0._ZN6thrust24THRUST_300001_SM_1000_NS8cuda_cub4core6detail13_kernel_agentINS1_15__reduce_by_key9InitAgentIN3cub18CUB_300001_SM_100024ReduceByKeyScanTileStateIiiLb1EEEiPiEEJSA_iSB_EEEvDpT0_)
        /*0070*/ 	.short	0x0380
        /*0072*/ 	.short	0x0018


	//----- nvinfo : EIATTR_SW_WAR
	.align		4
.L_529:
        /*0074*/ 	.byte	0x04, 0x36
        /*0076*/ 	.short	(.L_531 - .L_530)
.L_530:
        /*0078*/ 	.word	0x00000008
.L_531:


//--------------------- .nv.info._Z11insertInputPjS_ii --------------------------
	.section	.nv.info._Z11insertInputPjS_ii,"",@"SHT_CUDA_INFO"
	.sectionflags	@""
	.align	4


	//----- nvinfo : EIATTR_CUDA_API_VERSION
	.align		4
        /*0000*/ 	.byte	0x04, 0x37
        /*0002*/ 	.short	(.L_533 - .L_532)
.L_532:
        /*0004*/ 	.word	0x00000082


	//----- nvinfo : EIATTR_KPARAM_INFO
	.align		4
.L_533:
        /*0008*/ 	.byte	0x04, 0x17
        /*000a*/ 	.short	(.L_535 - .L_534)
.L_534:
        /*000c*/ 	.word	0x00000000
        /*0010*/ 	.short	0x0003
        /*0012*/ 	.short	0x0014
        /*0014*/ 	.byte	0x00, 0xf0, 0x11, 0x00


	//----- nvinfo : EIATTR_KPARAM_INFO
	.align		4
.L_535:
        /*0018*/ 	.byte	0x04, 0x17
        /*001a*/ 	.short	(.L_537 - .L_536)
.L_536:
        /*001c*/ 	.word	0x00000000
        /*0020*/ 	.short	0x0002
        /*0022*/ 	.short	0x0010
        /*0024*/ 	.byte	0x00, 0xf0, 0x11, 0x00


	//----- nvinfo : EIATTR_KPARAM_INFO
	.align		4
.L_537:
        /*0028*/ 	.byte	0x04, 0x17
        /*002a*/ 	.short	(.L_539 - .L_538)
.L_538:
        /*002c*/ 	.word	0x00000000
        /*0030*/ 	.short	0x0001
        /*0032*/ 	.short	0x0008
        /*0034*/ 	.byte	0x00, 0xf5, 0x21, 0x00


	//----- nvinfo : EIATTR_KPARAM_INFO
	.align		4
.L_539:
        /*0038*/ 	.byte	0x04, 0x17
        /*003a*/ 	.short	(.L_541 - .L_540)
.L_540:
        /*003c*/ 	.word	0x00000000
        /*0040*/ 	.short	0x0000
        /*0042*/ 	.short	0x0000
        /*0044*/ 	.byte	0x00, 0xf5, 0x21, 0x00


	//----- nvinfo : EIATTR_SPARSE_MMA_MASK
	.align		4
.L_541:
        /*0048*/ 	.byte	0x03, 0x50
        /*004a*/ 	.short	0x0000


	//----- nvinfo : EIATTR_MAXREG_COUNT
	.align		4
        /*004c*/ 	.byte	0x03, 0x1b
        /*004e*/ 	.short	0x00ff


	//----- nvinfo : EIATTR_MERCURY_ISA_VERSION
	.align		4
        /*0050*/ 	.byte	0x03, 0x5f
        /*0052*/ 	.short	0x0101


	//----- nvinfo : EIATTR_VRC_CTA_INIT_COUNT
	.align		4
        /*0054*/ 	.byte	0x02, 0x4a
	.zero		1
	.zero		1


	//----- nvinfo : EIATTR_EXIT_INSTR_OFFSETS
	.align		4
        /*0058*/ 	.byte	0x04, 0x1c
        /*005a*/ 	.short	(.L_543 - .L_542)


	//   ....[0]....
.L_542:
        /*005c*/ 	.word	0x00000070


	//   ....[1]....
        /*0060*/ 	.word	0x000002a0


	//----- nvinfo : EIATTR_CRS_STACK_SIZE
	.align		4
.L_543:
        /*0064*/ 	.byte	0x04, 0x1e
        /*0066*/ 	.short	(.L_545 - .L_544)
.L_544:
        /*0068*/ 	.word	0x00000000


	//----- nvinfo : EIATTR_CBANK_PARAM_SIZE
	.align		4
.L_545:
        /*006c*/ 	.byte	0x03, 0x19
        /*006e*/ 	.short	0x0018


	//----- nvinfo : EIATTR_PARAM_CBANK
	.align		4
        /*0070*/ 	.byte	0x04, 0x0a
        /*0072*/ 	.short	(.L_547 - .L_546)
	.align		4
.L_546:
        /*0074*/ 	.word	index@(.nv.constant0._Z11insertInputPjS_ii)
        /*0078*/ 	.short	0x0380
        /*007a*/ 	.short	0x0018


	//----- nvinfo : EIATTR_SW_WAR
	.align		4
.L_547:
        /*007c*/ 	.byte	0x04, 0x36
        /*007e*/ 	.short	(.L_549 - .L_548)
.L_548:
        /*0080*/ 	.word	0x00000008
.L_549:


//--------------------- .nv.info._Z12checkSubCombPjiiS_S_iPi --------------------------
	.section	.nv.info._Z12checkSubCombPjiiS_S_iPi,"",@"SHT_CUDA_INFO"
	.sectionflags	@""
	.align	4


	//----- nvinfo : EIATTR_CUDA_API_VERSION
	.align		4
        /*0000*/ 	.byte	0x04, 0x37
        /*0002*/ 	.short	(.L_551 - .L_550)
.L_550:
        /*0004*/ 	.word	0x00000082


	//----- nvinfo : EIATTR_KPARAM_INFO
	.align		4
.L_551:
        /*0008*/ 	.byte	0x04, 0x17
        /*000a*/ 	.short	(.L_553 - .L_552)
.L_552:
        /*000c*/ 	.word	0x00000000
        /*0010*/ 	.short	0x0006
        /*0012*/ 	.short	0x0028
        /*0014*/ 	.byte	0x00, 0xf5, 0x21, 0x00


	//----- nvinfo : EIATTR_KPARAM_INFO
	.align		4
.L_553:
        /*0018*/ 	.byte	0x04, 0x17
        /*001a*/ 	.short	(.L_555 - .L_554)
.L_554:
        /*001c*/ 	.word	0x00000000
        /*0020*/ 	.short	0x0005
        /*0022*/ 	.short	0x0020
        /*0024*/ 	.byte	0x00, 0xf0, 0x11, 0x00


	//----- nvinfo : EIATTR_KPARAM_INFO
	.align		4
.L_555:
        /*0028*/ 	.byte	0x04, 0x17
        /*002a*/ 	.short	(.L_557 - .L_556)
.L_556:
        /*002c*/ 	.word	0x00000000
        /*0030*/ 	.short	0x0004
        /*0032*/ 	.short	0x0018
        /*0034*/ 	.byte	0x00, 0xf5, 0x21, 0x00


	//----- nvinfo : EIATTR_KPARAM_INFO
	.align		4
.L_557:
        /*0038*/ 	.byte	0x04, 0x17
        /*003a*/ 	.short	(.L_559 - .L_558)
.L_558:
        /*003c*/ 	.word	0x00000000
        /*0040*/ 	.short	0x0003
        /*0042*/ 	.short	0x0010
        /*0044*/ 	.byte	0x00, 0xf5, 0x21, 0x00


	//----- nvinfo : EIATTR_KPARAM_INFO
	.align		4
.L_559:
        /*0048*/ 	.byte	0x04, 0x17
        /*004a*/ 	.short	(.L_561 - .L_560)
.L_560:
        /*004c*/ 	.word	0x00000000
        /*0050*/ 	.short	0x0002
        /*0052*/ 	.short	0x000c
        /*0054*/ 	.byte	0x00, 0xf0, 0x11, 0x00


	//----- nvinfo : EIATTR_KPARAM_INFO
	.align		4
.L_561:
        /*0058*/ 	.byte	0x04, 0x17
        /*005a*/ 	.short	(.L_563 - .L_562)
.L_562:
        /*005c*/ 	.word	0x00000000
        /*0060*/ 	.short	0x0001
        /*0062*/ 	.short	0x0008
        /*0064*/ 	.byte	0x00, 0xf0, 0x11, 0x00


	//----- nvinfo : EIATTR_KPARAM_INFO
	.align		4
.L_563:
        /*0068*/ 	.byte	0x04, 0x17
        /*006a*/ 	.short	(.L_565 - .L_564)
.L_564:
        /*006c*/ 	.word	0x00000000
        /*0070*/ 	.short	0x0000
        /*0072*/ 	.short	0x0000
        /*0074*/ 	.byte	0x00, 0xf5, 0x21, 0x00


	//----- nvinfo : EIATTR_SPARSE_MMA_MASK
	.align		4
.L_565:
        /*0078*/ 	.byte	0x03, 0x50
        /*007a*/ 	.short	0x0000


	//----- nvinfo : EIATTR_MAXREG_COUNT
	.align		4
        /*007c*/ 	.byte	0x03, 0x1b
        /*007e*/ 	.short	0x00ff


	//----- nvinfo : EIATTR_MERCURY_ISA_VERSION
	.align		4
        /*0080*/ 	.byte	0x03, 0x5f
        /*0082*/ 	.short	0x0101


	//----- nvinfo : EIATTR_VRC_CTA_INIT_COUNT
	.align		4
        /*0084*/ 	.byte	0x02, 0x4a
	.zero		1
	.zero		1


	//----- nvinfo : EIATTR_EXIT_INSTR_OFFSETS
	.align		4
        /*0088*/ 	.byte	0x04, 0x1c
        /*008a*/ 	.short	(.L_567 - .L_566)


	//   ....[0]....
.L_566:
        /*008c*/ 	.word	0x00000070


	//   ....[1]....
        /*0090*/ 	.word	0x000005b0


	//   ....[2]....
        /*0094*/ 	.word	0x000005f0


	//----- nvinfo : EIATTR_CRS_STACK_SIZE
	.align		4
.L_567:
        /*0098*/ 	.byte	0x04, 0x1e
        /*009a*/ 	.short	(.L_569 - .L_568)
.L_568:
        /*009c*/ 	.word	0x00000000


	//----- nvinfo : EIATTR_CBANK_PARAM_SIZE
	.align		4
.L_569:
        /*00a0*/ 	.byte	0x03, 0x19
        /*00a2*/ 	.short	0x0030


	//----- nvinfo : EIATTR_PARAM_CBANK
	.align		4
        /*00a4*/ 	.byte	0x04, 0x0a
        /*00a6*/ 	.short	(.L_571 - .L_570)
	.align		4
.L_570:
        /*00a8*/ 	.word	index@(.nv.constant0._Z12checkSubCombPjiiS_S_iPi)
        /*00ac*/ 	.short	0x0380
        /*00ae*/ 	.short	0x0030


	//----- nvinfo : EIATTR_SW_WAR
	.align		4
.L_571:
        /*00b0*/ 	.byte	0x04, 0x36
        /*00b2*/ 	.short	(.L_573 - .L_572)
.L_572:
        /*00b4*/ 	.word	0x00000008
.L_573:


//--------------------- .nv.info._Z15joinCombinationPjS_S_S_S_S_iS_iS_i --------------------------
	.section	.nv.info._Z15joinCombinationPjS_S_S_S_S_iS_iS_i,"",@"SHT_CUDA_INFO"
	.sectionflags	@""
	.align	4


	//----- nvinfo : EIATTR_CUDA_API_VERSION
	.align		4
        /*0000*/ 	.byte	0x04, 0x37
        /*0002*/ 	.short	(.L_575 - .L_574)
.L_574:
        /*0004*/ 	.word	0x00000082


	//----- nvinfo : EIATTR_KPARAM_INFO
	.align		4
.L_575:
        /*0008*/ 	.byte	0x04, 0x17
        /*000a*/ 	.short	(.L_577 - .L_576)
.L_576:
        /*000c*/ 	.word	0x00000000
        /*0010*/ 	.short	0x000a
        /*0012*/ 	.short	0x0050
        /*0014*/ 	.byte	0x00, 0xf0, 0x11, 0x00


	//----- nvinfo : EIATTR_KPARAM_INFO
	.align		4
.L_577:
        /*0018*/ 	.byte	0x04, 0x17
        /*001a*/ 	.short	(.L_579 - .L_578)
.L_578:
        /*001c*/ 	.word	0x00000000
        /*0020*/ 	.short	0x0009
        /*0022*/ 	.short	0x0048
        /*0024*/ 	.byte	0x00, 0xf5, 0x21, 0x00


	//----- nvinfo : EIATTR_KPARAM_INFO
	.align		4
.L_579:
        /*0028*/ 	.byte	0x04, 0x17
        /*002a*/ 	.short	(.L_581 - .L_580)
.L_580:
        /*002c*/ 	.word	0x00000000
        /*0030*/ 	.short	0x0008
        /*0032*/ 	.short	0x0040
        /*0034*/ 	.byte	0x00, 0xf0, 0x11, 0x00


	//----- nvinfo : EIATTR_KPARAM_INFO
	.align		4
.L_581:
        /*0038*/ 	.byte	0x04, 0x17
        /*003a*/ 	.short	(.L_583 - .L_582)
.L_582:
        /*003c*/ 	.word	0x00000000
        /*0040*/ 	.short	0x0007
        /*0042*/ 	.short	0x0038
        /*0044*/ 	.byte	0x00, 0xf5, 0x21, 0x00


	//----- nvinfo : EIATTR_KPARAM_INFO
	.align		4
.L_583:
        /*0048*/ 	.byte	0x04, 0x17
        /*004a*/ 	.short	(.L_585 - .L_584)
.L_584:
        /*004c*/ 	.word	0x00000000
        /*0050*/ 	.short	0x0006
        /*0052*/ 	.short	0x0030
        /*0054*/ 	.byte	0x00, 0xf0, 0x11, 0x00


	//----- nvinfo : EIATTR_KPARAM_INFO
	.align		4
.L_585:
        /*0058*/ 	.byte	0x04, 0x17
        /*005a*/ 	.short	(.L_587 - .L_586)
.L_586:
        /*005c*/ 	.word	0x00000000
        /*0060*/ 	.short	0x0005
        /*0062*/ 	.short	0x0028
        /*0064*/ 	.byte	0x00, 0xf5, 0x21, 0x00


	//----- nvinfo : EIATTR_KPARAM_INFO
	.align		4
.L_587:
        /*0068*/ 	.byte	0x04, 0x17
        /*006a*/ 	.short	(.L_589 - .L_588)
.L_588:
        /*006c*/ 	.word	0x00000000
        /*0070*/ 	.short	0x0004
        /*0072*/ 	.short	0x0020
        /*0074*/ 	.byte	0x00, 0xf5, 0x21, 0x00


	//----- nvinfo : EIATTR_KPARAM_INFO
	.align		4
.L_589:
        /*0078*/ 	.byte	0x04, 0x17
        /*007a*/ 	.short	(.L_591 - .L_590)
.L_590:
        /*007c*/ 	.word	0x00000000
        /*0080*/ 	.short	0x0003
        /*0082*/ 	.short	0x0018
        /*0084*/ 	.byte	0x00, 0xf5, 0x21, 0x00


	//----- nvinfo : EIATTR_KPARAM_INFO
	.align		4
.L_591:
        /*0088*/ 	.byte	0x04, 0x17
        /*008a*/ 	.short	(.L_593 - .L_592)
.L_592:
        /*008c*/ 	.word	0x00000000
        /*0090*/ 	.short	0x0002
        /*0092*/ 	.short	0x0010
        /*0094*/ 	.byte	0x00, 0xf5, 0x21, 0x00


	//----- nvinfo : EIATTR_KPARAM_INFO
	.align		4
.L_593:
        /*0098*/ 	.byte	0x04, 0x17
        /*009a*/ 	.short	(.L_595 - .L_594)
.L_594:
        /*009c*/ 	.word	0x00000000
        /*00a0*/ 	.short	0x0001
        /*00a2*/ 	.short	0x0008
        /*00a4*/ 	.byte	0x00, 0xf5, 0x21, 0x00


	//----- nvinfo : EIATTR_KPARAM_INFO
	.align		4
.L_595:
        /*00a8*/ 	.byte	0x04, 0x17
        /*00aa*/ 	.short	(.L_597 - .L_596)
.L_596:
        /*00ac*/ 	.word	0x00000000
        /*00b0*/ 	.short	0x0000
        /*00b2*/ 	.short	0x0000
        /*00b4*/ 	.byte	0x00, 0xf5, 0x21, 0x00


	//----- nvinfo : EIATTR_SPARSE_MMA_MASK
	.align		4
.L_597:
        /*00b8*/ 	.byte	0x03, 0x50
        /*00ba*/ 	.short	0x0000


	//----- nvinfo : EIATTR_MAXREG_COUNT
	.align		4
        /*00bc*/ 	.byte	0x03, 0x1b
        /*00be*/ 	.short	0x00ff


	//----- nvinfo : EIATTR_MERCURY_ISA_VERSION
	.align		4
        /*00c0*/ 	.byte	0x03, 0x5f
        /*00c2*/ 	.short	0x0101


	//----- nvinfo : EIATTR_VRC_CTA_INIT_COUNT
	.align		4
        /*00c4*/ 	.byte	0x02, 0x4a
	.zero		1
	.zero		1


	//----- nvinfo : EIATTR_EXIT_INSTR_OFFSETS
	.align		4
        /*00c8*/ 	.byte	0x04, 0x1c
        /*00ca*/ 	.short	(.L_599 - .L_598)


	//   ....[0]....
.L_598:
        /*00cc*/ 	.word	0x00000070


	//   ....[1]....
        /*00d0*/ 	.word	0x00000380


	//----- nvinfo : EIATTR_CRS_STACK_SIZE
	.align		4
.L_599:
        /*00d4*/ 	.byte	0x04, 0x1e
        /*00d6*/ 	.short	(.L_601 - .L_600)
.L_600:
        /*00d8*/ 	.word	0x00000000


	//----- nvinfo : EIATTR_CBANK_PARAM_SIZE
	.align		4
.L_601:
        /*00dc*/ 	.byte	0x03, 0x19
        /*00de*/ 	.short	0x0054


	//----- nvinfo : EIATTR_PARAM_CBANK
	.align		4
        /*00e0*/ 	.byte	0x04, 0x0a
        /*00e2*/ 	.short	(.L_603 - .L_602)
	.align		4
.L_602:
        /*00e4*/ 	.word	index@(.nv.constant0._Z15joinCombinationPjS_S_S_S_S_iS_iS_i)
        /*00e8*/ 	.short	0x0380
        /*00ea*/ 	.short	0x0054


	//----- nvinfo : EIATTR_SW_WAR
	.align		4
.L_603:
        /*00ec*/ 	.byte	0x04, 0x36
        /*00ee*/ 	.short	(.L_605 - .L_604)
.L_604:
        /*00f0*/ 	.word	0x00000008
.L_605:


//--------------------- .nv.info._Z7finalGIPjS_j  --------------------------
	.section	.nv.info._Z7finalGIPjS_j,"",@"SHT_CUDA_INFO"
	.sectionflags	@""
	.align	4


	//----- nvinfo : EIATTR_CUDA_API_VERSION
	.align		4
        /*0000*/ 	.byte	0x04, 0x37
        /*0002*/ 	.short	(.L_607 - .L_606)
.L_606:
        /*0004*/ 	.word	0x00000082


	//----- nvinfo : EIATTR_KPARAM_INFO
	.align		4
.L_607:
        /*0008*/ 	.byte	0x04, 0x17
        /*000a*/ 	.short	(.L_609 - .L_608)
.L_608:
        /*000c*/ 	.word	0x00000000
        /*0010*/ 	.short	0x0002
        /*0012*/ 	.short	0x0010
        /*0014*/ 	.byte	0x00, 0xf0, 0x11, 0x00


	//----- nvinfo : EIATTR_KPARAM_INFO
	.align		4
.L_609:
        /*0018*/ 	.byte	0x04, 0x17
        /*001a*/ 	.short	(.L_611 - .L_610)
.L_610:
        /*001c*/ 	.word	0x00000000
        /*0020*/ 	.short	0x0001
        /*0022*/ 	.short	0x0008
        /*0024*/ 	.byte	0x00, 0xf5, 0x21, 0x00


	//----- nvinfo : EIATTR_KPARAM_INFO
	.align		4
.L_611:
        /*0028*/ 	.byte	0x04, 0x17
        /*002a*/ 	.short	(.L_613 - .L_612)
.L_612:
        /*002c*/ 	.word	0x00000000
        /*0030*/ 	.short	0x0000
        /*0032*/ 	.short	0x0000
        /*0034*/ 	.byte	0x00, 0xf5, 0x21, 0x00


	//----- nvinfo : EIATTR_SPARSE_MMA_MASK
	.align		4
.L_613:
        /*0038*/ 	.byte	0x03, 0x50
        /*003a*/ 	.short	0x0000


	//----- nvinfo : EIATTR_MAXREG_COUNT
	.align		4
        /*003c*/ 	.byte	0x03, 0x1b
        /*003e*/ 	.short	0x00ff


	//----- nvinfo : EIATTR_MERCURY_ISA_VERSION
	.align		4
        /*0040*/ 	.byte	0x03, 0x5f
        /*0042*/ 	.short	0x0101


	//----- nvinfo : EIATTR_VRC_CTA_INIT_COUNT
	.align		4
        /*0044*/ 	.byte	0x02, 0x4a
	.zero		1
	.zero		1


	//----- nvinfo : EIATTR_EXIT_INSTR_OFFSETS
	.align		4
        /*0048*/ 	.byte	0x04, 0x1c
        /*004a*/ 	.short	(.L_615 - .L_614)


	//   ....[0]....
.L_614:
        /*004c*/ 	.word	0x00000070


	//   ....[1]....
        /*0050*/ 	.word	0x00000130


	//----- nvinfo : EIATTR_CBANK_PARAM_SIZE
	.align		4
.L_615:
        /*0054*/ 	.byte	0x03, 0x19
        /*0056*/ 	.short	0x0014


	//----- nvinfo : EIATTR_PARAM_CBANK
	.align		4
        /*0058*/ 	.byte	0x04, 0x0a
        /*005a*/ 	.short	(.L_617 - .L_616)
	.align		4
.L_616:
        /*005c*/ 	.word	index@(.nv.constant0._Z7finalGIPjS_j)
        /*0060*/ 	.short	0x0380
        /*0062*/ 	.short	0x0014


	//----- nvinfo : EIATTR_SW_WAR
	.align		4
.L_617:
        /*0064*/ 	.byte	0x04, 0x36
        /*0066*/ 	.short	(.L_619 - .L_618)
.L_618:
        /*0068*/ 	.word	0x00000008
.L_619:


//--------------------- .nv.info._Z6initGIPjS_S_S_j --------------------------
	.section	.nv.info._Z6initGIPjS_S_S_j,"",@"SHT_CUDA_INFO"
	.sectionflags	@""
	.align	4


	//----- nvinfo : EIATTR_CUDA_API_VERSION
	.align		4
        /*0000*/ 	.byte	0x04, 0x37
        /*0002*/ 	.short	(.L_621 - .L_620)
.L_620:
        /*0004*/ 	.word	0x00000082


	//----- nvinfo : EIATTR_KPARAM_INFO
	.align		4
.L_621:
        /*0008*/ 	.byte	0x04, 0x17
        /*000a*/ 	.short	(.L_623 - .L_622)
.L_622:
        /*000c*/ 	.word	0x00000000
        /*0010*/ 	.short	0x0004
        /*0012*/ 	.short	0x0020
        /*0014*/ 	.byte	0x00, 0xf0, 0x11, 0x00


	//----- nvinfo : EIATTR_KPARAM_INFO
	.align		4
.L_623:
        /*0018*/ 	.byte	0x04, 0x17
        /*001a*/ 	.short	(.L_625 - .L_624)
.L_624:
        /*001c*/ 	.word	0x00000000
        /*0020*/ 	.short	0x0003
        /*0022*/ 	.short	0x0018
        /*0024*/ 	.byte	0x00, 0xf5, 0x21, 0x00


	//----- nvinfo : EIATTR_KPARAM_INFO
	.align		4
.L_625:
        /*0028*/ 	.byte	0x04, 0x17
        /*002a*/ 	.short	(.L_627 - .L_626)
.L_626:
        /*002c*/ 	.word	0x00000000
        /*0030*/ 	.short	0x0002
        /*0032*/ 	.short	0x0010
        /*0034*/ 	.byte	0x00, 0xf5, 0x21, 0x00


	//----- nvinfo : EIATTR_KPARAM_INFO
	.align		4
.L_627:
        /*0038*/ 	.byte	0x04, 0x17
        /*003a*/ 	.short	(.L_629 - .L_628)
.L_628:
        /*003c*/ 	.word	0x00000000
        /*0040*/ 	.short	0x0001
        /*0042*/ 	.short	0x0008
        /*0044*/ 	.byte	0x00, 0xf5, 0x21, 0x00


	//----- nvinfo : EIATTR_KPARAM_INFO
	.align		4
.L_629:
        /*0048*/ 	.byte	0x04, 0x17
        /*004a*/ 	.short	(.L_631 - .L_630)
.L_630:
        /*004c*/ 	.word	0x00000000
        /*0050*/ 	.short	0x0000
        /*0052*/ 	.short	0x0000
        /*0054*/ 	.byte	0x00, 0xf5, 0x21, 0x00


	//----- nvinfo : EIATTR_SPARSE_MMA_MASK
	.align		4
.L_631:
        /*0058*/ 	.byte	0x03, 0x50
        /*005a*/ 	.short	0x0000


	//----- nvinfo : EIATTR_MAXREG_COUNT
	.align		4
        /*005c*/ 	.byte	0x03, 0x1b
        /*005e*/ 	.short	0x00ff


	//----- nvinfo : EIATTR_EXTERNS
	.align		4
        /*0060*/ 	.byte	0x04, 0x0f
        /*0062*/ 	.short	(.L_633 - .L_632)


	//   ....[0]....
	.align		4
.L_632:
        /*0064*/ 	.word	index@(vprintf)


	//----- nvinfo : EIATTR_MERCURY_ISA_VERSION
	.align		4
.L_633:
        /*0068*/ 	.byte	0x03, 0x5f
        /*006a*/ 	.short	0x0101


	//----- nvinfo : EIATTR_VRC_CTA_INIT_COUNT
	.align		4
        /*006c*/ 	.byte	0x02, 0x4a
	.zero		1
	.zero		1


	//----- nvinfo : EIATTR_SYSCALL_OFFSETS
	.align		4
        /*0070*/ 	.byte	0x04, 0x46
        /*0072*/ 	.short	(.L_635 - .L_634)


	//   ....[0]....
.L_634:
        /*0074*/ 	.word	0x00000190


	//----- nvinfo : EIATTR_EXIT_INSTR_OFFSETS
	.align		4
.L_635:
        /*0078*/ 	.byte	0x04, 0x1c
        /*007a*/ 	.short	(.L_637 - .L_636)


	//   ....[0]....
.L_636:
        /*007c*/ 	.word	0x000000c0


	//   ....[1]....
        /*0080*/ 	.word	0x00000270


	//   ....[2]....
        /*0084*/ 	.word	0x000002c0


	//----- nvinfo : EIATTR_CRS_STACK_SIZE
	.align		4
.L_637:
        /*0088*/ 	.byte	0x04, 0x1e
        /*008a*/ 	.short	(.L_639 - .L_638)
.L_638:
        /*008c*/ 	.word	0x00000000


	//----- nvinfo : EIATTR_CBANK_PARAM_SIZE
	.align		4
.L_639:
        /*0090*/ 	.byte	0x03, 0x19
        /*0092*/ 	.short	0x0024


	//----- nvinfo : EIATTR_PARAM_CBANK
	.align		4
        /*0094*/ 	.byte	0x04, 0x0a
        /*0096*/ 	.short	(.L_641 - .L_640)
	.align		4
.L_640:
        /*0098*/ 	.word	index@(.nv.constant0._Z6initGIPjS_S_S_j)
        /*009c*/ 	.short	0x0380
        /*009e*/ 	.short	0x0024


	//----- nvinfo : EIATTR_SW_WAR
	.align		4
.L_641:
        /*00a0*/ 	.byte	0x04, 0x36
        /*00a2*/ 	.short	(.L_643 - .L_642)
.L_642:
        /*00a4*/ 	.word	0x00000008
.L_643:


//--------------------- .nv.info._Z16countCombinationPjjS_ --------------------------
	.section	.nv.info._Z16countCombinationPjjS_,"",@"SHT_CUDA_INFO"
	.sectionflags	@""
	.align	4


	//----- nvinfo : EIATTR_CUDA_API_VERSION
	.align		4
        /*0000*/ 	.byte	0x04, 0x37
        /*0002*/ 	.short	(.L_645 - .L_644)
.L_644:
        /*0004*/ 	.word	0x00000082


	//----- nvinfo : EIATTR_KPARAM_INFO
	.align		4
.L_645:
        /*0008*/ 	.byte	0x04, 0x17
        /*000a*/ 	.short	(.L_647 - .L_646)
.L_646:
        /*000c*/ 	.word	0x00000000
        /*0010*/ 	.short	0x0002
        /*0012*/ 	.short	0x0010
        /*0014*/ 	.byte	0x00, 0xf5, 0x21, 0x00


	//----- nvinfo : EIATTR_KPARAM_INFO
	.align		4
.L_647:
        /*0018*/ 	.byte	0x04, 0x17
        /*001a*/ 	.short	(.L_649 - .L_648)
.L_648:
        /*001c*/ 	.word	0x00000000
        /*0020*/ 	.short	0x0001
        /*0022*/ 	.short	0x0008
        /*0024*/ 	.byte	0x00, 0xf0, 0x11, 0x00


	//----- nvinfo : EIATTR_KPARAM_INFO
	.align		4
.L_649:
        /*0028*/ 	.byte	0x04, 0x17
        /*002a*/ 	.short	(.L_651 - .L_650)
.L_650:
        /*002c*/ 	.word	0x00000000
        /*0030*/ 	.short	0x0000
        /*0032*/ 	.short	0x0000
        /*0034*/ 	.byte	0x00, 0xf5, 0x21, 0x00


	//----- nvinfo : EIATTR_SPARSE_MMA_MASK
	.align		4
.L_651:
        /*0038*/ 	.byte	0x03, 0x50
        /*003a*/ 	.short	0x0000


	//----- nvinfo : EIATTR_MAXREG_COUNT
	.align		4
        /*003c*/ 	.byte	0x03, 0x1b
        /*003e*/ 	.short	0x00ff


	//----- nvinfo : EIATTR_MERCURY_ISA_VERSION
	.align		4
        /*0040*/ 	.byte	0x03, 0x5f
        /*0042*/ 	.short	0x0101


	//----- nvinfo : EIATTR_VRC_CTA_INIT_COUNT
	.align		4
        /*0044*/ 	.byte	0x02, 0x4a
	.zero		1
	.zero		1


	//----- nvinfo : EIATTR_EXIT_INSTR_OFFSETS
	.align		4
        /*0048*/ 	.byte	0x04, 0x1c
        /*004a*/ 	.short	(.L_653 - .L_652)


	//   ....[0]....
.L_652:
        /*004c*/ 	.word	0x00000070


	//   ....[1]....
        /*0050*/ 	.word	0x00000120


	//----- nvinfo : EIATTR_CBANK_PARAM_SIZE
	.align		4
.L_653:
        /*0054*/ 	.byte	0x03, 0x19
        /*0056*/ 	.short	0x0018


	//----- nvinfo : EIATTR_PARAM_CBANK
	.align		4
        /*0058*/ 	.byte	0x04, 0x0a
        /*005a*/ 	.short	(.L_655 - .L_654)
	.align		4
.L_654:
        /*005c*/ 	.word	index@(.nv.constant0._Z16countCombinationPjjS_)
        /*0060*/ 	.short	0x0380
        /*0062*/ 	.short	0x0018


	//----- nvinfo : EIATTR_SW_WAR
	.align		4
.L_655:
        /*0064*/ 	.byte	0x04, 0x36
        /*0066*/ 	.short	(.L_657 - .L_656)
.L_656:
        /*0068*/ 	.word	0x00000008
.L_657:


//--------------------- .nv.info._Z10joinGroupsPjS_j --------------------------
	.section	.nv.info._Z10joinGroupsPjS_j,"",@"SHT_CUDA_INFO"
	.sectionflags	@""
	.align	4


	//----- nvinfo : EIATTR_CUDA_API_VERSION
	.align		4
        /*0000*/ 	.byte	0x04, 0x37
        /*0002*/ 	.short	(.L_659 - .L_658)
.L_658:
        /*0004*/ 	.word	0x00000082


	//----- nvinfo : EIATTR_KPARAM_INFO
	.align		4
.L_659:
        /*0008*/ 	.byte	0x04, 0x17
        /*000a*/ 	.short	(.L_661 - .L_660)
.L_660:
        /*000c*/ 	.word	0x00000000
        /*0010*/ 	.short	0x0002
        /*0012*/ 	.short	0x0010
        /*0014*/ 	.byte	0x00, 0xf0, 0x11, 0x00


	//----- nvinfo : EIATTR_KPARAM_INFO
	.align		4
.L_661:
        /*0018*/ 	.byte	0x04, 0x17
        /*001a*/ 	.short	(.L_663 - .L_662)
.L_662:
        /*001c*/ 	.word	0x00000000
        /*0020*/ 	.short	0x0001
        /*0022*/ 	.short	0x0008
        /*0024*/ 	.byte	0x00, 0xf5, 0x21, 0x00


	//----- nvinfo : EIATTR_KPARAM_INFO
	.align		4
.L_663:
        /*0028*/ 	.byte	0x04, 0x17
        /*002a*/ 	.short	(.L_665 - .L_664)
.L_664:
        /*002c*/ 	.word	0x00000000
        /*0030*/ 	.short	0x0000
        /*0032*/ 	.short	0x0000
        /*0034*/ 	.byte	0x00, 0xf5, 0x21, 0x00


	//----- nvinfo : EIATTR_SPARSE_MMA_MASK
	.align		4
.L_665:
        /*0038*/ 	.byte	0x03, 0x50
        /*003a*/ 	.short	0x0000


	//----- nvinfo : EIATTR_MAXREG_COUNT
	.align		4
        /*003c*/ 	.byte	0x03, 0x1b
        /*003e*/ 	.short	0x00ff


	//----- nvinfo : EIATTR_NUM_BARRIERS
	.align		4
        /*0040*/ 	.byte	0x02, 0x4c
        /*0042*/ 	.byte	0x01
	.zero		1


	//----- nvinfo : EIATTR_MERCURY_ISA_VERSION
	.align		4
        /*0044*/ 	.byte	0x03, 0x5f
        /*0046*/ 	.short	0x0101


	//----- nvinfo : EIATTR_VRC_CTA_INIT_COUNT
	.align		4
        /*0048*/ 	.byte	0x02, 0x4a
	.zero		1
	.zero		1


	//----- nvinfo : EIATTR_EXIT_INSTR_OFFSETS
	.align		4
        /*004c*/ 	.byte	0x04, 0x1c
        /*004e*/ 	.short	(.L_667 - .L_666)


	//   ....[0]....
.L_666:
        /*0050*/ 	.word	0x00000110


	//   ....[1]....
        /*0054*/ 	.word	0x00000160


	//   ....[2]....
        /*0058*/ 	.word	0x000001e0


	//   ....[3]....
        /*005c*/ 	.word	0x000002a0


	//   ....[4]....
        /*0060*/ 	.word	0x000002f0


	//----- nvinfo : EIATTR_CRS_STACK_SIZE
	.align		4
.L_667:
        /*0064*/ 	.byte	0x04, 0x1e
        /*0066*/ 	.short	(.L_669 - .L_668)
.L_668:
        /*0068*/ 	.word	0x00000000


	//----- nvinfo : EIATTR_CBANK_PARAM_SIZE
	.align		4
.L_669:
        /*006c*/ 	.byte	0x03, 0x19
        /*006e*/ 	.short	0x0014


	//----- nvinfo : EIATTR_PARAM_CBANK
	.align		4
        /*0070*/ 	.byte	0x04, 0x0a
        /*0072*/ 	.short	(.L_671 - .L_670)
	.align		4
.L_670:
        /*0074*/ 	.word	index@(.nv.constant0._Z10joinGroupsPjS_j)
        /*0078*/ 	.short	0x0380
        /*007a*/ 	.short	0x0014


	//----- nvinfo : EIATTR_SW_WAR
	.align		4
.L_671:
        /*007c*/ 	.byte	0x04, 0x36
        /*007e*/ 	.short	(.L_673 - .L_672)
.L_672:
        /*0080*/ 	.word	0x00000008
.L_673:


//--------------------- .nv.callgraph             --------------------------
	.section	.nv.callgraph,"",@"SHT_CUDA_CALLGRAPH"
	.align	4
	.sectionentsize	8
	.align		4
        /*0000*/ 	.word	0x00000000
	.align		4
        /*0004*/ 	.word	0xffffffff
	.align		4
        /*0008*/ 	.word	index@(_Z6initGIPjS_S_S_j)
	.align		4
        /*000c*/ 	.word	index@(vprintf)
	.align		4
        /*0010*/ 	.word	0x00000000
	.align		4
        /*0014*/ 	.word	0xfffffffe
	.align		4
        /*0018*/ 	.word	0x00000000
	.align		4
        /*001c*/ 	.word	0xfffffffd
	.align		4
        /*0020*/ 	.word	0x00000000
	.align		4
        /*0024*/ 	.word	0xfffffffc


//--------------------- .nv.constant4             --------------------------
	.section	.nv.constant4,"a",@progbits
	.align	8
	.align		8
.nv.constant4:
        /*0000*/ 	.dword	_ZN34_INTERNAL_58f3bccb_4_k_cu_200a8e4d4cuda3std3__45__cpo5beginE
	.align		8
        /*0008*/ 	.dword	_ZN34_INTERNAL_58f3bccb_4_k_cu_200a8e4d4cuda3std3__45__cpo3endE
	.align		8
        /*0010*/ 	.dword	_ZN34_INTERNAL_58f3bccb_4_k_cu_200a8e4d4cuda3std3__45__cpo6cbeginE
	.align		8
        /*0018*/ 	.dword	_ZN34_INTERNAL_58f3bccb_4_k_cu_200a8e4d4cuda3std3__45__cpo4cendE
	.align		8
        /*0020*/ 	.dword	_ZN34_INTERNAL_58f3bccb_4_k_cu_200a8e4d4cuda3std3__45__cpo6rbeginE
	.align		8
        /*0028*/ 	.dword	_ZN34_INTERNAL_58f3bccb_4_k_cu_200a8e4d4cuda3std3__45__cpo4rendE
	.align		8
        /*0030*/ 	.dword	_ZN34_INTERNAL_58f3bccb_4_k_cu_200a8e4d4cuda3std3__45__cpo7crbeginE
	.align		8
        /*0038*/ 	.dword	_ZN34_INTERNAL_58f3bccb_4_k_cu_200a8e4d4cuda3std3__45__cpo5crendE
	.align		8
        /*0040*/ 	.dword	_ZN34_INTERNAL_58f3bccb_4_k_cu_200a8e4d4cuda3std3__436_GLOBAL__N__58f3bccb_4_k_cu_200a8e4d6ignoreE
	.align		8
        /*0048*/ 	.dword	_ZN34_INTERNAL_58f3bccb_4_k_cu_200a8e4d4cuda3std3__419piecewise_constructE
	.align		8
        /*0050*/ 	.dword	_ZN34_INTERNAL_58f3bccb_4_k_cu_200a8e4d4cuda3std3__48in_placeE
	.align		8
        /*0058*/ 	.dword	_ZN34_INTERNAL_58f3bccb_4_k_cu_200a8e4d4cuda3std3__420unreachable_sentinelE
	.align		8
        /*0060*/ 	.dword	_ZN34_INTERNAL_58f3bccb_4_k_cu_200a8e4d4cuda3std3__47nulloptE
	.align		8
        /*0068*/ 	.dword	_ZN34_INTERNAL_58f3bccb_4_k_cu_200a8e4d4cuda3std3__48unexpectE
	.align		8
        /*0070*/ 	.dword	_ZN34_INTERNAL_58f3bccb_4_k_cu_200a8e4d4cuda3std6ranges3__45__cpo4swapE
	.align		8
        /*0078*/ 	.dword	_ZN34_INTERNAL_58f3bccb_4_k_cu_200a8e4d4cuda3std6ranges3__45__cpo9iter_moveE
	.align		8
        /*0080*/ 	.dword	_ZN34_INTERNAL_58f3bccb_4_k_cu_200a8e4d4cuda3std6ranges3__45__cpo5beginE
	.align		8
        /*0088*/ 	.dword	_ZN34_INTERNAL_58f3bccb_4_k_cu_200a8e4d4cuda3std6ranges3__45__cpo3endE
	.align		8
        /*0090*/ 	.dword	_ZN34_INTERNAL_58f3bccb_4_k_cu_200a8e4d4cuda3std6ranges3__45__cpo6cbeginE
	.align		8
        /*0098*/ 	.dword	_ZN34_INTERNAL_58f3bccb_4_k_cu_200a8e4d4cuda3std6ranges3__45__cpo4cendE
	.align		8
        /*00a0*/ 	.dword	_ZN34_INTERNAL_58f3bccb_4_k_cu_200a8e4d4cuda3std6ranges3__45__cpo7advanceE
	.align		8
        /*00a8*/ 	.dword	_ZN34_INTERNAL_58f3bccb_4_k_cu_200a8e4d4cuda3std6ranges3__45__cpo9iter_swapE
	.align		8
        /*00b0*/ 	.dword	_ZN34_INTERNAL_58f3bccb_4_k_cu_200a8e4d4cuda3std6ranges3__45__cpo4nextE
	.align		8
        /*00b8*/ 	.dword	_ZN34_INTERNAL_58f3bccb_4_k_cu_200a8e4d4cuda3std6ranges3__45__cpo4prevE
	.align		8
        /*00c0*/ 	.dword	_ZN34_INTERNAL_58f3bccb_4_k_cu_200a8e4d4cuda3std6ranges3__45__cpo4dataE
	.align		8
        /*00c8*/ 	.dword	_ZN34_INTERNAL_58f3bccb_4_k_cu_200a8e4d4cuda3std6ranges3__45__cpo5cdataE
	.align		8
        /*00d0*/ 	.dword	_ZN34_INTERNAL_58f3bccb_4_k_cu_200a8e4d4cuda3std6ranges3__45__cpo4sizeE
	.align		8
        /*00d8*/ 	.dword	_ZN34_INTERNAL_58f3bccb_4_k_cu_200a8e4d4cuda3std6ranges3__45__cpo5ssizeE
	.align		8
        /*00e0*/ 	.dword	_ZN34_INTERNAL_58f3bccb_4_k_cu_200a8e4d4cuda3std6ranges3__45__cpo8distanceE
	.align		8
        /*00e8*/ 	.dword	_ZN34_INTERNAL_58f3bccb_4_k_cu_200a8e4d6thrust24THRUST_300001_SM_1000_NS8cuda_cub3parE
	.align		8
        /*00f0*/ 	.dword	_ZN34_INTERNAL_58f3bccb_4_k_cu_200a8e4d6thrust24THRUST_300001_SM_1000_NS8cuda_cub10par_nosyncE
	.align		8
        /*00f8*/ 	.dword	_ZN34_INTERNAL_58f3bccb_4_k_cu_200a8e4d6thrust24THRUST_300001_SM_1000_NS6system6detail10sequential3seqE
	.align		8
        /*0100*/ 	.dword	_ZN34_INTERNAL_58f3bccb_4_k_cu_200a8e4d6thrust24THRUST_300001_SM_1000_NS6system3cpp3parE
	.align		8
        /*0108*/ 	.dword	_ZN34_INTERNAL_58f3bccb_4_k_cu_200a8e4d6thrust24THRUST_300001_SM_1000_NS12placeholders2_1E
	.align		8
        /*0110*/ 	.dword	_ZN34_INTERNAL_58f3bccb_4_k_cu_200a8e4d6thrust24THRUST_300001_SM_1000_NS12placeholders2_2E
	.align		8
        /*0118*/ 	.dword	_ZN34_INTERNAL_58f3bccb_4_k_cu_200a8e4d6thrust24THRUST_300001_SM_1000_NS12placeholders2_3E
	.align		8
        /*0120*/ 	.dword	_ZN34_INTERNAL_58f3bccb_4_k_cu_200a8e4d6thrust24THRUST_300001_SM_1000_NS12placeholders2_4E
	.align		8
        /*0128*/ 	.dword	_ZN34_INTERNAL_58f3bccb_4_k_cu_200a8e4d6thrust24THRUST_300001_SM_1000_NS12placeholders2_5E
	.align		8
        /*0130*/ 	.dword	_ZN34_INTERNAL_58f3bccb_4_k_cu_200a8e4d6thrust24THRUST_300001_SM_1000_NS12placeholders2_6E
	.align		8
        /*0138*/ 	.dword	_ZN34_INTERNAL_58f3bccb_4_k_cu_200a8e4d6thrust24THRUST_300001_SM_1000_NS12placeholders2_7E
	.align		8
        /*0140*/ 	.dword	_ZN34_INTERNAL_58f3bccb_4_k_cu_200a8e4d6thrust24THRUST_300001_SM_1000_NS12placeholders2_8E
	.align		8
        /*0148*/ 	.dword	_ZN34_INTERNAL_58f3bccb_4_k_cu_200a8e4d6thrust24THRUST_300001_SM_1000_NS12placeholders2_9E
	.align		8
        /*0150*/ 	.dword	_ZN34_INTERNAL_58f3bccb_4_k_cu_200a8e4d6thrust24THRUST_300001_SM_1000_NS12placeholders3_10E
	.align		8
        /*0158*/ 	.dword	_ZN34_INTERNAL_58f3bccb_4_k_cu_200a8e4d6thrust24THRUST_300001_SM_1000_NS3seqE
	.align		8
        /*0160*/ 	.dword	_ZN34_INTERNAL_58f3bccb_4_k_cu_200a8e4d6thrust24THRUST_300001_SM_1000_NS6deviceE
	.align		8
        /*0168*/ 	.dword	$str
	.align		8
        /*0170*/ 	.dword	vprintf


//--------------------- .text._ZN3cub18CUB_300001_SM_10006detail4scan16DeviceScanKernelINS2_10policy_hubIjjjmN4cuda3__47maximumIjEEE10Policy1000EN6thrust24THRUST_300001_SM_1000_NS6detail15normal_iteratorINSC_10device_ptrIjEEEESH_NS0_13ScanTileStateIjLb1EEES8_NS0_8NullTypeEmjLb0ESK_EEvT0_T1_T2_iT3_T4_T5_ --------------------------
	.section	.text._ZN3cub18CUB_300001_SM_10006detail4scan16DeviceScanKernelINS2_10policy_hubIjjjmN4cuda3__47maximumIjEEE10Policy1000EN6thrust24THRUST_300001_SM_1000_NS6detail15normal_iteratorINSC_10device_ptrIjEEEESH_NS0_13ScanTileStateIjLb1EEES8_NS0_8NullTypeEmjLb0ESK_EEvT0_T1_T2_iT3_T4_T5_,"ax",@progbits
	.align	128
        .global         _ZN3cub18CUB_300001_SM_10006detail4scan16DeviceScanKernelINS2_10policy_hubIjjjmN4cuda3__47maximumIjEEE10Policy1000EN6thrust24THRUST_300001_SM_1000_NS6detail15normal_iteratorINSC_10device_ptrIjEEEESH_NS0_13ScanTileStateIjLb1EEES8_NS0_8NullTypeEmjLb0ESK_EEvT0_T1_T2_iT3_T4_T5_
        .type           _ZN3cub18CUB_300001_SM_10006detail4scan16DeviceScanKernelINS2_10policy_hubIjjjmN4cuda3__47maximumIjEEE10Policy1000EN6thrust24THRUST_300001_SM_1000_NS6detail15normal_iteratorINSC_10device_ptrIjEEEESH_NS0_13ScanTileStateIjLb1EEES8_NS0_8NullTypeEmjLb0ESK_EEvT0_T1_T2_iT3_T4_T5_,@function
        .size           _ZN3cub18CUB_300001_SM_10006detail4scan16DeviceScanKernelINS2_10policy_hubIjjjmN4cuda3__47maximumIjEEE10Policy1000EN6thrust24THRUST_300001_SM_1000_NS6detail15normal_iteratorINSC_10device_ptrIjEEEESH_NS0_13ScanTileStateIjLb1EEES8_NS0_8NullTypeEmjLb0ESK_EEvT0_T1_T2_iT3_T4_T5_,(.L_x_1123 - _ZN3cub18CUB_300001_SM_10006detail4scan16DeviceScanKernelINS2_10policy_hubIjjjmN4cuda3__47maximumIjEEE10Policy1000EN6thrust24THRUST_300001_SM_1000_NS6detail15normal_iteratorINSC_10device_ptrIjEEEESH_NS0_13ScanTileStateIjLb1EEES8_NS0_8NullTypeEmjLb0ESK_EEvT0_T1_T2_iT3_T4_T5_)
        .other          _ZN3cub18CUB_300001_SM_10006detail4scan16DeviceScanKernelINS2_10policy_hubIjjjmN4cuda3__47maximumIjEEE10Policy1000EN6thrust24THRUST_300001_SM_1000_NS6detail15normal_iteratorINSC_10device_ptrIjEEEESH_NS0_13ScanTileStateIjLb1EEES8_NS0_8NullTypeEmjLb0ESK_EEvT0_T1_T2_iT3_T4_T5_,@"STO_CUDA_ENTRY STV_DEFAULT"
_ZN3cub18CUB_300001_SM_10006detail4scan16DeviceScanKernelINS2_10policy_hubIjjjmN4cuda3__47maximumIjEEE10Policy1000EN6thrust24THRUST_300001_SM_1000_NS6detail15normal_iteratorINSC_10device_ptrIjEEEESH_NS0_13ScanTileStateIjLb1EEES8_NS0_8NullTypeEmjLb0ESK_EEvT0_T1_T2_iT3_T4_T5_:
.text._ZN3cub18CUB_300001_SM_10006detail4scan16DeviceScanKernelINS2_10policy_hubIjjjmN4cuda3__47maximumIjEEE10Policy1000EN6thrust24THRUST_300001_SM_1000_NS6detail15normal_iteratorINSC_10device_ptrIjEEEESH_NS0_13ScanTileStateIjLb1EEES8_NS0_8NullTypeEmjLb0ESK_EEvT0_T1_T2_iT3_T4_T5_:
[----:B------:R-:W-:Y:S08]  /*0000*/  LDC R1, c[0x0][0x37c] ;  /* 0x0000df00ff017b82 */ /* 0x000ff00000000800 */
[----:B------:R-:W0:Y:S01]  /*0010*/  S2UR UR5, SR_CTAID.X ;  /* 0x00000000000579c3 */ /* 0x000e220000002500 */
[----:B------:R-:W0:Y:S01]  /*0020*/  LDCU UR9, c[0x0][0x398] ;  /* 0x00007300ff0977ac */ /* 0x000e220008000800 */
[----:B------:R-:W1:Y:S01]  /*0030*/  LDCU.64 UR6, c[0x0][0x3a0] ;  /* 0x00007400ff0677ac */ /* 0x000e620008000a00 */
[----:B------:R-:W2:Y:S01]  /*0040*/  LDCU.64 UR12, c[0x0][0x358] ;  /* 0x00006b00ff0c77ac */ /* 0x000ea20008000a00 */
[----:B0-----:R-:W-:-:S04]  /*0050*/  UIADD3 UR8, UPT, UPT, UR5, UR9, URZ ;  /* 0x0000000905087290 */ /* 0x001fc8000fffe0ff */
[----:B------:R-:W-:-:S04]  /*0060*/  UIMAD.WIDE UR10, UR8, 0xc00, URZ ;  /* 0x00000c00080a78a5 */ /* 0x000fc8000f8e02ff */
[----:B-1----:R-:W-:-:S04]  /*0070*/  UIADD3 UR6, UP0, UPT, -UR10, UR6, URZ ;  /* 0x000000060a067290 */ /* 0x002fc8000ff1e1ff */
[----:B------:R-:W-:Y:S02]  /*0080*/  UIADD3.X UR4, UPT, UPT, ~UR11, UR7, URZ, UP0, !UPT ;  /* 0x000000070b047290 */ /* 0x000fe400087fe5ff */
[----:B------:R-:W-:-:S04]  /*0090*/  UISETP.GE.U32.AND UP0, UPT, UR6, 0xc01, UPT ;  /* 0x00000c010600788c */ /* 0x000fc8000bf06070 */
[----:B------:R-:W-:-:S09]  /*00a0*/  UISETP.GE.U32.AND.EX UP0, UPT, UR4, URZ, UPT, UP0 ;  /* 0x000000ff0400728c */ /* 0x000fd2000bf06100 */
[----:B--2---:R-:W-:Y:S05]  /*00b0*/  BRA.U !UP0, `(.L_x_0) ;  /* 0x0000001908bc7547 */ /* 0x004fea000b800000 */
[----:B------:R-:W0:Y:S01]  /*00c0*/  S2R R28, SR_TID.X ;  /* 0x00000000001c7919 */ /* 0x000e220000002100 */
[----:B------:R-:W1:Y:S01]  /*00d0*/  LDCU.64 UR4, c[0x0][0x380] ;  /* 0x00007000ff0477ac */ /* 0x000e620008000a00 */
[C---:B0-----:R-:W-:Y:S02]  /*00e0*/  LOP3.LUT R0, R28.reuse, 0x1f, RZ, 0xc0, !PT ;  /* 0x0000001f1c007812 */ /* 0x041fe400078ec0ff */
[----:B------:R-:W-:-:S05]  /*00f0*/  LOP3.LUT R3, R28, 0x3e0, RZ, 0xc0, !PT ;  /* 0x000003e01c037812 */ /* 0x000fca00078ec0ff */
[----:B------:R-:W-:-:S05]  /*0100*/  IMAD R0, R3, 0x18, R0 ;  /* 0x0000001803007824 */ /* 0x000fca00078e0200 */
[----:B------:R-:W-:-:S05]  /*0110*/  IADD3 R0, P0, PT, R0, UR10, RZ ;  /* 0x0000000a00007c10 */ /* 0x000fca000ff1e0ff */
[----:B------:R-:W-:Y:S02]  /*0120*/  IMAD.X R5, RZ, RZ, UR11, P0 ;  /* 0x0000000bff057e24 */ /* 0x000fe400080e06ff */
[----:B------:R-:W-:-:S03]  /*0130*/  IMAD.SHL.U32 R3, R0, 0x4, RZ ;  /* 0x0000000400037824 */ /* 0x000fc600078e00ff */
[----:B------:R-:W-:Y:S02]  /*0140*/  SHF.L.U64.HI R2, R0, 0x2, R5 ;  /* 0x0000000200027819 */ /* 0x000fe40000010205 */
[----:B-1----:R-:W-:-:S04]  /*0150*/  IADD3 R4, P0, PT, R3, UR4, RZ ;  /* 0x0000000403047c10 */ /* 0x002fc8000ff1e0ff */
[----:B------:R-:W-:-:S05]  /*0160*/  IADD3.X R5, PT, PT, R2, UR5, RZ, P0, !PT ;  /* 0x0000000502057c10 */ /* 0x000fca00087fe4ff */
[----:B------:R-:W2:Y:S04]  /*0170*/  LDG.E R0, desc[UR12][R4.64] ;  /* 0x0000000c04007981 */ /* 0x000ea8000c1e1900 */
[----:B------:R-:W3:Y:S04]  /*0180*/  LDG.E R6, desc[UR12][R4.64+0x80] ;  /* 0x0000800c04067981 */ /* 0x000ee8000c1e1900 */
[----:B------:R-:W4:Y:S04]  /*0190*/  LDG.E R8, desc[UR12][R4.64+0x100] ;  /* 0x0001000c04087981 */ /* 0x000f28000c1e1900 */
[----:B------:R-:W5:Y:S04]  /*01a0*/  LDG.E R10, desc[UR12][R4.64+0x180] ;  /* 0x0001800c040a7981 */ /* 0x000f68000c1e1900 */
        /* <DEDUP_REMOVED lines=19> */
[----:B------:R-:W5:Y:S01]  /*02e0*/  LDG.E R33, desc[UR12][R4.64+0xb80] ;  /* 0x000b800c04217981 */ /* 0x000f62000c1e1900 */
[----:B------:R-:W0:Y:S01]  /*02f0*/  S2UR UR5, SR_CgaCtaId ;  /* 0x00000000000579c3 */ /* 0x000e220000008800 */
[----:B------:R-:W-:Y:S01]  /*0300*/  SHF.R.U32.HI R31, RZ, 0x5, R28 ;  /* 0x00000005ff1f7819 */ /* 0x000fe2000001161c */
[----:B------:R-:W-:Y:S01]  /*0310*/  UMOV UR4, 0x400 ;  /* 0x0000040000047882 */ /* 0x000fe20000000000 */
[----:B------:R-:W1:Y:S01]  /*0320*/  S2R R30, SR_LANEID ;  /* 0x00000000001e7919 */ /* 0x000e620000000000 */
[----:B------:R-:W-:Y:S01]  /*0330*/  UISETP.NE.AND UP0, UPT, UR8, URZ, UPT ;  /* 0x000000ff0800728c */ /* 0x000fe2000bf05270 */
[----:B------:R-:W-:Y:S01]  /*0340*/  BSSY.RECONVERGENT B0, `(.L_x_1) ;  /* 0x000014a000007945 */ /* 0x000fe20003800200 */
[----:B0-----:R-:W-:Y:S01]  /*0350*/  ULEA UR4, UR5, UR4, 0x18 ;  /* 0x0000000405047291 */ /* 0x001fe2000f8ec0ff */
[----:B-1----:R-:W-:-:S05]  /*0360*/  IMAD R29, R31, 0x300, R30 ;  /* 0x000003001f1d7824 */ /* 0x002fca00078e021e */
[----:B------:R-:W-:-:S05]  /*0370*/  LEA R29, R29, UR4, 0x2 ;  /* 0x000000041d1d7c11 */ /* 0x000fca000f8e10ff */
[----:B--2---:R0:W-:Y:S04]  /*0380*/  STS [R29], R0 ;  /* 0x000000001d007388 */ /* 0x0041e80000000800 */
[----:B---3--:R1:W-:Y:S04]  /*0390*/  STS [R29+0x80], R6 ;  /* 0x000080061d007388 */ /* 0x0083e80000000800 */
[----:B----4-:R1:W-:Y:S01]  /*03a0*/  STS [R29+0x100], R8 ;  /* 0x000100081d007388 */ /* 0x0103e20000000800 */
[----:B0-----:R-:W-:-:S03]  /*03b0*/  IMAD R0, R30, 0x5c, R29 ;  /* 0x0000005c1e007824 */ /* 0x001fc600078e021d */
[----:B-----5:R1:W-:Y:S04]  /*03c0*/  STS [R29+0x180], R10 ;  /* 0x0001800a1d007388 */ /* 0x0203e80000000800 */
[----:B------:R1:W-:Y:S04]  /*03d0*/  STS [R29+0x200], R12 ;  /* 0x0002000c1d007388 */ /* 0x0003e80000000800 */
        /* <DEDUP_REMOVED lines=18> */
[----:B------:R1:W-:Y:S01]  /*0500*/  STS [R29+0xb80], R33 ;  /* 0x000b80211d007388 */ /* 0x0003e20000000800 */
[----:B------:R-:W-:-:S03]  /*0510*/  NOP ;  /* 0x0000000000007918 */ /* 0x000fc60000000000 */
[----:B------:R1:W0:Y:S04]  /*0520*/  LDS.128 R4, [R0] ;  /* 0x0000000000047984 */ /* 0x0002280000000c00 */
[----:B------:R1:W2:Y:S04]  /*0530*/  LDS.128 R8, [R0+0x10] ;  /* 0x0000100000087984 */ /* 0x0002a80000000c00 */
[----:B------:R1:W3:Y:S04]  /*0540*/  LDS.128 R12, [R0+0x20] ;  /* 0x00002000000c7984 */ /* 0x0002e80000000c00 */
[----:B------:R1:W4:Y:S04]  /*0550*/  LDS.128 R16, [R0+0x30] ;  /* 0x0000300000107984 */ /* 0x0003280000000c00 */
[----:B------:R1:W0:Y:S04]  /*0560*/  LDS.128 R20, [R0+0x40] ;  /* 0x0000400000147984 */ /* 0x0002280000000c00 */
[----:B------:R1:W0:Y:S01]  /*0570*/  LDS.128 R24, [R0+0x50] ;  /* 0x0000500000187984 */ /* 0x0002220000000c00 */
[----:B------:R-:W-:Y:S06]  /*0580*/  BAR.SYNC.DEFER_BLOCKING 0x0 ;  /* 0x0000000000007b1d */ /* 0x000fec0000010000 */
[----:B------:R-:W-:Y:S05]  /*0590*/  BRA.U UP0, `(.L_x_2) ;  /* 0x0000000500387547 */ /* 0x000fea000b800000 */
[----:B01----:R-:W-:Y:S02]  /*05a0*/  VIMNMX3.U32 R32, R4, R5, R6, !PT ;  /* 0x000000050420720f */ /* 0x003fe40007800006 */
[----:B--2---:R-:W-:Y:S02]  /*05b0*/  VIMNMX3.U32 R33, R7, R8, R9, !PT ;  /* 0x000000080721720f */ /* 0x004fe40007800009 */
[----:B---3--:R-:W-:Y:S02]  /*05c0*/  VIMNMX3.U32 R34, R10, R11, R12, !PT ;  /* 0x0000000b0a22720f */ /* 0x008fe4000780000c */
[----:B------:R-:W-:Y:S02]  /*05d0*/  VIMNMX3.U32 R35, R13, R14, R15, !PT ;  /* 0x0000000e0d23720f */ /* 0x000fe4000780000f */
[----:B----4-:R-:W-:Y:S02]  /*05e0*/  VIMNMX3.U32 R36, R16, R17, R18, !PT ;  /* 0x000000111024720f */ /* 0x010fe40007800012 */
[----:B------:R-:W-:-:S02]  /*05f0*/  VIMNMX3.U32 R37, R19, R20, R21, !PT ;  /* 0x000000141325720f */ /* 0x000fc40007800015 */
[----:B------:R-:W-:Y:S02]  /*0600*/  VIMNMX3.U32 R38, R22, R23, R24, !PT ;  /* 0x000000171626720f */ /* 0x000fe40007800018 */
[----:B------:R-:W-:Y:S02]  /*0610*/  VIMNMX3.U32 R39, R25, R26, R27, !PT ;  /* 0x0000001a1927720f */ /* 0x000fe4000780001b */
[----:B------:R-:W-:Y:S02]  /*0620*/  VIMNMX3.U32 R32, R32, R33, R34, !PT ;  /* 0x000000212020720f */ /* 0x000fe40007800022 */
[----:B------:R-:W-:Y:S02]  /*0630*/  VIMNMX3.U32 R35, R35, R36, R37, !PT ;  /* 0x000000242323720f */ /* 0x000fe40007800025 */
[----:B------:R-:W-:Y:S02]  /*0640*/  VIMNMX.U32 R38, PT, PT, R38, R39, !PT ;  /* 0x0000002726267248 */ /* 0x000fe40007fe0000 */
[----:B------:R-:W-:-:S02]  /*0650*/  ISETP.GE.AND P0, PT, R30, 0x1, PT ;  /* 0x000000011e00780c */ /* 0x000fc40003f06270 */
[----:B------:R-:W-:Y:S02]  /*0660*/  VIMNMX3.U32 R38, R32, R35, R38, !PT ;  /* 0x000000232026720f */ /* 0x000fe40007800026 */
[----:B------:R-:W-:Y:S02]  /*0670*/  ISETP.NE.AND P2, PT, R30, RZ, PT ;  /* 0x000000ff1e00720c */ /* 0x000fe40003f45270 */
[----:B------:R-:W-:Y:S01]  /*0680*/  ISETP.NE.AND P1, PT, R31, 0x3, PT ;  /* 0x000000031f00780c */ /* 0x000fe20003f25270 */
[----:B------:R-:W0:Y:S06]  /*0690*/  SHFL.UP PT, R33, R38, 0x1, RZ ;  /* 0x0420000026217989 */ /* 0x000e2c00000e00ff */
[----:B0-----:R-:W-:-:S02]  /*06a0*/  @P0 VIMNMX.U32 R38, PT, PT, R38, R33, !PT ;  /* 0x0000002126260248 */ /* 0x001fc40007fe0000 */
[----:B------:R-:W-:-:S03]  /*06b0*/  ISETP.GE.AND P0, PT, R30, 0x2, PT ;  /* 0x000000021e00780c */ /* 0x000fc60003f06270 */
[----:B------:R-:W0:Y:S10]  /*06c0*/  SHFL.UP PT, R33, R38, 0x2, RZ ;  /* 0x0440000026217989 */ /* 0x000e3400000e00ff */
[----:B0-----:R-:W-:-:S02]  /*06d0*/  @P0 VIMNMX.U32 R38, PT, PT, R38, R33, !PT ;  /* 0x0000002126260248 */ /* 0x001fc40007fe0000 */
[----:B------:R-:W-:-:S03]  /*06e0*/  ISETP.GE.AND P0, PT, R30, 0x4, PT ;  /* 0x000000041e00780c */ /* 0x000fc60003f06270 */
[----:B------:R-:W0:Y:S10]  /*06f0*/  SHFL.UP PT, R33, R38, 0x4, RZ ;  /* 0x0480000026217989 */ /* 0x000e3400000e00ff */
[----:B0-----:R-:W-:-:S02]  /*0700*/  @P0 VIMNMX.U32 R38, PT, PT, R38, R33, !PT ;  /* 0x0000002126260248 */ /* 0x001fc40007fe0000 */
[----:B------:R-:W-:-:S03]  /*0710*/  ISETP.GE.AND P0, PT, R30, 0x8, PT ;  /* 0x000000081e00780c */ /* 0x000fc60003f06270 */
[----:B------:R-:W0:Y:S10]  /*0720*/  SHFL.UP PT, R33, R38, 0x8, RZ ;  /* 0x0500000026217989 */ /* 0x000e3400000e00ff */
[----:B0-----:R-:W-:-:S02]  /*0730*/  @P0 VIMNMX.U32 R38, PT, PT, R38, R33, !PT ;  /* 0x0000002126260248 */ /* 0x001fc40007fe0000 */
[----:B------:R-:W-:-:S03]  /*0740*/  ISETP.NE.AND P0, PT, R30, 0x1f, PT ;  /* 0x0000001f1e00780c */ /* 0x000fc60003f05270 */
[----:B------:R-:W0:Y:S10]  /*0750*/  SHFL.UP PT, R33, R38, 0x10, RZ ;  /* 0x0600000026217989 */ /* 0x000e3400000e00ff */
[----:B------:R-:W-:-:S02]  /*0760*/  @!P0 LEA R40, R31, UR4, 0x2 ;  /* 0x000000041f288c11 */ /* 0x000fc4000f8e10ff */
[----:B0-----:R-:W-:-:S05]  /*0770*/  VIMNMX.U32 R37, PT, PT, R38, R33, !PT ;  /* 0x0000002126257248 */ /* 0x001fca0007fe0000 */
[----:B------:R-:W-:Y:S01]  /*0780*/  @!P0 STS [R40+0x10], R37 ;  /* 0x0000102528008388 */ /* 0x000fe20000000800 */
[----:B------:R-:W-:Y:S01]  /*0790*/  BAR.SYNC.DEFER_BLOCKING 0x0 ;  /* 0x0000000000007b1d */ /* 0x000fe20000010000 */
[----:B------:R-:W-:-:S04]  /*07a0*/  ISETP.GE.AND P0, PT, R30, 0x10, PT ;  /* 0x000000101e00780c */ /* 0x000fc80003f06270 */
[----:B------:R-:W-:Y:S02]  /*07b0*/  SEL R36, R38, R37, !P0 ;  /* 0x0000002526247207 */ /* 0x000fe40004000000 */
[----:B------:R-:W-:-:S04]  /*07c0*/  ISETP.NE.AND P0, PT, R31, 0x2, PT ;  /* 0x000000021f00780c */ /* 0x000fc80003f05270 */
[----:B------:R-:W-:Y:S04]  /*07d0*/  SHFL.UP PT, R36, R36, 0x1, RZ ;  /* 0x0420000024247989 */ /* 0x000fe800000e00ff */
[----:B------:R-:W0:Y:S02]  /*07e0*/  LDS.128 R32, [UR4+0x10] ;  /* 0x00001004ff207984 */ /* 0x000e240008000c00 */
[----:B0-----:R-:W-:-:S04]  /*07f0*/  VIMNMX.U32 R33, PT, PT, R32, R33, !PT ;  /* 0x0000002120217248 */ /* 0x001fc80007fe0000 */
[----:B------:R-:W-:Y:S02]  /*0800*/  SEL R31, R33, R32, !P0 ;  /* 0x00000020211f7207 */ /* 0x000fe40004000000 */
[----:B------:R-:W-:Y:S02]  /*0810*/  VIMNMX.U32 R34, PT, PT, R34, R33, !PT ;  /* 0x0000002122227248 */ /* 0x000fe40007fe0000 */
[----:B------:R-:W-:Y:S02]  /*0820*/  ISETP.GE.U32.AND P0, PT, R28, 0x20, PT ;  /* 0x000000201c00780c */ /* 0x000fe40003f06070 */
[----:B------:R-:W-:Y:S02]  /*0830*/  SEL R31, R34, R31, !P1 ;  /* 0x0000001f221f7207 */ /* 0x000fe40004800000 */
[----:B------:R-:W-:Y:S02]  /*0840*/  VIMNMX.U32 R35, PT, PT, R35, R34, !PT ;  /* 0x0000002223237248 */ /* 0x000fe40007fe0000 */
[----:B------:R-:W-:-:S04]  /*0850*/  @P2 VIMNMX.U32 R31, PT, PT, R36, R31, !PT ;  /* 0x0000001f241f2248 */ /* 0x000fc80007fe0000 */
[----:B------:R-:W-:Y:S02]  /*0860*/  SEL R31, R36, R31, !P0 ;  /* 0x0000001f241f7207 */ /* 0x000fe40004000000 */
[----:B------:R-:W-:Y:S02]  /*0870*/  ISETP.NE.AND P0, PT, R28, RZ, PT ;  /* 0x000000ff1c00720c */ /* 0x000fe40003f05270 */
[----:B------:R-:W-:-:S04]  /*0880*/  VIMNMX.U32 R36, PT, PT, R4, R31, !PT ;  /* 0x0000001f04247248 */ /* 0x000fc80007fe0000 */
[----:B------:R-:W-:Y:S02]  /*0890*/  SEL R30, R4, R36, !P0 ;  /* 0x00000024041e7207 */ /* 0x000fe40004000000 */
[----:B------:R-:W-:Y:S02]  /*08a0*/  ISETP.NE.AND P0, PT, R28, RZ, PT ;  /* 0x000000ff1c00720c */ /* 0x000fe40003f05270 */
[----:B------:R-:W-:-:S04]  /*08b0*/  VIMNMX.U32 R37, PT, PT, R5, R30, !PT ;  /* 0x0000001e05257248 */ /* 0x000fc80007fe0000 */
        /* <DEDUP_REMOVED lines=21> */
[----:B------:R-:W-:Y:S01]  /*0a10*/  VIMNMX.U32 R27, PT, PT, R27, R26, !PT ;  /* 0x0000001a1b1b7248 */ /* 0x000fe20007fe0000 */
[----:B------:R-:W-:Y:S06]  /*0a20*/  @P0 BRA `(.L_x_3) ;  /* 0x0000000c006c0947 */ /* 0x000fec0003800000 */
[----:B------:R-:W0:Y:S01]  /*0a30*/  LDC.64 R6, c[0x0][0x390] ;  /* 0x0000e400ff067b82 */ /* 0x000e220000000a00 */
[----:B------:R-:W-:Y:S02]  /*0a40*/  IMAD.MOV.U32 R34, RZ, RZ, 0x65 ;  /* 0x00000065ff227424 */ /* 0x000fe400078e00ff */
[----:B------:R-:W-:-:S03]  /*0a50*/  IMAD.MOV.U32 R36, RZ, RZ, R4 ;  /* 0x000000ffff247224 */ /* 0x000fc600078e0004 */
[----:B0-----:R0:W-:Y:S01]  /*0a60*/  ST.E.64.STRONG.GPU desc[UR12][R6.64+0x100], R34 ;  /* 0x0001002206007985 */ /* 0x0011e2000c10fb0c */
[----:B------:R-:W-:Y:S05]  /*0a70*/  BRA `(.L_x_3) ;  /* 0x0000000c00587947 */ /* 0x000fea0003800000 */
.L_x_2:
        /* <DEDUP_REMOVED lines=39> */
[----:B------:R-:W-:Y:S02]  /*0cf0*/  ISETP.GT.U32.AND P0, PT, R28, 0x1f, PT ;  /* 0x0000001f1c00780c */ /* 0x000fe40003f04070 */
[----:B------:R-:W-:-:S04]  /*0d00*/  VIMNMX.U32 R34, PT, PT, R34, R33, !PT ;  /* 0x0000002122227248 */ /* 0x000fc80007fe0000 */
[----:B------:R-:W-:Y:S02]  /*0d10*/  SEL R32, R34, R32, !P1 ;  /* 0x0000002022207207 */ /* 0x000fe40004800000 */
[----:B------:R-:W-:Y:S02]  /*0d20*/  ISETP.GE.U32.AND P1, PT, R28, 0x20, PT ;  /* 0x000000201c00780c */ /* 0x000fe40003f26070 */
[----:B------:R-:W-:Y:S02]  /*0d30*/  @P2 VIMNMX.U32 R32, PT, PT, R37, R32, !PT ;  /* 0x0000002025202248 */ /* 0x000fe40007fe0000 */
[----:B------:R-:W-:Y:S02]  /*0d40*/  VIMNMX.U32 R35, PT, PT, R35, R34, !PT ;  /* 0x0000002223237248 */ /* 0x000fe40007fe0000 */
[----:B------:R-:W-:Y:S01]  /*0d50*/  SEL R38, R37, R32, !P1 ;  /* 0x0000002025267207 */ /* 0x000fe20004800000 */
[----:B------:R-:W-:Y:S06]  /*0d60*/  @P0 BRA `(.L_x_4) ;  /* 0x00000008001c0947 */ /* 0x000fec0003800000 */
[----:B------:R-:W0:Y:S01]  /*0d70*/  LDC.64 R42, c[0x0][0x390] ;  /* 0x0000e400ff2a7b82 */ /* 0x000e220000000a00 */
[----:B------:R-:W-:Y:S01]  /*0d80*/  ISETP.NE.AND P0, PT, R28, RZ, PT ;  /* 0x000000ff1c00720c */ /* 0x000fe20003f05270 */
[----:B------:R-:W-:Y:S01]  /*0d90*/  IMAD.U32 R51, RZ, RZ, UR8 ;  /* 0x00000008ff337e24 */ /* 0x000fe2000f8e00ff */
[----:B------:R-:W-:-:S05]  /*0da0*/  LOP3.LUT R41, RZ, R28, RZ, 0x33, !PT ;  /* 0x0000001cff297212 */ /* 0x000fca00078e33ff */
[----:B------:R-:W1:Y:S01]  /*0db0*/  LDC R31, c[0x0][0x370] ;  /* 0x0000dc00ff1f7b82 */ /* 0x000e620000000800 */
[----:B------:R-:W-:-:S05]  /*0dc0*/  VIADD R41, R41, UR8 ;  /* 0x0000000829297c36 */ /* 0x000fca0008000000 */
[----:B------:R-:W-:Y:S01]  /*0dd0*/  @!P0 IMAD.MOV.U32 R34, RZ, RZ, 0x64 ;  /* 0x00000064ff228424 */ /* 0x000fe200078e00ff */
[----:B------:R2:W-:Y:S01]  /*0de0*/  @!P0 STS [UR4+0xc], R35 ;  /* 0x00000c23ff008988 */ /* 0x0005e20008000804 */
[----:B0-----:R-:W-:-:S05]  /*0df0*/  IMAD.WIDE R50, R51, 0x8, R42 ;  /* 0x0000000833327825 */ /* 0x001fca00078e022a */
[----:B------:R2:W-:Y:S01]  /*0e00*/  @!P0 ST.E.64.STRONG.GPU desc[UR12][R50.64+0x100], R34 ;  /* 0x0001002232008985 */ /* 0x0005e2000c10fb0c */
[----:B-1----:R-:W-:-:S13]  /*0e10*/  ISETP.GT.U32.AND P1, PT, R31, 0x1f3, PT ;  /* 0x000001f31f00780c */ /* 0x002fda0003f24070 */
[----:B--2---:R-:W-:Y:S05]  /*0e20*/  @P1 BRA `(.L_x_5) ;  /* 0x0000000000081947 */ /* 0x004fea0003800000 */
[----:B------:R0:W-:Y:S06]  /*0e30*/  MEMBAR.SC.CTA ;  /* 0x0000000000007992 */ /* 0x0001ec0000000000 */
[----:B0-----:R-:W-:Y:S05]  /*0e40*/  BRA `(.L_x_6) ;  /* 0x0000000000087947 */ /* 0x001fea0003800000 */
.L_x_5:
[----:B------:R-:W-:Y:S05]  /*0e50*/  NANOSLEEP 0x4dd ;  /* 0x000004dd0000795d */ /* 0x000fea0003800000 */
[----:B------:R-:W-:Y:S01]  /*0e60*/  NOP ;  /* 0x0000000000007918 */ /* 0x000fe20000000000 */
.L_x_6:
[----:B------:R-:W-:-:S05]  /*0e70*/  IMAD.WIDE R42, R41, 0x8, R42 ;  /* 0x00000008292a7825 */ /* 0x000fca00078e022a */
[----:B------:R-:W2:Y:S01]  /*0e80*/  LD.E.64.STRONG.GPU R36, desc[UR12][R42.64+0x100] ;  /* 0x0001000c2a247980 */ /* 0x000ea2000c10fb00 */
[----:B------:R-:W-:Y:S01]  /*0e90*/  UMOV UR5, 0xffffffff ;  /* 0xffffffff00057882 */ /* 0x000fe20000000000 */
[----:B--2---:R-:W-:Y:S02]  /*0ea0*/  ISETP.NE.AND P0, PT, R36, 0x63, PT ;  /* 0x000000632400780c */ /* 0x004fe40003f05270 */
[----:B------:R-:W-:Y:S11]  /*0eb0*/  BRA.DIV UR5, `(.L_x_7) ;  /* 0x0000002e05fc7947 */ /* 0x000ff6000b800000 */
[----:B------:R-:W-:-:S13]  /*0ec0*/  VOTE.ANY P0, !P0 ;  /* 0x0000000000ff7806 */ /* 0x000fda0004000100 */
.L_x_46:
[----:B------:R-:W-:Y:S05]  /*0ed0*/  @!P0 BRA `(.L_x_8) ;  /* 0x0000000000308947 */ /* 0x000fea0003800000 */
.L_x_12:
[----:B------:R-:W-:Y:S05]  /*0ee0*/  YIELD ;  /* 0x0000000000007946 */ /* 0x000fea0003800000 */
[----:B------:R-:W-:Y:S05]  /*0ef0*/  @P1 BRA `(.L_x_9) ;  /* 0x0000000000081947 */ /* 0x000fea0003800000 */
[----:B------:R0:W-:Y:S06]  /*0f00*/  MEMBAR.SC.CTA ;  /* 0x0000000000007992 */ /* 0x0001ec0000000000 */
[----:B0-----:R-:W-:Y:S05]  /*0f10*/  BRA `(.L_x_10) ;  /* 0x0000000000087947 */ /* 0x001fea0003800000 */
.L_x_9:
[----:B------:R-:W-:Y:S05]  /*0f20*/  NANOSLEEP 0x288 ;  /* 0x000002880000795d */ /* 0x000fea0003800000 */
[----:B------:R-:W-:Y:S01]  /*0f30*/  NOP ;  /* 0x0000000000007918 */ /* 0x000fe20000000000 */
.L_x_10:
[----:B------:R-:W2:Y:S01]  /*0f40*/  LD.E.64.STRONG.GPU R36, desc[UR12][R42.64+0x100] ;  /* 0x0001000c2a247980 */ /* 0x000ea2000c10fb00 */
[----:B------:R-:W-:Y:S01]  /*0f50*/  UMOV UR5, 0xffffffff ;  /* 0xffffffff00057882 */ /* 0x000fe20000000000 */
[----:B--2---:R-:W-:Y:S02]  /*0f60*/  ISETP.NE.AND P0, PT, R36, 0x63, PT ;  /* 0x000000632400780c */ /* 0x004fe40003f05270 */
[----:B------:R-:W-:Y:S11]  /*0f70*/  BRA.DIV UR5, `(.L_x_11) ;  /* 0x0000002e05ec7947 */ /* 0x000ff6000b800000 */
[----:B------:R-:W-:-:S13]  /*0f80*/  VOTE.ANY P0, !P0 ;  /* 0x0000000000ff7806 */ /* 0x000fda0004000100 */
.L_x_49:
[----:B------:R-:W-:Y:S05]  /*0f90*/  @P0 BRA `(.L_x_12) ;  /* 0xfffffffc00d00947 */ /* 0x000fea000383ffff */
.L_x_8:
[----:B------:R-:W-:Y:S01]  /*0fa0*/  UMOV UR5, 0xffffffff ;  /* 0xffffffff00057882 */ /* 0x000fe20000000000 */
[----:B------:R-:W-:Y:S01]  /*0fb0*/  ISETP.NE.AND P0, PT, R36, 0x65, PT ;  /* 0x000000652400780c */ /* 0x000fe20003f05270 */
[----:B------:R-:W-:Y:S01]  /*0fc0*/  IMAD.MOV.U32 R47, RZ, RZ, R37 ;  /* 0x000000ffff2f7224 */ /* 0x000fe200078e0025 */
[----:B------:R-:W-:Y:S11]  /*0fd0*/  BRA.DIV UR5, `(.L_x_13) ;  /* 0x0000002e05f47947 */ /* 0x000ff6000b800000 */
[----:B------:R-:W0:Y:S01]  /*0fe0*/  S2R R45, SR_GEMASK ;  /* 0x00000000002d7919 */ /* 0x000e220000003c00 */
[----:B------:R-:W-:Y:S01]  /*0ff0*/  VOTE.ANY R32, PT, !P0 ;  /* 0x0000000000207806 */ /* 0x000fe200040e0100 */
[C---:B------:R-:W-:Y:S02]  /*1000*/  VIADD R44, R30.reuse, 0x2 ;  /* 0x000000021e2c7836 */ /* 0x040fe40000000000 */
[C---:B------:R-:W-:Y:S02]  /*1010*/  VIADD R43, R30.reuse, 0x4 ;  /* 0x000000041e2b7836 */ /* 0x040fe40000000000 */
[C---:B------:R-:W-:Y:S02]  /*1020*/  VIADD R42, R30.reuse, 0x8 ;  /* 0x000000081e2a7836 */ /* 0x040fe40000000000 */
[----:B------:R-:W-:Y:S01]  /*1030*/  VIADD R46, R30, 0x10 ;  /* 0x000000101e2e7836 */ /* 0x000fe20000000000 */
[----:B0-----:R-:W-:-:S05]  /*1040*/  LOP3.LUT R32, R32, 0x80000000, R45, 0xec, !PT ;  /* 0x8000000020207812 */ /* 0x001fca00078eec2d */
[----:B------:R-:W-:-:S05]  /*1050*/  VIADD R33, R32, 0xffffffff ;  /* 0xffffffff20217836 */ /* 0x000fca0000000000 */
[----:B------:R-:W-:-:S04]  /*1060*/  LOP3.LUT R33, R32, R33, RZ, 0xc, !PT ;  /* 0x0000002120217212 */ /* 0x000fc800078e0cff */
[----:B------:R0:W1:Y:S02]  /*1070*/  POPC R39, R33 ;  /* 0x0000002100277309 */ /* 0x0000640000000000 */
[----:B0-----:R-:W0:Y:S01]  /*1080*/  LDC.64 R32, c[0x0][0x390] ;  /* 0x0000e400ff207b82 */ /* 0x001e220000000a00 */
[----:B-1----:R-:W1:Y:S01]  /*1090*/  SHFL.DOWN PT, R40, R47, 0x1, R39 ;  /* 0x082000002f287989 */ /* 0x002e6200000e0027 */
[-C--:B------:R-:W-:Y:S02]  /*10a0*/  ISETP.GE.AND P0, PT, R30, R39.reuse, PT ;  /* 0x000000271e00720c */ /* 0x080fe40003f06270 */
[----:B------:R-:W-:Y:S02]  /*10b0*/  ISETP.GT.AND P1, PT, R46, R39, PT ;  /* 0x000000272e00720c */ /* 0x000fe40003f24270 */
[----:B0-----:R-:W-:-:S09]  /*10c0*/  IADD3 R48, P2, PT, R32, 0x100, RZ ;  /* 0x0000010020307810 */ /* 0x001fd20007f5e0ff */
[----:B-1----:R-:W-:Y:S01]  /*10d0*/  @!P0 VIMNMX.U32 R47, PT, PT, R40, R47, !PT ;  /* 0x0000002f282f8248 */ /* 0x002fe20007fe0000 */
[----:B------:R-:W-:Y:S01]  /*10e0*/  IMAD.X R49, RZ, RZ, R33, P2 ;  /* 0x000000ffff317224 */ /* 0x000fe200010e0621 */
[----:B------:R-:W-:-:S03]  /*10f0*/  ISETP.GT.AND P0, PT, R44, R39, PT ;  /* 0x000000272c00720c */ /* 0x000fc60003f04270 */
[----:B------:R-:W0:Y:S10]  /*1100*/  SHFL.DOWN PT, R40, R47, 0x2, R39 ;  /* 0x084000002f287989 */ /* 0x000e3400000e0027 */
[----:B0-----:R-:W-:-:S02]  /*1110*/  @!P0 VIMNMX.U32 R47, PT, PT, R47, R40, !PT ;  /* 0x000000282f2f8248 */ /* 0x001fc40007fe0000 */
[----:B------:R-:W-:-:S03]  /*1120*/  ISETP.GT.AND P0, PT, R43, R39, PT ;  /* 0x000000272b00720c */ /* 0x000fc60003f04270 */
[----:B------:R-:W0:Y:S10]  /*1130*/  SHFL.DOWN PT, R40, R47, 0x4, R39 ;  /* 0x088000002f287989 */ /* 0x000e3400000e0027 */
[----:B0-----:R-:W-:-:S02]  /*1140*/  @!P0 VIMNMX.U32 R47, PT, PT, R47, R40, !PT ;  /* 0x000000282f2f8248 */ /* 0x001fc40007fe0000 */
[----:B------:R-:W-:-:S03]  /*1150*/  ISETP.GT.AND P0, PT, R42, R39, PT ;  /* 0x000000272a00720c */ /* 0x000fc60003f04270 */
[----:B------:R-:W0:Y:S10]  /*1160*/  SHFL.DOWN PT, R40, R47, 0x8, R39 ;  /* 0x090000002f287989 */ /* 0x000e3400000e0027 */
[----:B0-----:R-:W-:-:S02]  /*1170*/  @!P0 VIMNMX.U32 R47, PT, PT, R47, R40, !PT ;  /* 0x000000282f2f8248 */ /* 0x001fc40007fe0000 */
[----:B------:R-:W-:-:S03]  /*1180*/  ISETP.NE.AND P0, PT, R36, 0x65, PT ;  /* 0x000000652400780c */ /* 0x000fc60003f05270 */
[----:B------:R-:W0:Y:S10]  /*1190*/  SHFL.DOWN PT, R40, R47, 0x10, R39 ;  /* 0x0a0000002f287989 */ /* 0x000e3400000e0027 */
[----:B------:R-:W-:-:S02]  /*11a0*/  VOTE.ALL P0, P0 ;  /* 0x0000000000ff7806 */ /* 0x000fc40000000000 */
[----:B0-----:R-:W-:-:S11]  /*11b0*/  @!P1 VIMNMX.U32 R47, PT, PT, R47, R40, !PT ;  /* 0x000000282f2f9248 */ /* 0x001fd60007fe0000 */
.L_x_58:
[----:B------:R-:W-:Y:S05]  /*11c0*/  @!P0 BRA `(.L_x_14) ;  /* 0x0000000000c48947 */ /* 0x000fea0003800000 */
.L_x_22:
[----:B------:R-:W-:-:S05]  /*11d0*/  IMAD.WIDE R52, R41, 0x8, R48 ;  /* 0x0000000829347825 */ /* 0x000fca00078e0230 */
[----:B------:R-:W2:Y:S01]  /*11e0*/  LD.E.64.STRONG.GPU R36, desc[UR12][R52.64+-0x100] ;  /* 0xffff000c34247980 */ /* 0x000ea2000c10fb00 */
[----:B------:R-:W-:Y:S05]  /*11f0*/  YIELD ;  /* 0x0000000000007946 */ /* 0x000fea0003800000 */
[----:B------:R-:W-:Y:S01]  /*1200*/  UMOV UR5, 0xffffffff ;  /* 0xffffffff00057882 */ /* 0x000fe20000000000 */
[----:B--2---:R-:W-:Y:S02]  /*1210*/  ISETP.NE.AND P0, PT, R36, 0x63, PT ;  /* 0x000000632400780c */ /* 0x004fe40003f05270 */
[----:B------:R-:W-:Y:S11]  /*1220*/  BRA.DIV UR5, `(.L_x_15) ;  /* 0x0000003205507947 */ /* 0x000ff6000b800000 */
[----:B------:R-:W-:-:S13]  /*1230*/  VOTE.ANY P0, !P0 ;  /* 0x0000000000ff7806 */ /* 0x000fda0004000100 */
.L_x_61:
[----:B------:R-:W-:Y:S05]  /*1240*/  @!P0 BRA `(.L_x_16) ;  /* 0x0000000000348947 */ /* 0x000fea0003800000 */
[----:B------:R-:W-:-:S13]  /*1250*/  ISETP.GT.U32.AND P1, PT, R31, 0x1f3, PT ;  /* 0x000001f31f00780c */ /* 0x000fda0003f24070 */
.L_x_20:
[----:B------:R-:W-:Y:S05]  /*1260*/  YIELD ;  /* 0x0000000000007946 */ /* 0x000fea0003800000 */
[----:B------:R-:W-:Y:S05]  /*1270*/  @P1 BRA `(.L_x_17) ;  /* 0x0000000000081947 */ /* 0x000fea0003800000 */
[----:B------:R0:W-:Y:S06]  /*1280*/  MEMBAR.SC.CTA ;  /* 0x0000000000007992 */ /* 0x0001ec0000000000 */
[----:B0-----:R-:W-:Y:S05]  /*1290*/  BRA `(.L_x_18) ;  /* 0x0000000000087947 */ /* 0x001fea0003800000 */
.L_x_17:
[----:B------:R-:W-:Y:S05]  /*12a0*/  NANOSLEEP 0x288 ;  /* 0x000002880000795d */ /* 0x000fea0003800000 */
[----:B------:R-:W-:Y:S01]  /*12b0*/  NOP ;  /* 0x0000000000007918 */ /* 0x000fe20000000000 */
.L_x_18:
[----:B------:R-:W2:Y:S01]  /*12c0*/  LD.E.64.STRONG.GPU R36, desc[UR12][R52.64+-0x100] ;  /* 0xffff000c34247980 */ /* 0x000ea2000c10fb00 */
[----:B------:R-:W-:Y:S01]  /*12d0*/  UMOV UR5, 0xffffffff ;  /* 0xffffffff00057882 */ /* 0x000fe20000000000 */
[----:B--2---:R-:W-:Y:S02]  /*12e0*/  ISETP.NE.AND P0, PT, R36, 0x63, PT ;  /* 0x000000632400780c */ /* 0x004fe40003f05270 */
[----:B------:R-:W-:Y:S11]  /*12f0*/  BRA.DIV UR5, `(.L_x_19) ;  /* 0x00000032053c7947 */ /* 0x000ff6000b800000 */
[----:B------:R-:W-:-:S13]  /*1300*/  VOTE.ANY P0, !P0 ;  /* 0x0000000000ff7806 */ /* 0x000fda0004000100 */
.L_x_64:
[----:B------:R-:W-:Y:S05]  /*1310*/  @P0 BRA `(.L_x_20) ;  /* 0xfffffffc00d00947 */ /* 0x000fea000383ffff */
.L_x_16:
[----:B------:R-:W-:Y:S01]  /*1320*/  UMOV UR5, 0xffffffff ;  /* 0xffffffff00057882 */ /* 0x000fe20000000000 */
[----:B------:R-:W-:Y:S02]  /*1330*/  ISETP.NE.AND P0, PT, R36, 0x65, PT ;  /* 0x000000652400780c */ /* 0x000fe40003f05270 */
[----:B------:R-:W-:Y:S11]  /*1340*/  BRA.DIV UR5, `(.L_x_21) ;  /* 0x0000003205487947 */ /* 0x000ff6000b800000 */
[----:B------:R-:W-:Y:S01]  /*1350*/  VOTE.ANY R32, PT, !P0 ;  /* 0x0000000000207806 */ /* 0x000fe200040e0100 */
[----:B------:R-:W-:-:S03]  /*1360*/  VIADD R41, R41, 0xffffffe0 ;  /* 0xffffffe029297836 */ /* 0x000fc60000000000 */
[----:B------:R-:W-:-:S05]  /*1370*/  LOP3.LUT R32, R32, 0x80000000, R45, 0xec, !PT ;  /* 0x8000000020207812 */ /* 0x000fca00078eec2d */
[----:B------:R-:W-:-:S05]  /*1380*/  VIADD R33, R32, 0xffffffff ;  /* 0xffffffff20217836 */ /* 0x000fca0000000000 */
[----:B------:R-:W-:-:S04]  /*1390*/  LOP3.LUT R33, R32, R33, RZ, 0xc, !PT ;  /* 0x0000002120217212 */ /* 0x000fc800078e0cff */
[----:B------:R-:W0:Y:S02]  /*13a0*/  POPC R39, R33 ;  /* 0x0000002100277309 */ /* 0x000e240000000000 */
[----:B0-----:R-:W0:Y:S01]  /*13b0*/  SHFL.DOWN PT, R40, R37, 0x1, R39 ;  /* 0x0820000025287989 */ /* 0x001e2200000e0027 */
[-C--:B------:R-:W-:Y:S02]  /*13c0*/  ISETP.GE.AND P0, PT, R30, R39.reuse, PT ;  /* 0x000000271e00720c */ /* 0x080fe40003f06270 */
[----:B------:R-:W-:-:S11]  /*13d0*/  ISETP.GT.AND P1, PT, R46, R39, PT ;  /* 0x000000272e00720c */ /* 0x000fd60003f24270 */
[----:B0-----:R-:W-:Y:S02]  /*13e0*/  @!P0 VIMNMX.U32 R37, PT, PT, R40, R37, !PT ;  /* 0x0000002528258248 */ /* 0x001fe40007fe0000 */
        /* <DEDUP_REMOVED lines=12> */
[----:B0-----:R-:W-:-:S04]  /*14b0*/  @!P1 VIMNMX.U32 R37, PT, PT, R37, R40, !PT ;  /* 0x0000002825259248 */ /* 0x001fc80007fe0000 */
[----:B------:R-:W-:-:S07]  /*14c0*/  VIMNMX.U32 R47, PT, PT, R37, R47, !PT ;  /* 0x0000002f252f7248 */ /* 0x000fce0007fe0000 */
.L_x_73:
[----:B------:R-:W-:Y:S05]  /*14d0*/  @P0 BRA `(.L_x_22) ;  /* 0xfffffffc003c0947 */ /* 0x000fea000383ffff */
.L_x_14:
[----:B------:R-:W-:Y:S02]  /*14e0*/  ISETP.NE.AND P1, PT, R28, RZ, PT ;  /* 0x000000ff1c00720c */ /* 0x000fe40003f25270 */
[----:B------:R-:W-:-:S11]  /*14f0*/  ISETP.NE.AND P0, PT, R30, RZ, PT ;  /* 0x000000ff1e00720c */ /* 0x000fd60003f05270 */
[----:B------:R-:W0:Y:S01]  /*1500*/  @!P1 S2R R31, SR_CgaCtaId ;  /* 0x00000000001f9919 */ /* 0x000e220000008800 */
[----:B------:R-:W-:Y:S01]  /*1510*/  @!P1 MOV R30, 0x400 ;  /* 0x00000400001e9802 */ /* 0x000fe20000000f00 */
[----:B------:R-:W-:Y:S01]  /*1520*/  @!P1 IMAD.MOV.U32 R34, RZ, RZ, 0x65 ;  /* 0x00000065ff229424 */ /* 0x000fe200078e00ff */
[----:B------:R-:W-:Y:S01]  /*1530*/  @!P0 MOV R32, 0x400 ;  /* 0x0000040000208802 */ /* 0x000fe20000000f00 */
[----:B------:R-:W1:Y:S01]  /*1540*/  @!P0 S2R R33, SR_CgaCtaId ;  /* 0x0000000000218919 */ /* 0x000e620000008800 */
[----:B------:R-:W-:-:S05]  /*1550*/  @!P1 VIMNMX.U32 R35, PT, PT, R35, R47, !PT ;  /* 0x0000002f23239248 */ /* 0x000fca0007fe0000 */
[----:B------:R2:W-:Y:S01]  /*1560*/  @!P1 ST.E.64.STRONG.GPU desc[UR12][R50.64+0x100], R34 ;  /* 0x0001002232009985 */ /* 0x0005e2000c10fb0c */
[----:B0-----:R-:W-:Y:S02]  /*1570*/  @!P1 LEA R30, R31, R30, 0x18 ;  /* 0x0000001e1f1e9211 */ /* 0x001fe400078ec0ff */
[----:B-1----:R-:W-:-:S03]  /*1580*/  @!P0 LEA R36, R33, R32, 0x18 ;  /* 0x0000002021248211 */ /* 0x002fc600078ec0ff */
[----:B------:R2:W-:Y:S01]  /*1590*/  @!P1 STS [R30+0x8], R35 ;  /* 0x000008231e009388 */ /* 0x0005e20000000800 */
[----:B------:R-:W-:Y:S02]  /*15a0*/  IMAD.MOV.U32 R32, RZ, RZ, R38 ;  /* 0x000000ffff207224 */ /* 0x000fe400078e0026 */
[----:B------:R-:W-:Y:S01]  /*15b0*/  @!P0 IMAD.MOV.U32 R32, RZ, RZ, R47 ;  /* 0x000000ffff208224 */ /* 0x000fe200078e002f */
[----:B------:R2:W-:Y:S04]  /*15c0*/  @!P1 STS [R30+0x4], R47 ;  /* 0x0000042f1e009388 */ /* 0x0005e80000000800 */
[----:B------:R2:W-:Y:S02]  /*15d0*/  @!P0 STS [R36+0x24], R47 ;  /* 0x0000242f24008388 */ /* 0x0005e40000000800 */
.L_x_4:
[----:B------:R-:W-:Y:S05]  /*15e0*/  WARPSYNC.ALL ;  /* 0x0000000000007948 */ /* 0x000fea0003800000 */
[----:B------:R-:W0:Y:S08]  /*15f0*/  S2UR UR6, SR_CgaCtaId ;  /* 0x00000000000679c3 */ /* 0x000e300000008800 */
[----:B------:R-:W-:Y:S01]  /*1600*/  BAR.SYNC.DEFER_BLOCKING 0x0 ;  /* 0x0000000000007b1d */ /* 0x000fe20000010000 */
[----:B------:R-:W-:-:S05]  /*1610*/  ISETP.NE.AND P0, PT, R28, RZ, PT ;  /* 0x000000ff1c00720c */ /* 0x000fca0003f05270 */
[----:B------:R-:W-:Y:S02]  /*1620*/  UMOV UR5, 0x400 ;  /* 0x0000040000057882 */ /* 0x000fe40000000000 */
[----:B0-----:R-:W-:-:S09]  /*1630*/  ULEA UR5, UR6, UR5, 0x18 ;  /* 0x0000000506057291 */ /* 0x001fd2000f8ec0ff */
[----:B--2---:R-:W0:Y:S02]  /*1640*/  LDS R30, [UR5+0x24] ;  /* 0x00002405ff1e7984 */ /* 0x004e240008000800 */
[----:B0-----:R-:W-:-:S04]  /*1650*/  @P0 VIMNMX.U32 R32, PT, PT, R30, R32, !PT ;  /* 0x000000201e200248 */ /* 0x001fc80007fe0000 */
        /* <DEDUP_REMOVED lines=23> */
[----:B------:R-:W-:-:S07]  /*17d0*/  VIMNMX.U32 R27, PT, PT, R27, R26, !PT ;  /* 0x0000001a1b1b7248 */ /* 0x000fce0007fe0000 */
.L_x_3:
[----:B------:R-:W-:Y:S05]  /*17e0*/  BSYNC.RECONVERGENT B0 ;  /* 0x0000000000007941 */ /* 0x000fea0003800200 */
.L_x_1:
[----:B------:R-:W-:Y:S06]  /*17f0*/  BAR.SYNC.DEFER_BLOCKING 0x0 ;  /* 0x0000000000007b1d */ /* 0x000fec0000010000 */
[----:B------:R-:W1:Y:S01]  /*1800*/  LDCU.64 UR6, c[0x0][0x388] ;  /* 0x00007100ff0677ac */ /* 0x000e620008000a00 */
[----:B------:R-:W-:Y:S01]  /*1810*/  STS.128 [R0], R36 ;  /* 0x0000002400007388 */ /* 0x000fe20000000c00 */
[----:B-1----:R-:W-:-:S03]  /*1820*/  IADD3 R4, P0, PT, R3, UR6, RZ ;  /* 0x0000000603047c10 */ /* 0x002fc6000ff1e0ff */
[----:B------:R-:W-:Y:S01]  /*1830*/  STS.128 [R0+0x10], R8 ;  /* 0x0000100800007388 */ /* 0x000fe20000000c00 */
[----:B------:R-:W-:-:S03]  /*1840*/  IADD3.X R5, PT, PT, R2, UR7, RZ, P0, !PT ;  /* 0x0000000702057c10 */ /* 0x000fc600087fe4ff */
[----:B------:R-:W-:Y:S04]  /*1850*/  STS.128 [R0+0x20], R12 ;  /* 0x0000200c00007388 */ /* 0x000fe80000000c00 */
[----:B------:R-:W-:Y:S04]  /*1860*/  STS.128 [R0+0x30], R16 ;  /* 0x0000301000007388 */ /* 0x000fe80000000c00 */
[----:B------:R-:W-:Y:S04]  /*1870*/  STS.128 [R0+0x40], R20 ;  /* 0x0000401400007388 */ /* 0x000fe80000000c00 */
[----:B------:R-:W-:Y:S01]  /*1880*/  STS.128 [R0+0x50], R24 ;  /* 0x0000501800007388 */ /* 0x000fe20000000c00 */
[----:B------:R-:W-:-:S03]  /*1890*/  NOP ;  /* 0x0000000000007918 */ /* 0x000fc60000000000 */
[----:B0-----:R-:W0:Y:S04]  /*18a0*/  LDS R7, [R29] ;  /* 0x000000001d077984 */ /* 0x001e280000000800 */
[----:B------:R-:W1:Y:S04]  /*18b0*/  LDS R31, [R29+0x80] ;  /* 0x000080001d1f7984 */ /* 0x000e680000000800 */
[----:B------:R-:W2:Y:S04]  /*18c0*/  LDS R33, [R29+0x100] ;  /* 0x000100001d217984 */ /* 0x000ea80000000800 */
[----:B------:R-:W3:Y:S04]  /*18d0*/  LDS R35, [R29+0x180] ;  /* 0x000180001d237984 */ /* 0x000ee80000000800 */
[----:B------:R-:W4:Y:S04]  /*18e0*/  LDS R9, [R29+0x200] ;  /* 0x000200001d097984 */ /* 0x000f280000000800 */
[----:B------:R-:W5:Y:S04]  /*18f0*/  LDS R11, [R29+0x280] ;  /* 0x000280001d0b7984 */ /* 0x000f680000000800 */
        /* <DEDUP_REMOVED lines=18> */
[----:B0-----:R-:W-:Y:S04]  /*1a20*/  STG.E desc[UR12][R4.64], R7 ;  /* 0x0000000704007986 */ /* 0x001fe8000c10190c */
[----:B-1----:R-:W-:Y:S04]  /*1a30*/  STG.E desc[UR12][R4.64+0x80], R31 ;  /* 0x0000801f04007986 */ /* 0x002fe8000c10190c */
[----:B--2---:R-:W-:Y:S04]  /*1a40*/  STG.E desc[UR12][R4.64+0x100], R33 ;  /* 0x0001002104007986 */ /* 0x004fe8000c10190c */
[----:B---3--:R-:W-:Y:S04]  /*1a50*/  STG.E desc[UR12][R4.64+0x180], R35 ;  /* 0x0001802304007986 */ /* 0x008fe8000c10190c */
[----:B----4-:R-:W-:Y:S04]  /*1a60*/  STG.E desc[UR12][R4.64+0x200], R9 ;  /* 0x0002000904007986 */ /* 0x010fe8000c10190c */
[----:B-----5:R-:W-:Y:S04]  /*1a70*/  STG.E desc[UR12][R4.64+0x280], R11 ;  /* 0x0002800b04007986 */ /* 0x020fe8000c10190c */
[----:B------:R-:W-:Y:S04]  /*1a80*/  STG.E desc[UR12][R4.64+0x300], R13 ;  /* 0x0003000d04007986 */ /* 0x000fe8000c10190c */
        /* <DEDUP_REMOVED lines=16> */
[----:B------:R-:W-:Y:S01]  /*1b90*/  STG.E desc[UR12][R4.64+0xb80], R0 ;  /* 0x000b800004007986 */ /* 0x000fe2000c10190c */
[----:B------:R-:W-:Y:S05]  /*1ba0*/  EXIT ;  /* 0x000000000000794d */ /* 0x000fea0003800000 */
.L_x_0:
[----:B------:R-:W-:-:S04]  /*1bb0*/  ISETP.NE.U32.AND P0, PT, RZ, UR6, PT ;  /* 0x00000006ff007c0c */ /* 0x000fc8000bf05070 */
[----:B------:R-:W-:-:S13]  /*1bc0*/  ISETP.NE.AND.EX P0, PT, RZ, UR4, PT, P0 ;  /* 0x00000004ff007c0c */ /* 0x000fda000bf05300 */
[----:B------:R-:W-:Y:S05]  /*1bd0*/  @!P0 EXIT ;  /* 0x000000000000894d */ /* 0x000fea0003800000 */
[----:B------:R-:W0:Y:S02]  /*1be0*/  LDCU.64 UR4, c[0x0][0x380] ;  /* 0x00007000ff0477ac */ /* 0x000e240008000a00 */
[----:B0-----:R-:W-:-:S06]  /*1bf0*/  UIMAD.WIDE UR4, UR8, 0x3000, UR4 ;  /* 0x00003000080478a5 */ /* 0x001fcc000f8e0204 */
[----:B------:R-:W-:Y:S02]  /*1c00*/  IMAD.U32 R2, RZ, RZ, UR4 ;  /* 0x00000004ff027e24 */ /* 0x000fe4000f8e00ff */
[----:B------:R-:W-:-:S05]  /*1c10*/  IMAD.U32 R3, RZ, RZ, UR5 ;  /* 0x00000005ff037e24 */ /* 0x000fca000f8e00ff */
[----:B------:R0:W2:Y:S01]  /*1c20*/  LDG.E R11, desc[UR12][R2.64] ;  /* 0x0000000c020b7981 */ /* 0x0000a2000c1e1900 */
[----:B------:R-:W1:Y:S02]  /*1c30*/  S2R R6, SR_TID.X ;  /* 0x0000000000067919 */ /* 0x000e640000002100 */
[C---:B-1----:R-:W-:Y:S02]  /*1c40*/  LOP3.LUT R5, R6.reuse, 0x1f, RZ, 0xc0, !PT ;  /* 0x0000001f06057812 */ /* 0x042fe400078ec0ff */
[----:B------:R-:W-:-:S05]  /*1c50*/  LOP3.LUT R0, R6, 0x3e0, RZ, 0xc0, !PT ;  /* 0x000003e006007812 */ /* 0x000fca00078ec0ff */
[----:B------:R-:W-:-:S04]  /*1c60*/  IMAD R5, R0, 0x18, R5 ;  /* 0x0000001800057824 */ /* 0x000fc800078e0205 */
[C---:B------:R-:W-:Y:S01]  /*1c70*/  VIADD R0, R5.reuse, 0x20 ;  /* 0x0000002005007836 */ /* 0x040fe20000000000 */
[C---:B------:R-:W-:Y:S01]  /*1c80*/  ISETP.GE.U32.AND P2, PT, R5.reuse, UR6, PT ;  /* 0x0000000605007c0c */ /* 0x040fe2000bf46070 */
[C---:B------:R-:W-:Y:S01]  /*1c90*/  VIADD R4, R5.reuse, 0x40 ;  /* 0x0000004005047836 */ /* 0x040fe20000000000 */
[C---:B------:R-:W-:Y:S01]  /*1ca0*/  LEA R8, P3, R5.reuse, UR4, 0x2 ;  /* 0x0000000405087c11 */ /* 0x040fe2000f8610ff */
[C---:B------:R-:W-:Y:S01]  /*1cb0*/  VIADD R7, R5.reuse, 0x60 ;  /* 0x0000006005077836 */ /* 0x040fe20000000000 */
[----:B------:R-:W-:Y:S01]  /*1cc0*/  ISETP.GE.U32.AND P6, PT, R0, UR6, PT ;  /* 0x0000000600007c0c */ /* 0x000fe2000bfc6070 */
[----:B------:R-:W-:Y:S01]  /*1cd0*/  VIADD R0, R5, 0x80 ;  /* 0x0000008005007836 */ /* 0x000fe20000000000 */
[----:B------:R-:W-:Y:S01]  /*1ce0*/  ISETP.GE.U32.AND P5, PT, R4, UR6, PT ;  /* 0x0000000604007c0c */ /* 0x000fe2000bfa6070 */
[----:B------:R-:W-:Y:S01]  /*1cf0*/  IMAD.X R9, RZ, RZ, UR5, P3 ;  /* 0x00000005ff097e24 */ /* 0x000fe200098e06ff */
[----:B------:R-:W-:Y:S01]  /*1d00*/  ISETP.GE.U32.AND P1, PT, R7, UR6, PT ;  /* 0x0000000607007c0c */ /* 0x000fe2000bf26070 */
[C---:B0-----:R-:W-:Y:S01]  /*1d10*/  VIADD R2, R5.reuse, 0xa0 ;  /* 0x000000a005027836 */ /* 0x041fe20000000000 */
[----:B------:R-:W-:Y:S01]  /*1d20*/  ISETP.GE.U32.AND P0, PT, R0, UR6, PT ;  /* 0x0000000600007c0c */ /* 0x000fe2000bf06070 */
[----:B------:R-:W-:-:S03]  /*1d30*/  VIADD R0, R5, 0xc0 ;  /* 0x000000c005007836 */ /* 0x000fc60000000000 */
[----:B------:R-:W-:Y:S01]  /*1d40*/  ISETP.GE.U32.AND P4, PT, R2, UR6, PT ;  /* 0x0000000602007c0c */ /* 0x000fe2000bf86070 */
[C---:B------:R-:W-:Y:S01]  /*1d50*/  VIADD R2, R5.reuse, 0x100 ;  /* 0x0000010005027836 */ /* 0x040fe20000000000 */
[----:B------:R-:W-:Y:S01]  /*1d60*/  ISETP.GE.U32.AND P3, PT, R0, UR6, PT ;  /* 0x0000000600007c0c */ /* 0x000fe2000bf66070 */
[C---:B------:R-:W-:Y:S02]  /*1d70*/  VIADD R0, R5.reuse, 0xe0 ;  /* 0x000000e005007836 */ /* 0x040fe40000000000 */
[C---:B------:R-:W-:Y:S02]  /*1d80*/  VIADD R37, R5.reuse, 0x240 ;  /* 0x0000024005257836 */ /* 0x040fe40000000000 */
[C---:B------:R-:W-:Y:S02]  /*1d90*/  VIADD R36, R5.reuse, 0x260 ;  /* 0x0000026005247836 */ /* 0x040fe40000000000 */
[C---:B------:R-:W-:Y:S02]  /*1da0*/  VIADD R7, R5.reuse, 0x280 ;  /* 0x0000028005077836 */ /* 0x040fe40000000000 */
[----:B------:R-:W-:-:S02]  /*1db0*/  VIADD R4, R5, 0x2a0 ;  /* 0x000002a005047836 */ /* 0x000fc40000000000 */
[C---:B------:R-:W-:Y:S02]  /*1dc0*/  VIADD R3, R5.reuse, 0x2c0 ;  /* 0x000002c005037836 */ /* 0x040fe40000000000 */
[----:B--2---:R-:W-:Y:S02]  /*1dd0*/  IMAD.MOV.U32 R33, RZ, RZ, R11 ;  /* 0x000000ffff217224 */ /* 0x004fe400078e000b */
[----:B------:R-:W2:Y:S01]  /*1de0*/  @!P2 LDG.E R11, desc[UR12][R8.64] ;  /* 0x0000000c080ba981 */ /* 0x000ea2000c1e1900 */
[----:B------:R-:W-:Y:S01]  /*1df0*/  ISETP.GE.U32.AND P2, PT, R0, UR6, PT ;  /* 0x0000000600007c0c */ /* 0x000fe2000bf46070 */
[--C-:B------:R-:W-:Y:S02]  /*1e00*/  IMAD.MOV.U32 R15, RZ, RZ, R33.reuse ;  /* 0x000000ffff0f7224 */ /* 0x100fe400078e0021 */
[----:B------:R-:W-:Y:S02]  /*1e10*/  VIADD R0, R5, 0x120 ;  /* 0x0000012005007836 */ /* 0x000fe40000000000 */
[----:B------:R-:W-:-:S02]  /*1e20*/  IMAD.MOV.U32 R13, RZ, RZ, R33 ;  /* 0x000000ffff0d7224 */ /* 0x000fc400078e0021 */
[--C-:B------:R-:W-:Y:S01]  /*1e30*/  IMAD.MOV.U32 R19, RZ, RZ, R33.reuse ;  /* 0x000000ffff137224 */ /* 0x100fe200078e0021 */
[----:B------:R-:W3:Y:S01]  /*1e40*/  @!P5 LDG.E R15, desc[UR12][R8.64+0x100] ;  /* 0x0001000c080fd981 */ /* 0x000ee2000c1e1900 */
[----:B------:R-:W-:Y:S01]  /*1e50*/  ISETP.GE.U32.AND P5, PT, R0, UR6, PT ;  /* 0x0000000600007c0c */ /* 0x000fe2000bfa6070 */
[C---:B------:R-:W-:Y:S02]  /*1e60*/  VIADD R0, R5.reuse, 0x160 ;  /* 0x0000016005007836 */ /* 0x040fe40000000000 */
[----:B------:R-:W4:Y:S01]  /*1e70*/  @!P6 LDG.E R13, desc[UR12][R8.64+0x80] ;  /* 0x0000800c080de981 */ /* 0x000f22000c1e1900 */
[--C-:B------:R-:W-:Y:S01]  /*1e80*/  IMAD.MOV.U32 R17, RZ, RZ, R33.reuse ;  /* 0x000000ffff117224 */ /* 0x100fe200078e0021 */
[----:B------:R-:W-:Y:S01]  /*1e90*/  ISETP.GE.U32.AND P6, PT, R2, UR6, PT ;  /* 0x0000000602007c0c */ /* 0x000fe2000bfc6070 */
[----:B------:R-:W-:Y:S01]  /*1ea0*/  IMAD.MOV.U32 R21, RZ, RZ, R33 ;  /* 0x000000ffff157224 */ /* 0x000fe200078e0021 */
[----:B------:R-:W5:Y:S01]  /*1eb0*/  @!P0 LDG.E R19, desc[UR12][R8.64+0x200] ;  /* 0x0002000c08138981 */ /* 0x000f62000c1e1900 */
[----:B------:R-:W-:Y:S01]  /*1ec0*/  ISETP.GE.U32.AND P0, PT, R0, UR6, PT ;  /* 0x0000000600007c0c */ /* 0x000fe2000bf06070 */
[----:B------:R-:W-:-:S02]  /*1ed0*/  VIADD R2, R5, 0x140 ;  /* 0x0000014005027836 */ /* 0x000fc40000000000 */
[C---:B------:R-:W-:Y:S01]  /*1ee0*/  VIADD R0, R5.reuse, 0x180 ;  /* 0x0000018005007836 */ /* 0x040fe20000000000 */
[----:B------:R-:W5:Y:S01]  /*1ef0*/  @!P1 LDG.E R17, desc[UR12][R8.64+0x180] ;  /* 0x0001800c08119981 */ /* 0x000f62000c1e1900 */
[--C-:B------:R-:W-:Y:S01]  /*1f00*/  IMAD.MOV.U32 R23, RZ, RZ, R33.reuse ;  /* 0x000000ffff177224 */ /* 0x100fe200078e0021 */
[----:B------:R-:W-:Y:S01]  /*1f10*/  ISETP.GE.U32.AND P1, PT, R2, UR6, PT ;  /* 0x0000000602007c0c */ /* 0x000fe2000bf26070 */
[--C-:B------:R-:W-:Y:S01]  /*1f20*/  IMAD.MOV.U32 R25, RZ, RZ, R33.reuse ;  /* 0x000000ffff197224 */ /* 0x100fe200078e0021 */
[----:B------:R-:W5:Y:S01]  /*1f30*/  @!P4 LDG.E R21, desc[UR12][R8.64+0x280] ;  /* 0x0002800c0815c981 */ /* 0x000f62000c1e1900 */
[----:B------:R-:W-:Y:S01]  /*1f40*/  ISETP.GE.U32.AND P4, PT, R0, UR6, PT ;  /* 0x0000000600007c0c */ /* 0x000fe2000bf86070 */
[C---:B------:R-:W-:Y:S02]  /*1f50*/  VIADD R2, R5.reuse, 0x1a0 ;  /* 0x000001a005027836 */ /* 0x040fe40000000000 */
[C---:B------:R-:W-:Y:S01]  /*1f60*/  VIADD R0, R5.reuse, 0x1c0 ;  /* 0x000001c005007836 */ /* 0x040fe20000000000 */
[----:B------:R-:W5:Y:S01]  /*1f70*/  @!P3 LDG.E R23, desc[UR12][R8.64+0x300] ;  /* 0x0003000c0817b981 */ /* 0x000f62000c1e1900 */
        /* <DEDUP_REMOVED lines=9> */
[----:B------:R-:W-:Y:S02]  /*2010*/  ISETP.GE.U32.AND P6, PT, R0, UR6, PT ;  /* 0x0000000600007c0c */ /* 0x000fe4000bfc6070 */
[----:B------:R-:W5:Y:S01]  /*2020*/  @!P5 LDG.E R29, desc[UR12][R8.64+0x480] ;  /* 0x0004800c081dd981 */ /* 0x000f62000c1e1900 */
[----:B------:R-:W-:Y:S01]  /*2030*/  ISETP.GE.U32.AND P5, PT, R2, UR6, PT ;  /* 0x0000000602007c0c */ /* 0x000fe2000bfa6070 */
[----:B------:R-:W-:Y:S02]  /*2040*/  VIADD R0, R5, 0x220 ;  /* 0x0000022005007836 */ /* 0x000fe40000000000 */
[----:B------:R-:W5:Y:S01]  /*2050*/  @!P1 LDG.E R31, desc[UR12][R8.64+0x500] ;  /* 0x0005000c081f9981 */ /* 0x000f62000c1e1900 */
[----:B------:R-:W-:-:S02]  /*2060*/  IMAD.MOV.U32 R35, RZ, RZ, R33 ;  /* 0x000000ffff237224 */ /* 0x000fc400078e0021 */
[--C-:B------:R-:W-:Y:S01]  /*2070*/  IMAD.MOV.U32 R39, RZ, RZ, R33.reuse ;  /* 0x000000ffff277224 */ /* 0x100fe200078e0021 */
[----:B------:R-:W-:Y:S01]  /*2080*/  ISETP.GE.U32.AND P1, PT, R0, UR6, PT ;  /* 0x0000000600007c0c */ /* 0x000fe2000bf26070 */
[--C-:B------:R-:W-:Y:S02]  /*2090*/  IMAD.MOV.U32 R43, RZ, RZ, R33.reuse ;  /* 0x000000ffff2b7224 */ /* 0x100fe400078e0021 */
[--C-:B------:R-:W-:Y:S01]  /*20a0*/  IMAD.MOV.U32 R45, RZ, RZ, R33.reuse ;  /* 0x000000ffff2d7224 */ /* 0x100fe200078e0021 */
[----:B------:R-:W5:Y:S01]  /*20b0*/  @!P0 LDG.E R35, desc[UR12][R8.64+0x580] ;  /* 0x0005800c08238981 */ /* 0x000f62000c1e1900 */
[--C-:B------:R-:W-:Y:S02]  /*20c0*/  IMAD.MOV.U32 R47, RZ, RZ, R33.reuse ;  /* 0x000000ffff2f7224 */ /* 0x100fe400078e0021 */
[----:B------:R-:W-:Y:S01]  /*20d0*/  IMAD.MOV.U32 R49, RZ, RZ, R33 ;  /* 0x000000ffff317224 */ /* 0x000fe200078e0021 */
[----:B------:R-:W5:Y:S01]  /*20e0*/  @!P4 LDG.E R39, desc[UR12][R8.64+0x600] ;  /* 0x0006000c0827c981 */ /* 0x000f62000c1e1900 */
[----:B------:R-:W-:Y:S01]  /*20f0*/  VIADD R0, R5, 0x2e0 ;  /* 0x000002e005007836 */ /* 0x000fe20000000000 */
[----:B------:R-:W-:-:S02]  /*2100*/  ISETP.GE.U32.AND P0, PT, R37, UR6, PT ;  /* 0x0000000625007c0c */ /* 0x000fc4000bf06070 */
[----:B------:R-:W5:Y:S01]  /*2110*/  @!P3 LDG.E R43, desc[UR12][R8.64+0x680] ;  /* 0x0006800c082bb981 */ /* 0x000f62000c1e1900 */
[----:B------:R-:W-:Y:S02]  /*2120*/  ISETP.GE.U32.AND P4, PT, R36, UR6, PT ;  /* 0x0000000624007c0c */ /* 0x000fe4000bf86070 */
[----:B------:R-:W-:Y:S01]  /*2130*/  ISETP.GE.U32.AND P3, PT, R7, UR6, PT ;  /* 0x0000000607007c0c */ /* 0x000fe2000bf66070 */
[----:B------:R-:W5:Y:S01]  /*2140*/  @!P2 LDG.E R45, desc[UR12][R8.64+0x700] ;  /* 0x0007000c082da981 */ /* 0x000f62000c1e1900 */
[----:B------:R-:W-:-:S03]  /*2150*/  ISETP.GE.U32.AND P2, PT, R4, UR6, PT ;  /* 0x0000000604007c0c */ /* 0x000fc6000bf46070 */
[----:B------:R-:W5:Y:S01]  /*2160*/  @!P6 LDG.E R47, desc[UR12][R8.64+0x780] ;  /* 0x0007800c082fe981 */ /* 0x000f62000c1e1900 */
[----:B------:R-:W-:-:S03]  /*2170*/  ISETP.GE.U32.AND P6, PT, R3, UR6, PT ;  /* 0x0000000603007c0c */ /* 0x000fc6000bfc6070 */
[----:B------:R-:W5:Y:S01]  /*2180*/  @!P5 LDG.E R49, desc[UR12][R8.64+0x800] ;  /* 0x0008000c0831d981 */ /* 0x000f62000c1e1900 */
[----:B------:R-:W-:Y:S01]  /*2190*/  ISETP.GE.U32.AND P5, PT, R0, UR6, PT ;  /* 0x0000000600007c0c */ /* 0x000fe2000bfa6070 */
[--C-:B------:R-:W-:Y:S02]  /*21a0*/  IMAD.MOV.U32 R51, RZ, RZ, R33.reuse ;  /* 0x000000ffff337224 */ /* 0x100fe400078e0021 */
[--C-:B------:R-:W-:Y:S02]  /*21b0*/  IMAD.MOV.U32 R53, RZ, RZ, R33.reuse ;  /* 0x000000ffff357224 */ /* 0x100fe400078e0021 */
[--C-:B------:R-:W-:Y:S02]  /*21c0*/  IMAD.MOV.U32 R24, RZ, RZ, R33.reuse ;  /* 0x000000ffff187224 */ /* 0x100fe400078e0021 */
[--C-:B------:R-:W-:Y:S01]  /*21d0*/  IMAD.MOV.U32 R28, RZ, RZ, R33.reuse ;  /* 0x000000ffff1c7224 */ /* 0x100fe200078e0021 */
[----:B------:R-:W5:Y:S01]  /*21e0*/  @!P1 LDG.E R51, desc[UR12][R8.64+0x880] ;  /* 0x0008800c08339981 */ /* 0x000f62000c1e1900 */
[----:B------:R-:W-:-:S02]  /*21f0*/  IMAD.MOV.U32 R32, RZ, RZ, R33 ;  /* 0x000000ffff207224 */ /* 0x000fc400078e0021 */
[----:B------:R-:W-:Y:S01]  /*2200*/  IMAD.MOV.U32 R34, RZ, RZ, R33 ;  /* 0x000000ffff227224 */ /* 0x000fe200078e0021 */
[----:B------:R-:W5:Y:S04]  /*2210*/  @!P0 LDG.E R53, desc[UR12][R8.64+0x900] ;  /* 0x0009000c08358981 */ /* 0x000f68000c1e1900 */
[----:B------:R-:W5:Y:S04]  /*2220*/  @!P4 LDG.E R24, desc[UR12][R8.64+0x980] ;  /* 0x0009800c0818c981 */ /* 0x000f68000c1e1900 */
[----:B------:R-:W5:Y:S04]  /*2230*/  @!P3 LDG.E R28, desc[UR12][R8.64+0xa00] ;  /* 0x000a000c081cb981 */ /* 0x000f68000c1e1900 */
[----:B------:R-:W5:Y:S04]  /*2240*/  @!P2 LDG.E R32, desc[UR12][R8.64+0xa80] ;  /* 0x000a800c0820a981 */ /* 0x000f68000c1e1900 */
[----:B------:R-:W5:Y:S04]  /*2250*/  @!P6 LDG.E R34, desc[UR12][R8.64+0xb00] ;  /* 0x000b000c0822e981 */ /* 0x000f68000c1e1900 */
[----:B------:R-:W5:Y:S01]  /*2260*/  @!P5 LDG.E R33, desc[UR12][R8.64+0xb80] ;  /* 0x000b800c0821d981 */ /* 0x000f62000c1e1900 */
[----:B------:R-:W0:Y:S01]  /*2270*/  S2R R41, SR_LANEID ;  /* 0x0000000000297919 */ /* 0x000e220000000000 */
[----:B------:R-:W1:Y:S01]  /*2280*/  S2UR UR5, SR_CgaCtaId ;  /* 0x00000000000579c3 */ /* 0x000e620000008800 */
[----:B------:R-:W-:Y:S01]  /*2290*/  SHF.R.U32.HI R38, RZ, 0x5, R6 ;  /* 0x00000005ff267819 */ /* 0x000fe20000011606 */
[----:B------:R-:W-:-:S02]  /*22a0*/  UMOV UR4, 0x400 ;  /* 0x0000040000047882 */ /* 0x000fc40000000000 */
[----:B-1----:R-:W-:Y:S02]  /*22b0*/  ULEA UR4, UR5, UR4, 0x18 ;  /* 0x0000000405047291 */ /* 0x002fe4000f8ec0ff */
[----:B0-----:R-:W-:-:S05]  /*22c0*/  IMAD R2, R38, 0x300, R41 ;  /* 0x0000030026027824 */ /* 0x001fca00078e0229 */
[----:B------:R-:W-:-:S05]  /*22d0*/  LEA R2, R2, UR4, 0x2 ;  /* 0x0000000402027c11 */ /* 0x000fca000f8e10ff */
[----:B------:R-:W-:Y:S01]  /*22e0*/  IMAD R0, R41, 0x5c, R2 ;  /* 0x0000005c29007824 */ /* 0x000fe200078e0202 */
[----:B------:R-:W-:Y:S01]  /*22f0*/  UISETP.NE.AND UP0, UPT, UR8, URZ, UPT ;  /* 0x000000ff0800728c */ /* 0x000fe2000bf05270 */
[----:B--2---:R0:W-:Y:S04]  /*2300*/  STS [R2], R11 ;  /* 0x0000000b02007388 */ /* 0x0041e80000000800 */
[----:B---3--:R0:W-:Y:S04]  /*2310*/  STS [R2+0x100], R15 ;  /* 0x0001000f02007388 */ /* 0x0081e80000000800 */
[----:B----4-:R0:W-:Y:S04]  /*2320*/  STS [R2+0x80], R13 ;  /* 0x0000800d02007388 */ /* 0x0101e80000000800 */
        /* <DEDUP_REMOVED lines=22> */
[----:B------:R0:W1:Y:S04]  /*2490*/  LDS.128 R8, [R0] ;  /* 0x0000000000087984 */ /* 0x0000680000000c00 */
        /* <DEDUP_REMOVED lines=20> */
[----:B------:R-:W-:Y:S02]  /*25e0*/  ISETP.NE.AND P1, PT, R38, 0x3, PT ;  /* 0x000000032600780c */ /* 0x000fe40003f25270 */
[----:B------:R-:W-:Y:S01]  /*25f0*/  ISETP.NE.AND P2, PT, R41, RZ, PT ;  /* 0x000000ff2900720c */ /* 0x000fe20003f45270 */
        /* <DEDUP_REMOVED lines=24> */
[----:B------:R-:W-:Y:S02]  /*2780*/  @!P1 VIMNMX.U32 R35, PT, PT, R34, R33, !PT ;  /* 0x0000002122239248 */ /* 0x000fe40007fe0000 */
[----:B------:R-:W-:Y:S02]  /*2790*/  ISETP.GE.U32.AND P0, PT, R6, 0x20, PT ;  /* 0x000000200600780c */ /* 0x000fe40003f06070 */
[----:B------:R-:W-:-:S04]  /*27a0*/  @P2 VIMNMX.U32 R35, PT, PT, R40, R35, !PT ;  /* 0x0000002328232248 */ /* 0x000fc80007fe0000 */
[----:B------:R-:W-:Y:S02]  /*27b0*/  SEL R35, R40, R35, !P0 ;  /* 0x0000002328237207 */ /* 0x000fe40004000000 */
[----:B------:R-:W-:Y:S02]  /*27c0*/  ISETP.NE.AND P0, PT, R6, RZ, PT ;  /* 0x000000ff0600720c */ /* 0x000fe40003f05270 */
[----:B------:R-:W-:-:S04]  /*27d0*/  VIMNMX.U32 R35, PT, PT, R8, R35, !PT ;  /* 0x0000002308237248 */ /* 0x000fc80007fe0000 */
[----:B------:R-:W-:-:S04]  /*27e0*/  SEL R8, R8, R35, !P0 ;  /* 0x0000002308087207 */ /* 0x000fc80004000000 */
        /* <DEDUP_REMOVED lines=23> */
[----:B------:R-:W-:Y:S06]  /*2960*/  BRA `(.L_x_24) ;  /* 0x0000000c00787947 */ /* 0x000fec0003800000 */
.L_x_23:
        /* <DEDUP_REMOVED lines=43> */
[C---:B------:R-:W-:Y:S02]  /*2c20*/  @P2 VIMNMX.U32 R33, PT, PT, R40.reuse, R33, !PT ;  /* 0x0000002128212248 */ /* 0x040fe40007fe0000 */
[----:B------:R-:W-:Y:S02]  /*2c30*/  VIMNMX.U32 R35, PT, PT, R35, R34, !PT ;  /* 0x0000002223237248 */ /* 0x000fe40007fe0000 */
[----:B------:R-:W-:Y:S01]  /*2c40*/  SEL R42, R40, R33, !P1 ;  /* 0x00000021282a7207 */ /* 0x000fe20004800000 */
[----:B------:R-:W-:Y:S06]  /*2c50*/  @P0 BRA `(.L_x_25) ;  /* 0x00000008003c0947 */ /* 0x000fec0003800000 */
[----:B------:R-:W0:Y:S01]  /*2c60*/  LDC.64 R44, c[0x0][0x390] ;  /* 0x0000e400ff2c7b82 */ /* 0x000e220000000a00 */
[----:B------:R-:W-:Y:S01]  /*2c70*/  ISETP.NE.AND P2, PT, R6, RZ, PT ;  /* 0x000000ff0600720c */ /* 0x000fe20003f45270 */
[----:B------:R-:W-:-:S06]  /*2c80*/  IMAD.U32 R47, RZ, RZ, UR8 ;  /* 0x00000008ff2f7e24 */ /* 0x000fcc000f8e00ff */
[----:B------:R-:W1:Y:S06]  /*2c90*/  LDC R32, c[0x0][0x370] ;  /* 0x0000dc00ff207b82 */ /* 0x000e6c0000000800 */
        /* <DEDUP_REMOVED lines=8> */
.L_x_26:
[----:B------:R-:W-:Y:S05]  /*2d20*/  NANOSLEEP 0x4dd ;  /* 0x000004dd0000795d */ /* 0x000fea0003800000 */
[----:B------:R-:W-:Y:S01]  /*2d30*/  NOP ;  /* 0x0000000000007918 */ /* 0x000fe20000000000 */
.L_x_27:
[----:B------:R-:W0:Y:S01]  /*2d40*/  S2R R32, SR_CTAID.X ;  /* 0x0000000000207919 */ /* 0x000e220000002500 */
[----:B------:R-:W-:-:S04]  /*2d50*/  LOP3.LUT R33, RZ, R6, RZ, 0x33, !PT ;  /* 0x00000006ff217212 */ /* 0x000fc800078e33ff */
[----:B0-----:R-:W-:-:S05]  /*2d60*/  IADD3 R33, PT, PT, R33, UR9, R32 ;  /* 0x0000000921217c10 */ /* 0x001fca000fffe020 */
[----:B------:R-:W-:-:S05]  /*2d70*/  IMAD.WIDE R44, R33, 0x8, R44 ;  /* 0x00000008212c7825 */ /* 0x000fca00078e022c */
[----:B------:R-:W2:Y:S01]  /*2d80*/  LD.E.64.STRONG.GPU R38, desc[UR12][R44.64+0x100] ;  /* 0x0001000c2c267980 */ /* 0x000ea2000c10fb00 */
[----:B------:R-:W-:Y:S01]  /*2d90*/  UMOV UR5, 0xffffffff ;  /* 0xffffffff00057882 */ /* 0x000fe20000000000 */
[----:B--2---:R-:W-:Y:S02]  /*2da0*/  ISETP.NE.AND P0, PT, R38, 0x63, PT ;  /* 0x000000632600780c */ /* 0x004fe40003f05270 */
[----:B------:R-:W-:Y:S11]  /*2db0*/  BRA.DIV UR5, `(.L_x_28) ;  /* 0x0000001a05847947 */ /* 0x000ff6000b800000 */
[----:B------:R-:W-:-:S13]  /*2dc0*/  VOTE.ANY P0, !P0 ;  /* 0x0000000000ff7806 */ /* 0x000fda0004000100 */
.L_x_76:
[----:B------:R-:W-:Y:S05]  /*2dd0*/  @!P0 BRA `(.L_x_29) ;  /* 0x0000000000308947 */ /* 0x000fea0003800000 */
.L_x_33:
[----:B------:R-:W-:Y:S05]  /*2de0*/  YIELD ;  /* 0x0000000000007946 */ /* 0x000fea0003800000 */
[----:B------:R-:W-:Y:S05]  /*2df0*/  @P1 BRA `(.L_x_30) ;  /* 0x0000000000081947 */ /* 0x000fea0003800000 */
[----:B------:R0:W-:Y:S06]  /*2e00*/  MEMBAR.SC.CTA ;  /* 0x0000000000007992 */ /* 0x0001ec0000000000 */
[----:B0-----:R-:W-:Y:S05]  /*2e10*/  BRA `(.L_x_31) ;  /* 0x0000000000087947 */ /* 0x001fea0003800000 */
.L_x_30:
[----:B------:R-:W-:Y:S05]  /*2e20*/  NANOSLEEP 0x288 ;  /* 0x000002880000795d */ /* 0x000fea0003800000 */
[----:B------:R-:W-:Y:S01]  /*2e30*/  NOP ;  /* 0x0000000000007918 */ /* 0x000fe20000000000 */
.L_x_31:
[----:B------:R-:W2:Y:S01]  /*2e40*/  LD.E.64.STRONG.GPU R38, desc[UR12][R44.64+0x100] ;  /* 0x0001000c2c267980 */ /* 0x000ea2000c10fb00 */
[----:B------:R-:W-:Y:S01]  /*2e50*/  UMOV UR5, 0xffffffff ;  /* 0xffffffff00057882 */ /* 0x000fe20000000000 */
[----:B--2---:R-:W-:Y:S02]  /*2e60*/  ISETP.NE.AND P0, PT, R38, 0x63, PT ;  /* 0x000000632600780c */ /* 0x004fe40003f05270 */
[----:B------:R-:W-:Y:S11]  /*2e70*/  BRA.DIV UR5, `(.L_x_32) ;  /* 0x0000001a05747947 */ /* 0x000ff6000b800000 */
[----:B------:R-:W-:-:S13]  /*2e80*/  VOTE.ANY P0, !P0 ;  /* 0x0000000000ff7806 */ /* 0x000fda0004000100 */
.L_x_79:
[----:B------:R-:W-:Y:S05]  /*2e90*/  @P0 BRA `(.L_x_33) ;  /* 0xfffffffc00d00947 */ /* 0x000fea000383ffff */
.L_x_29:
[----:B------:R-:W0:Y:S01]  /*2ea0*/  S2UR UR5, SR_CTAID.X ;  /* 0x00000000000579c3 */ /* 0x000e220000002500 */
[----:B------:R-:W-:Y:S01]  /*2eb0*/  LOP3.LUT R48, RZ, R6, RZ, 0x33, !PT ;  /* 0x00000006ff307212 */ /* 0x000fe200078e33ff */
[----:B------:R-:W-:Y:S01]  /*2ec0*/  IMAD.MOV.U32 R50, RZ, RZ, R39 ;  /* 0x000000ffff327224 */ /* 0x000fe200078e0027 */
[----:B------:R-:W-:-:S05]  /*2ed0*/  ISETP.NE.AND P3, PT, R38, 0x65, PT ;  /* 0x000000652600780c */ /* 0x000fca0003f65270 */
[----:B------:R-:W0:Y:S02]  /*2ee0*/  LDC R33, c[0x0][0x398] ;  /* 0x0000e600ff217b82 */ /* 0x000e240000000800 */
[----:B0-----:R-:W-:Y:S01]  /*2ef0*/  IADD3 R48, PT, PT, R48, UR5, R33 ;  /* 0x0000000530307c10 */ /* 0x001fe2000fffe021 */
[----:B------:R-:W-:-:S03]  /*2f00*/  UMOV UR5, 0xffffffff ;  /* 0xffffffff00057882 */ /* 0x000fc60000000000 */
[----:B------:R-:W-:Y:S05]  /*2f10*/  BRA.DIV UR5, `(.L_x_34) ;  /* 0x0000001a056c7947 */ /* 0x000fea000b800000 */
[----:B------:R-:W0:Y:S01]  /*2f20*/  S2R R43, SR_GEMASK ;  /* 0x00000000002b7919 */ /* 0x000e220000003c00 */
[----:B------:R-:W-:Y:S01]  /*2f30*/  VOTE.ANY R32, PT, !P3 ;  /* 0x0000000000207806 */ /* 0x000fe200058e0100 */
[----:B------:R-:W-:-:S03]  /*2f40*/  VIADD R34, R41, 0x10 ;  /* 0x0000001029227836 */ /* 0x000fc60000000000 */
[----:B0-----:R-:W-:-:S05]  /*2f50*/  LOP3.LUT R32, R32, 0x80000000, R43, 0xec, !PT ;  /* 0x8000000020207812 */ /* 0x001fca00078eec2b */
[----:B------:R-:W-:-:S05]  /*2f60*/  VIADD R33, R32, 0xffffffff ;  /* 0xffffffff20217836 */ /* 0x000fca0000000000 */
[----:B------:R-:W-:Y:S01]  /*2f70*/  LOP3.LUT R33, R32, R33, RZ, 0xc, !PT ;  /* 0x0000002120217212 */ /* 0x000fe200078e0cff */
[----:B------:R-:W-:-:S03]  /*2f80*/  VIADD R32, R41, 0x2 ;  /* 0x0000000229207836 */ /* 0x000fc60000000000 */
[----:B------:R-:W0:Y:S02]  /*2f90*/  POPC R39, R33 ;  /* 0x0000002100277309 */ /* 0x000e240000000000 */
[----:B0-----:R-:W0:Y:S01]  /*2fa0*/  SHFL.DOWN PT, R40, R50, 0x1, R39 ;  /* 0x0820000032287989 */ /* 0x001e2200000e0027 */
[-C--:B------:R-:W-:Y:S02]  /*2fb0*/  ISETP.GE.AND P0, PT, R41, R39.reuse, PT ;  /* 0x000000272900720c */ /* 0x080fe40003f06270 */
[----:B------:R-:W-:-:S11]  /*2fc0*/  ISETP.GT.AND P3, PT, R34, R39, PT ;  /* 0x000000272200720c */ /* 0x000fd60003f64270 */
[----:B0-----:R-:W-:Y:S02]  /*2fd0*/  @!P0 VIMNMX.U32 R50, PT, PT, R40, R50, !PT ;  /* 0x0000003228328248 */ /* 0x001fe40007fe0000 */
[----:B------:R-:W-:Y:S01]  /*2fe0*/  ISETP.GT.AND P0, PT, R32, R39, PT ;  /* 0x000000272000720c */ /* 0x000fe20003f04270 */
[----:B------:R-:W-:Y:S02]  /*2ff0*/  VIADD R32, R41, 0x4 ;  /* 0x0000000429207836 */ /* 0x000fe40000000000 */
[----:B------:R-:W0:Y:S10]  /*3000*/  SHFL.DOWN PT, R40, R50, 0x2, R39 ;  /* 0x0840000032287989 */ /* 0x000e3400000e0027 */
[----:B0-----:R-:W-:-:S02]  /*3010*/  @!P0 VIMNMX.U32 R50, PT, PT, R50, R40, !PT ;  /* 0x0000002832328248 */ /* 0x001fc40007fe0000 */
[----:B------:R-:W-:Y:S01]  /*3020*/  ISETP.GT.AND P0, PT, R32, R39, PT ;  /* 0x000000272000720c */ /* 0x000fe20003f04270 */
[----:B------:R-:W-:Y:S02]  /*3030*/  VIADD R32, R41, 0x8 ;  /* 0x0000000829207836 */ /* 0x000fe40000000000 */
[----:B------:R-:W0:Y:S10]  /*3040*/  SHFL.DOWN PT, R40, R50, 0x4, R39 ;  /* 0x0880000032287989 */ /* 0x000e3400000e0027 */
[----:B0-----:R-:W-:-:S02]  /*3050*/  @!P0 VIMNMX.U32 R50, PT, PT, R50, R40, !PT ;  /* 0x0000002832328248 */ /* 0x001fc40007fe0000 */
[----:B------:R-:W-:Y:S02]  /*3060*/  ISETP.GT.AND P0, PT, R32, R39, PT ;  /* 0x000000272000720c */ /* 0x000fe40003f04270 */
[----:B------:R-:W0:Y:S01]  /*3070*/  LDC.64 R32, c[0x0][0x390] ;  /* 0x0000e400ff207b82 */ /* 0x000e220000000a00 */
[----:B------:R-:W1:Y:S01]  /*3080*/  SHFL.DOWN PT, R40, R50, 0x8, R39 ;  /* 0x0900000032287989 */ /* 0x000e6200000e0027 */
[----:B0-----:R-:W-:-:S09]  /*3090*/  IADD3 R44, P4, PT, R32, 0x100, RZ ;  /* 0x00000100202c7810 */ /* 0x001fd20007f9e0ff */
[----:B-1----:R-:W-:Y:S02]  /*30a0*/  @!P0 VIMNMX.U32 R50, PT, PT, R50, R40, !PT ;  /* 0x0000002832328248 */ /* 0x002fe40007fe0000 */
[----:B------:R-:W-:Y:S01]  /*30b0*/  ISETP.NE.AND P0, PT, R38, 0x65, PT ;  /* 0x000000652600780c */ /* 0x000fe20003f05270 */
[----:B------:R-:W-:Y:S02]  /*30c0*/  IMAD.X R45, RZ, RZ, R33, P4 ;  /* 0x000000ffff2d7224 */ /* 0x000fe400020e0621 */
[----:B------:R-:W0:Y:S10]  /*30d0*/  SHFL.DOWN PT, R40, R50, 0x10, R39 ;  /* 0x0a00000032287989 */ /* 0x000e3400000e0027 */
[----:B------:R-:W-:-:S02]  /*30e0*/  VOTE.ALL P0, P0 ;  /* 0x0000000000ff7806 */ /* 0x000fc40000000000 */
[----:B0-----:R-:W-:-:S11]  /*30f0*/  @!P3 VIMNMX.U32 R50, PT, PT, R50, R40, !PT ;  /* 0x000000283232b248 */ /* 0x001fd60007fe0000 */
.L_x_88:
[----:B------:R-:W-:Y:S05]  /*3100*/  @!P0 BRA `(.L_x_35) ;  /* 0x0000000000d48947 */ /* 0x000fea0003800000 */
.L_x_43:
[----:B------:R-:W-:-:S05]  /*3110*/  IMAD.WIDE R52, R48, 0x8, R44 ;  /* 0x0000000830347825 */ /* 0x000fca00078e022c */
[----:B------:R-:W2:Y:S01]  /*3120*/  LD.E.64.STRONG.GPU R38, desc[UR12][R52.64+-0x100] ;  /* 0xffff000c34267980 */ /* 0x000ea2000c10fb00 */
[----:B------:R-:W-:Y:S05]  /*3130*/  YIELD ;  /* 0x0000000000007946 */ /* 0x000fea0003800000 */
[----:B------:R-:W-:Y:S01]  /*3140*/  UMOV UR5, 0xffffffff ;  /* 0xffffffff00057882 */ /* 0x000fe20000000000 */
[----:B--2---:R-:W-:Y:S02]  /*3150*/  ISETP.NE.AND P0, PT, R38, 0x63, PT ;  /* 0x000000632600780c */ /* 0x004fe40003f05270 */
[----:B------:R-:W-:Y:S11]  /*3160*/  BRA.DIV UR5, `(.L_x_36) ;  /* 0x0000001a05c87947 */ /* 0x000ff6000b800000 */
[----:B------:R-:W-:-:S13]  /*3170*/  VOTE.ANY P0, !P0 ;  /* 0x0000000000ff7806 */ /* 0x000fda0004000100 */
.L_x_91:
[----:B------:R-:W-:Y:S05]  /*3180*/  @!P0 BRA `(.L_x_37) ;  /* 0x0000000000308947 */ /* 0x000fea0003800000 */
.L_x_41:
[----:B------:R-:W-:Y:S05]  /*3190*/  YIELD ;  /* 0x0000000000007946 */ /* 0x000fea0003800000 */
[----:B------:R-:W-:Y:S05]  /*31a0*/  @P1 BRA `(.L_x_38) ;  /* 0x0000000000081947 */ /* 0x000fea0003800000 */
[----:B------:R0:W-:Y:S06]  /*31b0*/  MEMBAR.SC.CTA ;  /* 0x0000000000007992 */ /* 0x0001ec0000000000 */
[----:B0-----:R-:W-:Y:S05]  /*31c0*/  BRA `(.L_x_39) ;  /* 0x0000000000087947 */ /* 0x001fea0003800000 */
.L_x_38:
[----:B------:R-:W-:Y:S05]  /*31d0*/  NANOSLEEP 0x288 ;  /* 0x000002880000795d */ /* 0x000fea0003800000 */
[----:B------:R-:W-:Y:S01]  /*31e0*/  NOP ;  /* 0x0000000000007918 */ /* 0x000fe20000000000 */
.L_x_39:
[----:B------:R-:W2:Y:S01]  /*31f0*/  LD.E.64.STRONG.GPU R38, desc[UR12][R52.64+-0x100] ;  /* 0xffff000c34267980 */ /* 0x000ea2000c10fb00 */
[----:B------:R-:W-:Y:S01]  /*3200*/  UMOV UR5, 0xffffffff ;  /* 0xffffffff00057882 */ /* 0x000fe20000000000 */
[----:B--2---:R-:W-:Y:S02]  /*3210*/  ISETP.NE.AND P0, PT, R38, 0x63, PT ;  /* 0x000000632600780c */ /* 0x004fe40003f05270 */
[----:B------:R-:W-:Y:S11]  /*3220*/  BRA.DIV UR5, `(.L_x_40) ;  /* 0x0000001a05b87947 */ /* 0x000ff6000b800000 */
[----:B------:R-:W-:-:S13]  /*3230*/  VOTE.ANY P0, !P0 ;  /* 0x0000000000ff7806 */ /* 0x000fda0004000100 */
.L_x_94:
[----:B------:R-:W-:Y:S05]  /*3240*/  @P0 BRA `(.L_x_41) ;  /* 0xfffffffc00d00947 */ /* 0x000fea000383ffff */
.L_x_37:
[----:B------:R-:W-:Y:S01]  /*3250*/  UMOV UR5, 0xffffffff ;  /* 0xffffffff00057882 */ /* 0x000fe20000000000 */
[----:B------:R-:W-:Y:S01]  /*3260*/  ISETP.NE.AND P0, PT, R38, 0x65, PT ;  /* 0x000000652600780c */ /* 0x000fe20003f05270 */
[----:B------:R-:W-:Y:S01]  /*3270*/  IMAD.MOV.U32 R49, RZ, RZ, R39 ;  /* 0x000000ffff317224 */ /* 0x000fe200078e0027 */
[----:B------:R-:W-:Y:S11]  /*3280*/  BRA.DIV UR5, `(.L_x_42) ;  /* 0x0000001a05c07947 */ /* 0x000ff6000b800000 */
[----:B------:R-:W-:Y:S01]  /*3290*/  VOTE.ANY R32, PT, !P0 ;  /* 0x0000000000207806 */ /* 0x000fe200040e0100 */
[----:B------:R-:W-:-:S03]  /*32a0*/  VIADD R48, R48, 0xffffffe0 ;  /* 0xffffffe030307836 */ /* 0x000fc60000000000 */
[----:B------:R-:W-:-:S05]  /*32b0*/  LOP3.LUT R32, R32, 0x80000000, R43, 0xec, !PT ;  /* 0x8000000020207812 */ /* 0x000fca00078eec2b */
[----:B------:R-:W-:-:S05]  /*32c0*/  VIADD R33, R32, 0xffffffff ;  /* 0xffffffff20217836 */ /* 0x000fca0000000000 */
[----:B------:R-:W-:Y:S01]  /*32d0*/  LOP3.LUT R33, R32, R33, RZ, 0xc, !PT ;  /* 0x0000002120217212 */ /* 0x000fe200078e0cff */
[----:B------:R-:W-:-:S03]  /*32e0*/  VIADD R32, R41, 0x2 ;  /* 0x0000000229207836 */ /* 0x000fc60000000000 */
[----:B------:R-:W0:Y:S02]  /*32f0*/  POPC R39, R33 ;  /* 0x0000002100277309 */ /* 0x000e240000000000 */
[----:B0-----:R-:W0:Y:S01]  /*3300*/  SHFL.DOWN PT, R40, R49, 0x1, R39 ;  /* 0x0820000031287989 */ /* 0x001e2200000e0027 */
[----:B------:R-:W-:-:S13]  /*3310*/  ISETP.GE.AND P0, PT, R41, R39, PT ;  /* 0x000000272900720c */ /* 0x000fda0003f06270 */
        /* <DEDUP_REMOVED lines=9> */
[-C--:B------:R-:W-:Y:S01]  /*33b0*/  ISETP.GT.AND P0, PT, R32, R39.reuse, PT ;  /* 0x000000272000720c */ /* 0x080fe20003f04270 */
[----:B------:R-:W-:Y:S02]  /*33c0*/  VIADD R32, R41, 0x10 ;  /* 0x0000001029207836 */ /* 0x000fe40000000000 */
[----:B------:R-:W0:Y:S03]  /*33d0*/  SHFL.DOWN PT, R40, R49, 0x8, R39 ;  /* 0x0900000031287989 */ /* 0x000e2600000e0027 */
[----:B------:R-:W-:-:S07]  /*33e0*/  ISETP.GT.AND P3, PT, R32, R39, PT ;  /* 0x000000272000720c */ /* 0x000fce0003f64270 */
[----:B0-----:R-:W-:Y:S02]  /*33f0*/  @!P0 VIMNMX.U32 R49, PT, PT, R49, R40, !PT ;  /* 0x0000002831318248 */ /* 0x001fe40007fe0000 */
[----:B------:R-:W-:-:S03]  /*3400*/  ISETP.NE.AND P0, PT, R38, 0x65, PT ;  /* 0x000000652600780c */ /* 0x000fc60003f05270 */
[----:B------:R-:W0:Y:S10]  /*3410*/  SHFL.DOWN PT, R40, R49, 0x10, R39 ;  /* 0x0a00000031287989 */ /* 0x000e3400000e0027 */
[----:B------:R-:W-:-:S02]  /*3420*/  VOTE.ALL P0, P0 ;  /* 0x0000000000ff7806 */ /* 0x000fc40000000000 */
[----:B0-----:R-:W-:-:S04]  /*3430*/  @!P3 VIMNMX.U32 R49, PT, PT, R49, R40, !PT ;  /* 0x000000283131b248 */ /* 0x001fc80007fe0000 */
[----:B------:R-:W-:-:S07]  /*3440*/  VIMNMX.U32 R50, PT, PT, R49, R50, !PT ;  /* 0x0000003231327248 */ /* 0x000fce0007fe0000 */
.L_x_103:
[----:B------:R-:W-:Y:S05]  /*3450*/  @P0 BRA `(.L_x_43) ;  /* 0xfffffffc002c0947 */ /* 0x000fea000383ffff */
.L_x_35:
[----:B------:R-:W-:Y:S01]  /*3460*/  ISETP.NE.AND P0, PT, R41, RZ, PT ;  /* 0x000000ff2900720c */ /* 0x000fe20003f05270 */
[----:B------:R-:W0:Y:S01]  /*3470*/  @!P2 S2R R33, SR_CgaCtaId ;  /* 0x000000000021a919 */ /* 0x000e220000008800 */
[----:B------:R-:W-:Y:S01]  /*3480*/  @!P2 MOV R32, 0x400 ;  /* 0x000004000020a802 */ /* 0x000fe20000000f00 */
[----:B------:R-:W-:Y:S01]  /*3490*/  @!P2 IMAD.MOV.U32 R34, RZ, RZ, 0x65 ;  /* 0x00000065ff22a424 */ /* 0x000fe200078e00ff */
[----:B------:R-:W-:-:S05]  /*34a0*/  @!P2 VIMNMX.U32 R35, PT, PT, R35, R50, !PT ;  /* 0x000000322323a248 */ /* 0x000fca0007fe0000 */
[----:B------:R1:W-:Y:S04]  /*34b0*/  @!P2 ST.E.64.STRONG.GPU desc[UR12][R46.64+0x100], R34 ;  /* 0x000100222e00a985 */ /* 0x0003e8000c10fb0c */
[----:B------:R-:W2:Y:S01]  /*34c0*/  @!P0 S2R R39, SR_CgaCtaId ;  /* 0x0000000000278919 */ /* 0x000ea20000008800 */
[----:B------:R-:W-:Y:S02]  /*34d0*/  @!P0 MOV R38, 0x400 ;  /* 0x0000040000268802 */ /* 0x000fe40000000f00 */
[----:B0-----:R-:W-:Y:S01]  /*34e0*/  @!P2 LEA R32, R33, R32, 0x18 ;  /* 0x000000202120a211 */ /* 0x001fe200078ec0ff */
[----:B------:R-:W-:Y:S02]  /*34f0*/  IMAD.MOV.U32 R33, RZ, RZ, R42 ;  /* 0x000000ffff217224 */ /* 0x000fe400078e002a */
[----:B------:R-:W-:-:S02]  /*3500*/  @!P0 IMAD.MOV.U32 R33, RZ, RZ, R50 ;  /* 0x000000ffff218224 */ /* 0x000fc400078e0032 */
[----:B------:R1:W-:Y:S04]  /*3510*/  @!P2 STS [R32+0x8], R35 ;  /* 0x000008232000a388 */ /* 0x0003e80000000800 */
[----:B------:R1:W-:Y:S01]  /*3520*/  @!P2 STS [R32+0x4], R50 ;  /* 0x000004322000a388 */ /* 0x0003e20000000800 */
[----:B--2---:R-:W-:-:S05]  /*3530*/  @!P0 LEA R39, R39, R38, 0x18 ;  /* 0x0000002627278211 */ /* 0x004fca00078ec0ff */
[----:B------:R1:W-:Y:S02]  /*3540*/  @!P0 STS [R39+0x24], R50 ;  /* 0x0000243227008388 */ /* 0x0003e40000000800 */
.L_x_25:
[----:B------:R-:W-:Y:S05]  /*3550*/  WARPSYNC.ALL ;  /* 0x0000000000007948 */ /* 0x000fea0003800000 */
[----:B------:R-:W0:Y:S08]  /*3560*/  S2UR UR5, SR_CgaCtaId ;  /* 0x00000000000579c3 */ /* 0x000e300000008800 */
[----:B------:R-:W-:Y:S01]  /*3570*/  BAR.SYNC.DEFER_BLOCKING 0x0 ;  /* 0x0000000000007b1d */ /* 0x000fe20000010000 */
[----:B------:R-:W-:-:S05]  /*3580*/  ISETP.NE.AND P0, PT, R6, RZ, PT ;  /* 0x000000ff0600720c */ /* 0x000fca0003f05270 */
[----:B------:R-:W-:Y:S02]  /*3590*/  UMOV UR4, 0x400 ;  /* 0x0000040000047882 */ /* 0x000fe40000000000 */
[----:B0-----:R-:W-:-:S09]  /*35a0*/  ULEA UR4, UR5, UR4, 0x18 ;  /* 0x0000000405047291 */ /* 0x001fd2000f8ec0ff */
[----:B-1----:R-:W0:Y:S02]  /*35b0*/  LDS R32, [UR4+0x24] ;  /* 0x00002404ff207984 */ /* 0x002e240008000800 */
        /* <DEDUP_REMOVED lines=25> */
.L_x_24:
[----:B------:R-:W-:Y:S01]  /*3750*/  BAR.SYNC.DEFER_BLOCKING 0x0 ;  /* 0x0000000000007b1d */ /* 0x000fe20000010000 */
[----:B------:R-:W-:Y:S01]  /*3760*/  ISETP.NE.AND P0, PT, R6, RZ, PT ;  /* 0x000000ff0600720c */ /* 0x000fe20003f05270 */
[----:B------:R-:W-:-:S04]  /*3770*/  IMAD.U32 R38, RZ, RZ, UR6 ;  /* 0x00000006ff267e24 */ /* 0x000fc8000f8e00ff */
[----:B------:R-:W0:Y:S01]  /*3780*/  LDCU.64 UR8, c[0x0][0x388] ;  /* 0x00007100ff0877ac */ /* 0x000e220008000a00 */
[----:B------:R-:W1:Y:S01]  /*3790*/  S2R R6, SR_TID.X ;  /* 0x0000000000067919 */ /* 0x000e620000002100 */
[----:B------:R1:W-:Y:S04]  /*37a0*/  STS.128 [R0], R8 ;  /* 0x0000000800007388 */ /* 0x0003e80000000c00 */
[----:B------:R-:W-:Y:S04]  /*37b0*/  STS.128 [R0+0x10], R12 ;  /* 0x0000100c00007388 */ /* 0x000fe80000000c00 */
[----:B------:R2:W-:Y:S04]  /*37c0*/  STS.128 [R0+0x20], R16 ;  /* 0x0000201000007388 */ /* 0x0005e80000000c00 */
[----:B------:R-:W-:Y:S04]  /*37d0*/  STS.128 [R0+0x30], R20 ;  /* 0x0000301400007388 */ /* 0x000fe80000000c00 */
[----:B------:R-:W-:Y:S01]  /*37e0*/  STS.128 [R0+0x40], R24 ;  /* 0x0000401800007388 */ /* 0x000fe20000000c00 */
[----:B-1----:R-:W-:-:S02]  /*37f0*/  LOP3.LUT R8, R6, 0x1f, RZ, 0xc0, !PT ;  /* 0x0000001f06087812 */ /* 0x002fc400078ec0ff */
[----:B------:R-:W-:Y:S01]  /*3800*/  LOP3.LUT R6, R6, 0x3e0, RZ, 0xc0, !PT ;  /* 0x000003e006067812 */ /* 0x000fe200078ec0ff */
[----:B------:R-:W-:Y:S01]  /*3810*/  STS.128 [R0+0x50], R28 ;  /* 0x0000501c00007388 */ /* 0x000fe20000000c00 */
[----:B------:R-:W-:-:S03]  /*3820*/  NOP ;  /* 0x0000000000007918 */ /* 0x000fc60000000000 */
[----:B------:R-:W-:Y:S01]  /*3830*/  LDS R32, [R2] ;  /* 0x0000000002207984 */ /* 0x000fe20000000800 */
[----:B------:R-:W-:-:S03]  /*3840*/  IMAD R6, R6, 0x18, R8 ;  /* 0x0000001806067824 */ /* 0x000fc600078e0208 */
[----:B------:R-:W-:Y:S01]  /*3850*/  LDS R34, [R2+0x80] ;  /* 0x0000800002227984 */ /* 0x000fe20000000800 */
[----:B--2---:R-:W-:-:S03]  /*3860*/  VIADD R16, R6, 0x40 ;  /* 0x0000004006107836 */ /* 0x004fc60000000000 */
[----:B------:R-:W-:Y:S04]  /*3870*/  LDS R10, [R2+0x100] ;  /* 0x00010000020a7984 */ /* 0x000fe80000000800 */
        /* <DEDUP_REMOVED lines=20> */
[----:B------:R1:W-:Y:S04]  /*39c0*/  LDS R25, [R2+0xb80] ;  /* 0x000b800002197984 */ /* 0x0003e80000000800 */
[----:B------:R-:W-:Y:S01]  /*39d0*/  @!P0 STS [UR4+0x3000], R38 ;  /* 0x00300026ff008988 */ /* 0x000fe20008000804 */
[----:B------:R-:W-:Y:S01]  /*39e0*/  BAR.SYNC.DEFER_BLOCKING 0x0 ;  /* 0x0000000000007b1d */ /* 0x000fe20000010000 */
[----:B------:R-:W-:-:S05]  /*39f0*/  IADD3 R9, P0, PT, R5, UR10, RZ ;  /* 0x0000000a05097c10 */ /* 0x000fca000ff1e0ff */
[----:B------:R-:W-:Y:S01]  /*3a00*/  IMAD.X R12, RZ, RZ, UR11, P0 ;  /* 0x0000000bff0c7e24 */ /* 0x000fe200080e06ff */
[C---:B0-----:R-:W-:Y:S01]  /*3a10*/  LEA R8, P0, R9.reuse, UR8, 0x2 ;  /* 0x0000000809087c11 */ /* 0x041fe2000f8010ff */
[----:B------:R-:W1:Y:S03]  /*3a20*/  S2R R14, SR_TID.X ;  /* 0x00000000000e7919 */ /* 0x000e660000002100 */
[----:B------:R-:W-:Y:S01]  /*3a30*/  LEA.HI.X R9, R9, UR9, R12, 0x2, P0 ;  /* 0x0000000909097c11 */ /* 0x000fe200080f140c */
[----:B------:R-:W-:Y:S01]  /*3a40*/  VIADD R12, R6, 0x20 ;  /* 0x00000020060c7836 */ /* 0x000fe20000000000 */
[----:B------:R-:W0:Y:S01]  /*3a50*/  LDS R0, [UR4+0x3000] ;  /* 0x00300004ff007984 */ /* 0x000e220008000800 */
[C---:B-1----:R-:W-:Y:S02]  /*3a60*/  LOP3.LUT R2, R14.reuse, 0x3e0, RZ, 0xc0, !PT ;  /* 0x000003e00e027812 */ /* 0x042fe400078ec0ff */
[----:B------:R-:W-:-:S05]  /*3a70*/  LOP3.LUT R14, R14, 0x1f, RZ, 0xc0, !PT ;  /* 0x0000001f0e0e7812 */ /* 0x000fca00078ec0ff */
[----:B------:R-:W-:Y:S02]  /*3a80*/  IMAD R2, R2, 0x18, R14 ;  /* 0x0000001802027824 */ /* 0x000fe400078e020e */
[C---:B------:R-:W-:Y:S01]  /*3a90*/  VIADD R14, R6.reuse, 0xa0 ;  /* 0x000000a0060e7836 */ /* 0x040fe20000000000 */
[-C--:B0-----:R-:W-:Y:S01]  /*3aa0*/  ISETP.GE.AND P2, PT, R5, R0.reuse, PT ;  /* 0x000000000500720c */ /* 0x081fe20003f46270 */
[----:B------:R-:W-:Y:S01]  /*3ab0*/  VIADD R5, R6, 0x60 ;  /* 0x0000006006057836 */ /* 0x000fe20000000000 */
[-C--:B------:R-:W-:Y:S01]  /*3ac0*/  ISETP.GE.AND P6, PT, R12, R0.reuse, PT ;  /* 0x000000000c00720c */ /* 0x080fe20003fc6270 */
[----:B------:R-:W-:Y:S01]  /*3ad0*/  VIADD R12, R6, 0x80 ;  /* 0x00000080060c7836 */ /* 0x000fe20000000000 */
[-C--:B------:R-:W-:Y:S01]  /*3ae0*/  ISETP.GE.AND P5, PT, R16, R0.reuse, PT ;  /* 0x000000001000720c */ /* 0x080fe20003fa6270 */
[C---:B------:R-:W-:Y:S01]  /*3af0*/  VIADD R16, R6.reuse, 0xc0 ;  /* 0x000000c006107836 */ /* 0x040fe20000000000 */
[-C--:B------:R-:W-:Y:S01]  /*3b00*/  ISETP.GE.AND P1, PT, R5, R0.reuse, PT ;  /* 0x000000000500720c */ /* 0x080fe20003f26270 */
[----:B------:R-:W-:Y:S01]  /*3b10*/  VIADD R5, R6, 0xe0 ;  /* 0x000000e006057836 */ /* 0x000fe20000000000 */
[-C--:B------:R-:W-:Y:S01]  /*3b20*/  ISETP.GE.AND P0, PT, R12, R0.reuse, PT ;  /* 0x000000000c00720c */ /* 0x080fe20003f06270 */
[----:B------:R-:W-:Y:S01]  /*3b30*/  VIADD R12, R6, 0x100 ;  /* 0x00000100060c7836 */ /* 0x000fe20000000000 */
[----:B------:R-:W-:-:S02]  /*3b40*/  ISETP.GE.AND P3, PT, R16, R0, PT ;  /* 0x000000001000720c */ /* 0x000fc40003f66270 */
[-C--:B------:R-:W-:Y:S01]  /*3b50*/  ISETP.GE.AND P4, PT, R14, R0.reuse, PT ;  /* 0x000000000e00720c */ /* 0x080fe20003f86270 */
[----:B------:R-:W-:Y:S01]  /*3b60*/  @!P2 STG.E desc[UR12][R8.64], R32 ;  /* 0x000000200800a986 */ /* 0x000fe2000c10190c */
[-C--:B------:R-:W-:Y:S01]  /*3b70*/  ISETP.GE.AND P2, PT, R5, R0.reuse, PT ;  /* 0x000000000500720c */ /* 0x080fe20003f46270 */
[C---:B------:R-:W-:Y:S02]  /*3b80*/  VIADD R5, R6.reuse, 0x120 ;  /* 0x0000012006057836 */ /* 0x040fe40000000000 */
[----:B------:R0:W-:Y:S03]  /*3b90*/  @!P5 STG.E desc[UR12][R8.64+0x100], R10 ;  /* 0x0001000a0800d986 */ /* 0x0001e6000c10190c */
[-C--:B------:R-:W-:Y:S01]  /*3ba0*/  ISETP.GE.AND P5, PT, R5, R0.reuse, PT ;  /* 0x000000000500720c */ /* 0x080fe20003fa6270 */
[----:B------:R-:W-:Y:S01]  /*3bb0*/  VIADD R5, R6, 0x160 ;  /* 0x0000016006057836 */ /* 0x000fe20000000000 */
[----:B------:R-:W-:Y:S01]  /*3bc0*/  @!P6 STG.E desc[UR12][R8.64+0x80], R34 ;  /* 0x000080220800e986 */ /* 0x000fe2000c10190c */
[----:B------:R-:W-:Y:S01]  /*3bd0*/  ISETP.GE.AND P6, PT, R12, R0, PT ;  /* 0x000000000c00720c */ /* 0x000fe20003fc6270 */
[----:B------:R-:W-:-:S02]  /*3be0*/  VIADD R12, R6, 0x140 ;  /* 0x00000140060c7836 */ /* 0x000fc40000000000 */
[----:B------:R1:W-:Y:S01]  /*3bf0*/  @!P0 STG.E desc[UR12][R8.64+0x200], R51 ;  /* 0x0002003308008986 */ /* 0x0003e2000c10190c */
[-C--:B------:R-:W-:Y:S01]  /*3c00*/  ISETP.GE.AND P0, PT, R5, R0.reuse, PT ;  /* 0x000000000500720c */ /* 0x080fe20003f06270 */
[C---:B------:R-:W-:Y:S02]  /*3c10*/  VIADD R5, R6.reuse, 0x1a0 ;  /* 0x000001a006057836 */ /* 0x040fe40000000000 */
[----:B------:R2:W-:Y:S01]  /*3c20*/  @!P3 STG.E desc[UR12][R8.64+0x300], R47 ;  /* 0x0003002f0800b986 */ /* 0x0005e2000c10190c */
[C---:B0-----:R-:W-:Y:S02]  /*3c30*/  VIADD R10, R6.reuse, 0x1c0 ;  /* 0x000001c0060a7836 */ /* 0x041fe40000000000 */
[-C--:B------:R-:W-:Y:S01]  /*3c40*/  ISETP.GE.AND P3, PT, R5, R0.reuse, PT ;  /* 0x000000000500720c */ /* 0x080fe20003f66270 */
[----:B------:R-:W-:Y:S01]  /*3c50*/  VIADD R5, R6, 0x1e0 ;  /* 0x000001e006057836 */ /* 0x000fe20000000000 */
[----:B------:R2:W-:Y:S01]  /*3c60*/  @!P1 STG.E desc[UR12][R8.64+0x180], R53 ;  /* 0x0001803508009986 */ /* 0x0005e2000c10190c */
[----:B------:R-:W-:Y:S01]  /*3c70*/  ISETP.GE.AND P1, PT, R12, R0, PT ;  /* 0x000000000c00720c */ /* 0x000fe20003f26270 */
[----:B------:R-:W-:-:S02]  /*3c80*/  VIADD R12, R6, 0x180 ;  /* 0x00000180060c7836 */ /* 0x000fc40000000000 */
[----:B------:R2:W-:Y:S01]  /*3c90*/  @!P6 STG.E desc[UR12][R8.64+0x400], R43 ;  /* 0x0004002b0800e986 */ /* 0x0005e2000c10190c */
[-C--:B------:R-:W-:Y:S01]  /*3ca0*/  ISETP.GE.AND P6, PT, R5, R0.reuse, PT ;  /* 0x000000000500720c */ /* 0x080fe20003fc6270 */
[----:B-1----:R-:W-:Y:S02]  /*3cb0*/  VIADD R51, R6, 0x200 ;  /* 0x0000020006337836 */ /* 0x002fe40000000000 */
[----:B------:R2:W-:Y:S01]  /*3cc0*/  @!P4 STG.E desc[UR12][R8.64+0x280], R49 ;  /* 0x000280310800c986 */ /* 0x0005e2000c10190c */
[-C--:B------:R-:W-:Y:S01]  /*3cd0*/  ISETP.GE.AND P4, PT, R12, R0.reuse, PT ;  /* 0x000000000c00720c */ /* 0x080fe20003f86270 */
[----:B------:R-:W-:Y:S02]  /*3ce0*/  VIADD R5, R6, 0x220 ;  /* 0x0000022006057836 */ /* 0x000fe40000000000 */
[----:B------:R2:W-:Y:S01]  /*3cf0*/  @!P2 STG.E desc[UR12][R8.64+0x380], R45 ;  /* 0x0003802d0800a986 */ /* 0x0005e2000c10190c */
[----:B------:R-:W-:-:S03]  /*3d00*/  ISETP.GE.AND P2, PT, R10, R0, PT ;  /* 0x000000000a00720c */ /* 0x000fc60003f46270 */
[----:B------:R2:W-:Y:S01]  /*3d10*/  @!P5 STG.E desc[UR12][R8.64+0x480], R39 ;  /* 0x000480270800d986 */ /* 0x0005e2000c10190c */
[----:B------:R-:W-:-:S03]  /*3d20*/  ISETP.GE.AND P5, PT, R51, R0, PT ;  /* 0x000000003300720c */ /* 0x000fc60003fa6270 */
        /* <DEDUP_REMOVED lines=15> */
[----:B------:R2:W-:Y:S04]  /*3e20*/  @!P1 STG.E desc[UR12][R8.64+0x880], R21 ;  /* 0x0008801508009986 */ /* 0x0005e8000c10190c */
[----:B------:R2:W-:Y:S04]  /*3e30*/  @!P0 STG.E desc[UR12][R8.64+0x900], R19 ;  /* 0x0009001308008986 */ /* 0x0005e8000c10190c */
[----:B------:R2:W-:Y:S04]  /*3e40*/  @!P4 STG.E desc[UR12][R8.64+0x980], R17 ;  /* 0x000980110800c986 */ /* 0x0005e8000c10190c */
[----:B------:R2:W-:Y:S04]  /*3e50*/  @!P3 STG.E desc[UR12][R8.64+0xa00], R15 ;  /* 0x000a000f0800b986 */ /* 0x0005e8000c10190c */
[----:B------:R2:W-:Y:S04]  /*3e60*/  @!P2 STG.E desc[UR12][R8.64+0xa80], R13 ;  /* 0x000a800d0800a986 */ /* 0x0005e8000c10190c */
[----:B------:R2:W-:Y:S01]  /*3e70*/  @!P6 STG.E desc[UR12][R8.64+0xb00], R11 ;  /* 0x000b000b0800e986 */ /* 0x0005e2000c10190c */
[----:B------:R-:W-:Y:S05]  /*3e80*/  @P5 EXIT ;  /* 0x000000000000594d */ /* 0x000fea0003800000 */
[----:B------:R-:W-:Y:S01]  /*3e90*/  STG.E desc[UR12][R8.64+0xb80], R25 ;  /* 0x000b801908007986 */ /* 0x000fe2000c10190c */
[----:B------:R-:W-:Y:S05]  /*3ea0*/  EXIT ;  /* 0x000000000000794d */ /* 0x000fea0003800000 */
.L_x_7:
[----:B------:R-:W-:Y:S01]  /*3eb0*/  BSSY B1, `(.L_x_44) ;  /* 0x0000006000017945 */ /* 0x000fe20003800000 */
[----:B------:R-:W-:Y:S01]  /*3ec0*/  PLOP3.LUT P0, PT, P0, PT, PT, 0x8, 0x80 ;  /* 0x000000000080781c */ /* 0x000fe2000070e170 */
[----:B------:R-:W-:-:S12]  /*3ed0*/  IMAD.MOV.U32 R32, RZ, RZ, -0x1 ;  /* 0xffffffffff207424 */ /* 0x000fd800078e00ff */
[----:B------:R-:W-:Y:S05]  /*3ee0*/  WARPSYNC.COLLECTIVE R32, `(.L_x_45) ;  /* 0x0000000020087348 */ /* 0x000fea0003c00000 */
[----:B------:R-:W-:Y:S01]  /*3ef0*/  VOTE.ANY P0, P0 ;  /* 0x0000000000ff7806 */ /* 0x000fe20000000100 */
[----:B------:R-:W-:-:S12]  /*3f00*/  ENDCOLLECTIVE ;  /* 0x000000000000791b */ /* 0x000fd80003800000 */
.L_x_45:
[----:B------:R-:W-:Y:S05]  /*3f10*/  BSYNC B1 ;  /* 0x0000000000017941 */ /* 0x000fea0003800000 */
.L_x_44:
[----:B------:R-:W-:Y:S05]  /*3f20*/  BRA `(.L_x_46) ;  /* 0xffffffcc00e87947 */ /* 0x000fea000383ffff */
.L_x_11:
[----:B------:R-:W-:Y:S01]  /*3f30*/  BSSY B1, `(.L_x_47) ;  /* 0x0000006000017945 */ /* 0x000fe20003800000 */
[----:B------:R-:W-:Y:S01]  /*3f40*/  PLOP3.LUT P0, PT, P0, PT, PT, 0x8, 0x80 ;  /* 0x000000000080781c */ /* 0x000fe2000070e170 */
[----:B------:R-:W-:-:S12]  /*3f50*/  IMAD.MOV.U32 R32, RZ, RZ, -0x1 ;  /* 0xffffffffff207424 */ /* 0x000fd800078e00ff */
[----:B------:R-:W-:Y:S05]  /*3f60*/  WARPSYNC.COLLECTIVE R32, `(.L_x_48) ;  /* 0x0000000020087348 */ /* 0x000fea0003c00000 */
[----:B------:R-:W-:Y:S01]  /*3f70*/  VOTE.ANY P0, P0 ;  /* 0x0000000000ff7806 */ /* 0x000fe20000000100 */
[----:B------:R-:W-:-:S12]  /*3f80*/  ENDCOLLECTIVE ;  /* 0x000000000000791b */ /* 0x000fd80003800000 */
.L_x_48:
[----:B------:R-:W-:Y:S05]  /*3f90*/  BSYNC B1 ;  /* 0x0000000000017941 */ /* 0x000fea0003800000 */
.L_x_47:
[----:B------:R-:W-:Y:S05]  /*3fa0*/  BRA `(.L_x_49) ;  /* 0xffffffcc00f87947 */ /* 0x000fea000383ffff */
.L_x_13:
[----:B------:R-:W0:Y:S01]  /*3fb0*/  S2R R45, SR_GEMASK ;  /* 0x00000000002d7919 */ /* 0x000e220000003c00 */
[----:B------:R-:W-:Y:S01]  /*3fc0*/  BSSY B1, `(.L_x_50) ;  /* 0x0000006000017945 */ /* 0x000fe20003800000 */
[----:B------:R-:W-:Y:S01]  /*3fd0*/  PLOP3.LUT P3, PT, P0, PT, PT, 0x8, 0x80 ;  /* 0x000000000080781c */ /* 0x000fe2000076e170 */
[----:B------:R-:W-:-:S12]  /*3fe0*/  IMAD.MOV.U32 R32, RZ, RZ, -0x1 ;  /* 0xffffffffff207424 */ /* 0x000fd800078e00ff */
[----:B0-----:R-:W-:Y:S05]  /*3ff0*/  WARPSYNC.COLLECTIVE R32, `(.L_x_51) ;  /* 0x0000000020087348 */ /* 0x001fea0003c00000 */
[----:B------:R-:W-:Y:S01]  /*4000*/  VOTE.ANY R32, PT, P3 ;  /* 0x0000000000207806 */ /* 0x000fe200018e0100 */
[----:B0-----:R-:W-:Y:S06]  /*4010*/  ENDCOLLECTIVE ;  /* 0x000000000000791b */ /* 0x001fec0003800000 */
.L_x_51:
[----:B------:R-:W-:Y:S05]  /*4020*/  BSYNC B1 ;  /* 0x0000000000017941 */ /* 0x000fea0003800000 */
.L_x_50:
[----:B------:R-:W-:Y:S01]  /*4030*/  LOP3.LUT R32, R32, 0x80000000, R45, 0xec, !PT ;  /* 0x8000000020207812 */ /* 0x000fe200078eec2d */
[----:B------:R-:W-:Y:S01]  /*4040*/  IMAD.MOV.U32 R34, RZ, RZ, 0x1 ;  /* 0x00000001ff227424 */ /* 0x000fe200078e00ff */
[----:B------:R-:W-:Y:S01]  /*4050*/  ISETP.NE.AND P0, PT, R36, 0x65, PT ;  /* 0x000000652400780c */ /* 0x000fe20003f05270 */
[----:B------:R-:W-:Y:S02]  /*4060*/  VIADD R44, R30, 0x2 ;  /* 0x000000021e2c7836 */ /* 0x000fe40000000000 */
[----:B------:R-:W-:Y:S02]  /*4070*/  VIADD R33, R32, 0xffffffff ;  /* 0xffffffff20217836 */ /* 0x000fe40000000000 */
[C---:B------:R-:W-:Y:S02]  /*4080*/  VIADD R43, R30.reuse, 0x4 ;  /* 0x000000041e2b7836 */ /* 0x040fe40000000000 */
[----:B------:R-:W-:Y:S01]  /*4090*/  VIADD R42, R30, 0x8 ;  /* 0x000000081e2a7836 */ /* 0x000fe20000000000 */
[----:B------:R-:W-:Y:S01]  /*40a0*/  LOP3.LUT R36, R32, R33, RZ, 0xc, !PT ;  /* 0x0000002120247212 */ /* 0x000fe200078e0cff */
[----:B------:R-:W-:-:S02]  /*40b0*/  IMAD.MOV.U32 R33, RZ, RZ, R47 ;  /* 0x000000ffff217224 */ /* 0x000fc400078e002f */
[----:B------:R-:W-:Y:S01]  /*40c0*/  IMAD.MOV.U32 R32, RZ, RZ, -0x1 ;  /* 0xffffffffff207424 */ /* 0x000fe200078e00ff */
[----:B------:R0:W1:Y:S01]  /*40d0*/  POPC R39, R36 ;  /* 0x0000002400277309 */ /* 0x0000620000000000 */
[----:B------:R-:W-:Y:S01]  /*40e0*/  VIADD R46, R30, 0x10 ;  /* 0x000000101e2e7836 */ /* 0x000fe20000000000 */
[----:B0-----:R-:W0:Y:S06]  /*40f0*/  LDC.64 R36, c[0x0][0x390] ;  /* 0x0000e400ff247b82 */ /* 0x001e2c0000000a00 */
[----:B01----:R-:W-:Y:S05]  /*4100*/  WARPSYNC.COLLECTIVE R32, `(.L_x_52) ;  /* 0x0000000020087348 */ /* 0x003fea0003c00000 */
[----:B-1----:R1:W2:Y:S02]  /*4110*/  SHFL.DOWN P3, R40, R33, R34, R39 ;  /* 0x0800002221287389 */ /* 0x0022a40000060027 */
[----:B012---:R-:W-:Y:S05]  /*4120*/  ENDCOLLECTIVE ;  /* 0x000000000000791b */ /* 0x007fea0003800000 */
.L_x_52:
[----:B------:R-:W-:Y:S01]  /*4130*/  ISETP.GE.AND P1, PT, R30, R39, PT ;  /* 0x000000271e00720c */ /* 0x000fe20003f26270 */
[----:B------:R-:W-:-:S12]  /*4140*/  IMAD.MOV.U32 R34, RZ, RZ, 0x2 ;  /* 0x00000002ff227424 */ /* 0x000fd800078e00ff */
[----:B------:R-:W-:Y:S02]  /*4150*/  @!P1 VIMNMX.U32 R47, PT, PT, R40, R47, !PT ;  /* 0x0000002f282f9248 */ /* 0x000fe40007fe0000 */
[----:B------:R-:W-:-:S03]  /*4160*/  ISETP.GT.AND P1, PT, R44, R39, PT ;  /* 0x000000272c00720c */ /* 0x000fc60003f24270 */
[----:B------:R-:W-:-:S10]  /*4170*/  IMAD.MOV.U32 R33, RZ, RZ, R47 ;  /* 0x000000ffff217224 */ /* 0x000fd400078e002f */
[----:B------:R-:W-:Y:S05]  /*4180*/  WARPSYNC.COLLECTIVE R32, `(.L_x_53) ;  /* 0x0000000020087348 */ /* 0x000fea0003c00000 */
[----:B------:R0:W1:Y:S02]  /*4190*/  SHFL.DOWN P3, R40, R33, R34, R39 ;  /* 0x0800002221287389 */ /* 0x0000640000060027 */
[----:B01----:R-:W-:Y:S05]  /*41a0*/  ENDCOLLECTIVE ;  /* 0x000000000000791b */ /* 0x003fea0003800000 */
.L_x_53:
[----:B------:R-:W-:Y:S01]  /*41b0*/  IMAD.MOV.U32 R34, RZ, RZ, 0x4 ;  /* 0x00000004ff227424 */ /* 0x000fe200078e00ff */
[----:B------:R-:W-:Y:S02]  /*41c0*/  @!P1 VIMNMX.U32 R47, PT, PT, R47, R40, !PT ;  /* 0x000000282f2f9248 */ /* 0x000fe40007fe0000 */
[----:B------:R-:W-:-:S03]  /*41d0*/  ISETP.GT.AND P1, PT, R43, R39, PT ;  /* 0x000000272b00720c */ /* 0x000fc60003f24270 */
[----:B------:R-:W-:-:S10]  /*41e0*/  IMAD.MOV.U32 R33, RZ, RZ, R47 ;  /* 0x000000ffff217224 */ /* 0x000fd400078e002f */
[----:B------:R-:W-:Y:S05]  /*41f0*/  WARPSYNC.COLLECTIVE R32, `(.L_x_54) ;  /* 0x0000000020087348 */ /* 0x000fea0003c00000 */
[----:B------:R0:W1:Y:S02]  /*4200*/  SHFL.DOWN P3, R40, R33, R34, R39 ;  /* 0x0800002221287389 */ /* 0x0000640000060027 */
[----:B01----:R-:W-:Y:S05]  /*4210*/  ENDCOLLECTIVE ;  /* 0x000000000000791b */ /* 0x003fea0003800000 */
.L_x_54:
[----:B------:R-:W-:Y:S01]  /*4220*/  IMAD.MOV.U32 R34, RZ, RZ, 0x8 ;  /* 0x00000008ff227424 */ /* 0x000fe200078e00ff */
[----:B------:R-:W-:Y:S02]  /*4230*/  @!P1 VIMNMX.U32 R47, PT, PT, R47, R40, !PT ;  /* 0x000000282f2f9248 */ /* 0x000fe40007fe0000 */
[----:B------:R-:W-:-:S03]  /*4240*/  ISETP.GT.AND P1, PT, R42, R39, PT ;  /* 0x000000272a00720c */ /* 0x000fc60003f24270 */
[----:B------:R-:W-:-:S10]  /*4250*/  IMAD.MOV.U32 R33, RZ, RZ, R47 ;  /* 0x000000ffff217224 */ /* 0x000fd400078e002f */
[----:B------:R-:W-:Y:S05]  /*4260*/  WARPSYNC.COLLECTIVE R32, `(.L_x_55) ;  /* 0x0000000020087348 */ /* 0x000fea0003c00000 */
[----:B------:R0:W1:Y:S02]  /*4270*/  SHFL.DOWN P3, R40, R33, R34, R39 ;  /* 0x0800002221287389 */ /* 0x0000640000060027 */
[----:B01----:R-:W-:Y:S05]  /*4280*/  ENDCOLLECTIVE ;  /* 0x000000000000791b */ /* 0x003fea0003800000 */
.L_x_55:
[----:B------:R-:W-:Y:S01]  /*4290*/  IMAD.MOV.U32 R34, RZ, RZ, 0x10 ;  /* 0x00000010ff227424 */ /* 0x000fe200078e00ff */
[----:B------:R-:W-:Y:S02]  /*42a0*/  @!P1 VIMNMX.U32 R47, PT, PT, R47, R40, !PT ;  /* 0x000000282f2f9248 */ /* 0x000fe40007fe0000 */
[----:B------:R-:W-:-:S03]  /*42b0*/  ISETP.GT.AND P1, PT, R46, R39, PT ;  /* 0x000000272e00720c */ /* 0x000fc60003f24270 */
[----:B------:R-:W-:-:S10]  /*42c0*/  IMAD.MOV.U32 R33, RZ, RZ, R47 ;  /* 0x000000ffff217224 */ /* 0x000fd400078e002f */
[----:B------:R-:W-:Y:S05]  /*42d0*/  WARPSYNC.COLLECTIVE R32, `(.L_x_56) ;  /* 0x0000000020087348 */ /* 0x000fea0003c00000 */
[----:B------:R0:W1:Y:S02]  /*42e0*/  SHFL.DOWN P3, R40, R33, R34, R39 ;  /* 0x0800002221287389 */ /* 0x0000640000060027 */
[----:B01----:R-:W-:Y:S05]  /*42f0*/  ENDCOLLECTIVE ;  /* 0x000000000000791b */ /* 0x003fea0003800000 */
.L_x_56:
[----:B------:R-:W-:Y:S05]  /*4300*/  WARPSYNC.COLLECTIVE R32, `(.L_x_57) ;  /* 0x0000000020087348 */ /* 0x000fea0003c00000 */
[----:B------:R-:W-:Y:S01]  /*4310*/  VOTE.ALL P0, P0 ;  /* 0x0000000000ff7806 */ /* 0x000fe20000000000 */
[----:B------:R-:W-:-:S12]  /*4320*/  ENDCOLLECTIVE ;  /* 0x000000000000791b */ /* 0x000fd80003800000 */
.L_x_57:
[----:B------:R-:W-:Y:S02]  /*4330*/  @!P1 VIMNMX.U32 R47, PT, PT, R47, R40, !PT ;  /* 0x000000282f2f9248 */ /* 0x000fe40007fe0000 */
[----:B------:R-:W-:-:S05]  /*4340*/  IADD3 R48, P1, PT, R36, 0x100, RZ ;  /* 0x0000010024307810 */ /* 0x000fca0007f3e0ff */
[----:B------:R-:W-:Y:S01]  /*4350*/  IMAD.X R49, RZ, RZ, R37, P1 ;  /* 0x000000ffff317224 */ /* 0x000fe200008e0625 */
[----:B------:R-:W-:Y:S07]  /*4360*/  BRA `(.L_x_58) ;  /* 0xffffffcc00947947 */ /* 0x000fee000383ffff */
.L_x_15:
[----:B------:R-:W-:Y:S01]  /*4370*/  BSSY B1, `(.L_x_59) ;  /* 0x0000006000017945 */ /* 0x000fe20003800000 */
[----:B------:R-:W-:Y:S01]  /*4380*/  PLOP3.LUT P0, PT, P0, PT, PT, 0x8, 0x80 ;  /* 0x000000000080781c */ /* 0x000fe2000070e170 */
[----:B------:R-:W-:-:S12]  /*4390*/  IMAD.MOV.U32 R32, RZ, RZ, -0x1 ;  /* 0xffffffffff207424 */ /* 0x000fd800078e00ff */
[----:B------:R-:W-:Y:S05]  /*43a0*/  WARPSYNC.COLLECTIVE R32, `(.L_x_60) ;  /* 0x0000000020087348 */ /* 0x000fea0003c00000 */
[----:B------:R-:W-:Y:S01]  /*43b0*/  VOTE.ANY P0, P0 ;  /* 0x0000000000ff7806 */ /* 0x000fe20000000100 */
[----:B------:R-:W-:-:S12]  /*43c0*/  ENDCOLLECTIVE ;  /* 0x000000000000791b */ /* 0x000fd80003800000 */
.L_x_60:
[----:B------:R-:W-:Y:S05]  /*43d0*/  BSYNC B1 ;  /* 0x0000000000017941 */ /* 0x000fea0003800000 */
.L_x_59:
[----:B------:R-:W-:Y:S05]  /*43e0*/  BRA `(.L_x_61) ;  /* 0xffffffcc00947947 */ /* 0x000fea000383ffff */
.L_x_19:
[----:B------:R-:W-:Y:S01]  /*43f0*/  BSSY B1, `(.L_x_62) ;  /* 0x0000006000017945 */ /* 0x000fe20003800000 */
[----:B------:R-:W-:Y:S01]  /*4400*/  PLOP3.LUT P0, PT, P0, PT, PT, 0x8, 0x80 ;  /* 0x000000000080781c */ /* 0x000fe2000070e170 */
[----:B------:R-:W-:-:S12]  /*4410*/  IMAD.MOV.U32 R32, RZ, RZ, -0x1 ;  /* 0xffffffffff207424 */ /* 0x000fd800078e00ff */
[----:B------:R-:W-:Y:S05]  /*4420*/  WARPSYNC.COLLECTIVE R32, `(.L_x_63) ;  /* 0x0000000020087348 */ /* 0x000fea0003c00000 */
[----:B------:R-:W-:Y:S01]  /*4430*/  VOTE.ANY P0, P0 ;  /* 0x0000000000ff7806 */ /* 0x000fe20000000100 */
[----:B------:R-:W-:-:S12]  /*4440*/  ENDCOLLECTIVE ;  /* 0x000000000000791b */ /* 0x000fd80003800000 */
.L_x_63:
[----:B------:R-:W-:Y:S05]  /*4450*/  BSYNC B1 ;  /* 0x0000000000017941 */ /* 0x000fea0003800000 */
.L_x_62:
[----:B------:R-:W-:Y:S05]  /*4460*/  BRA `(.L_x_64) ;  /* 0xffffffcc00a87947 */ /* 0x000fea000383ffff */
.L_x_21:
[----:B------:R-:W-:Y:S01]  /*4470*/  BSSY B1, `(.L_x_65) ;  /* 0x0000006000017945 */ /* 0x000fe20003800000 */
[----:B------:R-:W-:Y:S01]  /*4480*/  PLOP3.LUT P3, PT, P0, PT, PT, 0x8, 0x80 ;  /* 0x000000000080781c */ /* 0x000fe2000076e170 */
[----:B------:R-:W-:-:S12]  /*4490*/  IMAD.MOV.U32 R32, RZ, RZ, -0x1 ;  /* 0xffffffffff207424 */ /* 0x000fd800078e00ff */
[----:B------:R-:W-:Y:S05]  /*44a0*/  WARPSYNC.COLLECTIVE R32, `(.L_x_66) ;  /* 0x0000000020087348 */ /* 0x000fea0003c00000 */
[----:B------:R-:W-:Y:S01]  /*44b0*/  VOTE.ANY R32, PT, P3 ;  /* 0x0000000000207806 */ /* 0x000fe200018e0100 */
[----:B------:R-:W-:Y:S06]  /*44c0*/  ENDCOLLECTIVE ;  /* 0x000000000000791b */ /* 0x000fec0003800000 */
.L_x_66:
[----:B------:R-:W-:Y:S05]  /*44d0*/  BSYNC B1 ;  /* 0x0000000000017941 */ /* 0x000fea0003800000 */
.L_x_65:
[----:B------:R-:W-:Y:S01]  /*44e0*/  LOP3.LUT R32, R32, 0x80000000, R45, 0xec, !PT ;  /* 0x8000000020207812 */ /* 0x000fe200078eec2d */
[----:B------:R-:W-:Y:S02]  /*44f0*/  IMAD.MOV.U32 R34, RZ, RZ, 0x1 ;  /* 0x00000001ff227424 */ /* 0x000fe400078e00ff */
[----:B------:R-:W-:Y:S02]  /*4500*/  VIADD R41, R41, 0xffffffe0 ;  /* 0xffffffe029297836 */ /* 0x000fe40000000000 */
[----:B------:R-:W-:-:S05]  /*4510*/  VIADD R33, R32, 0xffffffff ;  /* 0xffffffff20217836 */ /* 0x000fca0000000000 */
[----:B------:R-:W-:Y:S01]  /*4520*/  LOP3.LUT R52, R32, R33, RZ, 0xc, !PT ;  /* 0x0000002120347212 */ /* 0x000fe200078e0cff */
[----:B------:R-:W-:Y:S02]  /*4530*/  IMAD.MOV.U32 R33, RZ, RZ, R37 ;  /* 0x000000ffff217224 */ /* 0x000fe400078e0025 */
[----:B------:R-:W-:Y:S01]  /*4540*/  IMAD.MOV.U32 R32, RZ, RZ, -0x1 ;  /* 0xffffffffff207424 */ /* 0x000fe200078e00ff */
[----:B------:R0:W1:Y:S06]  /*4550*/  POPC R39, R52 ;  /* 0x0000003400277309 */ /* 0x00006c0000000000 */
[----:B01----:R-:W-:Y:S05]  /*4560*/  WARPSYNC.COLLECTIVE R32, `(.L_x_67) ;  /* 0x0000000020087348 */ /* 0x003fea0003c00000 */
[----:B-1----:R1:W2:Y:S02]  /*4570*/  SHFL.DOWN P3, R40, R33, R34, R39 ;  /* 0x0800002221287389 */ /* 0x0022a40000060027 */
[----:B012---:R-:W-:Y:S05]  /*4580*/  ENDCOLLECTIVE ;  /* 0x000000000000791b */ /* 0x007fea0003800000 */
.L_x_67:
        /* <DEDUP_REMOVED lines=8> */
.L_x_68:
[----:B------:R-:W-:Y:S01]  /*4610*/  IMAD.MOV.U32 R34, RZ, RZ, 0x4 ;  /* 0x00000004ff227424 */ /* 0x000fe200078e00ff */
[----:B------:R-:W-:Y:S02]  /*4620*/  @!P0 VIMNMX.U32 R37, PT, PT, R37, R40, !PT ;  /* 0x0000002825258248 */ /* 0x000fe40007fe0000 */
[----:B------:R-:W-:-:S03]  /*4630*/  ISETP.GT.AND P0, PT, R43, R39, PT ;  /* 0x000000272b00720c */ /* 0x000fc60003f04270 */
[----:B------:R-:W-:-:S10]  /*4640*/  IMAD.MOV.U32 R33, RZ, RZ, R37 ;  /* 0x000000ffff217224 */ /* 0x000fd400078e0025 */
[----:B------:R-:W-:Y:S05]  /*4650*/  WARPSYNC.COLLECTIVE R32, `(.L_x_69) ;  /* 0x0000000020087348 */ /* 0x000fea0003c00000 */
[----:B------:R0:W1:Y:S02]  /*4660*/  SHFL.DOWN P3, R40, R33, R34, R39 ;  /* 0x0800002221287389 */ /* 0x0000640000060027 */
[----:B01----:R-:W-:Y:S05]  /*4670*/  ENDCOLLECTIVE ;  /* 0x000000000000791b */ /* 0x003fea0003800000 */
.L_x_69:
[----:B------:R-:W-:Y:S01]  /*4680*/  IMAD.MOV.U32 R34, RZ, RZ, 0x8 ;  /* 0x00000008ff227424 */ /* 0x000fe200078e00ff */
[----:B------:R-:W-:Y:S02]  /*4690*/  @!P0 VIMNMX.U32 R37, PT, PT, R37, R40, !PT ;  /* 0x0000002825258248 */ /* 0x000fe40007fe0000 */
[----:B------:R-:W-:-:S03]  /*46a0*/  ISETP.GT.AND P0, PT, R42, R39, PT ;  /* 0x000000272a00720c */ /* 0x000fc60003f04270 */
[----:B------:R-:W-:-:S10]  /*46b0*/  IMAD.MOV.U32 R33, RZ, RZ, R37 ;  /* 0x000000ffff217224 */ /* 0x000fd400078e0025 */
[----:B------:R-:W-:Y:S05]  /*46c0*/  WARPSYNC.COLLECTIVE R32, `(.L_x_70) ;  /* 0x0000000020087348 */ /* 0x000fea0003c00000 */
[----:B------:R0:W1:Y:S02]  /*46d0*/  SHFL.DOWN P3, R40, R33, R34, R39 ;  /* 0x0800002221287389 */ /* 0x0000640000060027 */
[----:B01----:R-:W-:Y:S05]  /*46e0*/  ENDCOLLECTIVE ;  /* 0x000000000000791b */ /* 0x003fea0003800000 */
.L_x_70:
[----:B------:R-:W-:Y:S01]  /*46f0*/  IMAD.MOV.U32 R34, RZ, RZ, 0x10 ;  /* 0x00000010ff227424 */ /* 0x000fe200078e00ff */
[----:B------:R-:W-:Y:S02]  /*4700*/  @!P0 VIMNMX.U32 R37, PT, PT, R37, R40, !PT ;  /* 0x0000002825258248 */ /* 0x000fe40007fe0000 */
[----:B------:R-:W-:-:S03]  /*4710*/  ISETP.GT.AND P0, PT, R46, R39, PT ;  /* 0x000000272e00720c */ /* 0x000fc60003f04270 */
[----:B------:R-:W-:-:S10]  /*4720*/  IMAD.MOV.U32 R33, RZ, RZ, R37 ;  /* 0x000000ffff217224 */ /* 0x000fd400078e0025 */
[----:B------:R-:W-:Y:S05]  /*4730*/  WARPSYNC.COLLECTIVE R32, `(.L_x_71) ;  /* 0x0000000020087348 */ /* 0x000fea0003c00000 */
[----:B------:R0:W1:Y:S02]  /*4740*/  SHFL.DOWN P3, R40, R33, R34, R39 ;  /* 0x0800002221287389 */ /* 0x0000640000060027 */
[----:B01----:R-:W-:Y:S05]  /*4750*/  ENDCOLLECTIVE ;  /* 0x000000000000791b */ /* 0x003fea0003800000 */
.L_x_71:
[----:B------:R-:W-:Y:S02]  /*4760*/  @!P0 VIMNMX.U32 R37, PT, PT, R37, R40, !PT ;  /* 0x0000002825258248 */ /* 0x000fe40007fe0000 */
[----:B------:R-:W-:Y:S02]  /*4770*/  ISETP.NE.AND P0, PT, R36, 0x65, PT ;  /* 0x000000652400780c */ /* 0x000fe40003f05270 */
[----:B------:R-:W-:-:S11]  /*4780*/  VIMNMX.U32 R47, PT, PT, R37, R47, !PT ;  /* 0x0000002f252f7248 */ /* 0x000fd60007fe0000 */
[----:B------:R-:W-:Y:S05]  /*4790*/  WARPSYNC.COLLECTIVE R32, `(.L_x_72) ;  /* 0x0000000020087348 */ /* 0x000fea0003c00000 */
[----:B------:R-:W-:Y:S01]  /*47a0*/  VOTE.ALL P0, P0 ;  /* 0x0000000000ff7806 */ /* 0x000fe20000000000 */
[----:B------:R-:W-:-:S12]  /*47b0*/  ENDCOLLECTIVE ;  /* 0x000000000000791b */ /* 0x000fd80003800000 */
.L_x_72:
[----:B------:R-:W-:Y:S05]  /*47c0*/  BRA `(.L_x_73) ;  /* 0xffffffcc00407947 */ /* 0x000fea000383ffff */
.L_x_28:
[----:B------:R-:W-:Y:S01]  /*47d0*/  BSSY B0, `(.L_x_74) ;  /* 0x0000006000007945 */ /* 0x000fe20003800000 */
[----:B------:R-:W-:Y:S01]  /*47e0*/  PLOP3.LUT P0, PT, P0, PT, PT, 0x8, 0x80 ;  /* 0x000000000080781c */ /* 0x000fe2000070e170 */
[----:B------:R-:W-:-:S12]  /*47f0*/  IMAD.MOV.U32 R32, RZ, RZ, -0x1 ;  /* 0xffffffffff207424 */ /* 0x000fd800078e00ff */
[----:B------:R-:W-:Y:S05]  /*4800*/  WARPSYNC.COLLECTIVE R32, `(.L_x_75) ;  /* 0x0000000020087348 */ /* 0x000fea0003c00000 */
[----:B------:R-:W-:Y:S01]  /*4810*/  VOTE.ANY P0, P0 ;  /* 0x0000000000ff7806 */ /* 0x000fe20000000100 */
[----:B------:R-:W-:-:S12]  /*4820*/  ENDCOLLECTIVE ;  /* 0x000000000000791b */ /* 0x000fd80003800000 */
.L_x_75:
[----:B------:R-:W-:Y:S05]  /*4830*/  BSYNC B0 ;  /* 0x0000000000007941 */ /* 0x000fea0003800000 */
.L_x_74:
[----:B------:R-:W-:Y:S05]  /*4840*/  BRA `(.L_x_76) ;  /* 0xffffffe400607947 */ /* 0x000fea000383ffff */
.L_x_32:
[----:B------:R-:W-:Y:S01]  /*4850*/  BSSY B0, `(.L_x_77) ;  /* 0x0000006000007945 */ /* 0x000fe20003800000 */
[----:B------:R-:W-:Y:S01]  /*4860*/  PLOP3.LUT P0, PT, P0, PT, PT, 0x8, 0x80 ;  /* 0x000000000080781c */ /* 0x000fe2000070e170 */
[----:B------:R-:W-:-:S12]  /*4870*/  IMAD.MOV.U32 R32, RZ, RZ, -0x1 ;  /* 0xffffffffff207424 */ /* 0x000fd800078e00ff */
[----:B------:R-:W-:Y:S05]  /*4880*/  WARPSYNC.COLLECTIVE R32, `(.L_x_78) ;  /* 0x0000000020087348 */ /* 0x000fea0003c00000 */
[----:B------:R-:W-:Y:S01]  /*4890*/  VOTE.ANY P0, P0 ;  /* 0x0000000000ff7806 */ /* 0x000fe20000000100 */
[----:B------:R-:W-:-:S12]  /*48a0*/  ENDCOLLECTIVE ;  /* 0x000000000000791b */ /* 0x000fd80003800000 */
.L_x_78:
[----:B------:R-:W-:Y:S05]  /*48b0*/  BSYNC B0 ;  /* 0x0000000000007941 */ /* 0x000fea0003800000 */
.L_x_77:
[----:B------:R-:W-:Y:S05]  /*48c0*/  BRA `(.L_x_79) ;  /* 0xffffffe400707947 */ /* 0x000fea000383ffff */
.L_x_34:
[----:B------:R-:W0:Y:S01]  /*48d0*/  S2R R43, SR_GEMASK ;  /* 0x00000000002b7919 */ /* 0x000e220000003c00 */
[----:B------:R-:W-:Y:S01]  /*48e0*/  BSSY B0, `(.L_x_80) ;  /* 0x0000007000007945 */ /* 0x000fe20003800000 */
[----:B------:R-:W-:Y:S01]  /*48f0*/  ISETP.NE.AND P0, PT, R38, 0x65, PT ;  /* 0x000000652600780c */ /* 0x000fe20003f05270 */
[----:B------:R-:W-:Y:S01]  /*4900*/  IMAD.MOV.U32 R32, RZ, RZ, -0x1 ;  /* 0xffffffffff207424 */ /* 0x000fe200078e00ff */
[----:B------:R-:W-:-:S13]  /*4910*/  PLOP3.LUT P3, PT, P3, PT, PT, 0x8, 0x80 ;  /* 0x000000000080781c */ /* 0x000fda0001f6e170 */
[----:B0-----:R-:W-:Y:S05]  /*4920*/  WARPSYNC.COLLECTIVE R32, `(.L_x_81) ;  /* 0x0000000020087348 */ /* 0x001fea0003c00000 */
[----:B------:R-:W-:Y:S01]  /*4930*/  VOTE.ANY R32, PT, P3 ;  /* 0x0000000000207806 */ /* 0x000fe200018e0100 */
[----:B0-----:R-:W-:Y:S06]  /*4940*/  ENDCOLLECTIVE ;  /* 0x000000000000791b */ /* 0x001fec0003800000 */
.L_x_81:
[----:B------:R-:W-:Y:S05]  /*4950*/  BSYNC B0 ;  /* 0x0000000000007941 */ /* 0x000fea0003800000 */
.L_x_80:
[----:B------:R-:W-:Y:S01]  /*4960*/  LOP3.LUT R32, R32, 0x80000000, R43, 0xec, !PT ;  /* 0x8000000020207812 */ /* 0x000fe200078eec2b */
[----:B------:R-:W-:Y:S01]  /*4970*/  IMAD.MOV.U32 R34, RZ, RZ, 0x1 ;  /* 0x00000001ff227424 */ /* 0x000fe200078e00ff */
[----:B------:R-:W0:Y:S03]  /*4980*/  LDC.64 R44, c[0x0][0x390] ;  /* 0x0000e400ff2c7b82 */ /* 0x000e260000000a00 */
[----:B------:R-:W-:-:S05]  /*4990*/  VIADD R33, R32, 0xffffffff ;  /* 0xffffffff20217836 */ /* 0x000fca0000000000 */
[----:B------:R-:W-:Y:S01]  /*49a0*/  LOP3.LUT R38, R32, R33, RZ, 0xc, !PT ;  /* 0x0000002120267212 */ /* 0x000fe200078e0cff */
[----:B------:R-:W-:Y:S02]  /*49b0*/  IMAD.MOV.U32 R33, RZ, RZ, R50 ;  /* 0x000000ffff217224 */ /* 0x000fe400078e0032 */
[----:B------:R-:W-:Y:S01]  /*49c0*/  IMAD.MOV.U32 R32, RZ, RZ, -0x1 ;  /* 0xffffffffff207424 */ /* 0x000fe200078e00ff */
[----:B------:R1:W2:Y:S02]  /*49d0*/  POPC R39, R38 ;  /* 0x0000002600277309 */ /* 0x0002a40000000000 */
[----:B-1----:R-:W-:-:S07]  /*49e0*/  VIADD R38, R41, 0x4 ;  /* 0x0000000429267836 */ /* 0x002fce0000000000 */
[----:B0-2---:R-:W-:Y:S05]  /*49f0*/  WARPSYNC.COLLECTIVE R32, `(.L_x_82) ;  /* 0x0000000020087348 */ /* 0x005fea0003c00000 */
[----:B--2---:R1:W2:Y:S02]  /*4a00*/  SHFL.DOWN P3, R40, R33, R34, R39 ;  /* 0x0800002221287389 */ /* 0x0042a40000060027 */
[----:B012---:R-:W-:Y:S05]  /*4a10*/  ENDCOLLECTIVE ;  /* 0x000000000000791b */ /* 0x007fea0003800000 */
.L_x_82:
[----:B------:R-:W-:Y:S01]  /*4a20*/  IMAD.MOV.U32 R34, RZ, RZ, 0x2 ;  /* 0x00000002ff227424 */ /* 0x000fe200078e00ff */
[----:B------:R-:W-:-:S13]  /*4a30*/  ISETP.GE.AND P3, PT, R41, R39, PT ;  /* 0x000000272900720c */ /* 0x000fda0003f66270 */
[----:B------:R-:W-:Y:S01]  /*4a40*/  @!P3 VIMNMX.U32 R50, PT, PT, R40, R50, !PT ;  /* 0x000000322832b248 */ /* 0x000fe20007fe0000 */
[----:B------:R-:W-:-:S04]  /*4a50*/  VIADD R40, R41, 0x2 ;  /* 0x0000000229287836 */ /* 0x000fc80000000000 */
[----:B------:R-:W-:Y:S01]  /*4a60*/  IMAD.MOV.U32 R33, RZ, RZ, R50 ;  /* 0x000000ffff217224 */ /* 0x000fe200078e0032 */
[----:B------:R-:W-:-:S13]  /*4a70*/  ISETP.GT.AND P4, PT, R40, R39, PT ;  /* 0x000000272800720c */ /* 0x000fda0003f84270 */
[----:B------:R-:W-:Y:S05]  /*4a80*/  WARPSYNC.COLLECTIVE R32, `(.L_x_83) ;  /* 0x0000000020087348 */ /* 0x000fea0003c00000 */
[----:B------:R0:W1:Y:S02]  /*4a90*/  SHFL.DOWN P3, R40, R33, R34, R39 ;  /* 0x0800002221287389 */ /* 0x0000640000060027 */
[----:B01----:R-:W-:Y:S05]  /*4aa0*/  ENDCOLLECTIVE ;  /* 0x000000000000791b */ /* 0x003fea0003800000 */
.L_x_83:
[----:B------:R-:W-:Y:S01]  /*4ab0*/  IMAD.MOV.U32 R34, RZ, RZ, 0x4 ;  /* 0x00000004ff227424 */ /* 0x000fe200078e00ff */
[----:B------:R-:W-:Y:S02]  /*4ac0*/  @!P4 VIMNMX.U32 R50, PT, PT, R50, R40, !PT ;  /* 0x000000283232c248 */ /* 0x000fe40007fe0000 */
[----:B------:R-:W-:Y:S01]  /*4ad0*/  ISETP.GT.AND P4, PT, R38, R39, PT ;  /* 0x000000272600720c */ /* 0x000fe20003f84270 */
[----:B------:R-:W-:Y:S02]  /*4ae0*/  VIADD R38, R41, 0x8 ;  /* 0x0000000829267836 */ /* 0x000fe40000000000 */
[----:B------:R-:W-:-:S10]  /*4af0*/  IMAD.MOV.U32 R33, RZ, RZ, R50 ;  /* 0x000000ffff217224 */ /* 0x000fd400078e0032 */
[----:B------:R-:W-:Y:S05]  /*4b00*/  WARPSYNC.COLLECTIVE R32, `(.L_x_84) ;  /* 0x0000000020087348 */ /* 0x000fea0003c00000 */
[----:B------:R0:W1:Y:S02]  /*4b10*/  SHFL.DOWN P3, R40, R33, R34, R39 ;  /* 0x0800002221287389 */ /* 0x0000640000060027 */
[----:B01----:R-:W-:Y:S05]  /*4b20*/  ENDCOLLECTIVE ;  /* 0x000000000000791b */ /* 0x003fea0003800000 */
.L_x_84:
        /* <DEDUP_REMOVED lines=8> */
.L_x_85:
[----:B------:R-:W-:Y:S01]  /*4bb0*/  IMAD.MOV.U32 R34, RZ, RZ, 0x10 ;  /* 0x00000010ff227424 */ /* 0x000fe200078e00ff */
[----:B------:R-:W-:-:S05]  /*4bc0*/  @!P4 VIMNMX.U32 R50, PT, PT, R50, R40, !PT ;  /* 0x000000283232c248 */ /* 0x000fca0007fe0000 */
[----:B------:R-:W-:-:S07]  /*4bd0*/  IMAD.MOV.U32 R33, RZ, RZ, R50 ;  /* 0x000000ffff217224 */ /* 0x000fce00078e0032 */
[----:B------:R-:W-:Y:S05]  /*4be0*/  WARPSYNC.COLLECTIVE R32, `(.L_x_86) ;  /* 0x0000000020087348 */ /* 0x000fea0003c00000 */
[----:B------:R0:W1:Y:S02]  /*4bf0*/  SHFL.DOWN P3, R40, R33, R34, R39 ;  /* 0x0800002221287389 */ /* 0x0000640000060027 */
[----:B01----:R-:W-:Y:S05]  /*4c00*/  ENDCOLLECTIVE ;  /* 0x000000000000791b */ /* 0x003fea0003800000 */
.L_x_86:
[----:B------:R-:W-:Y:S05]  /*4c10*/  WARPSYNC.COLLECTIVE R32, `(.L_x_87) ;  /* 0x0000000020087348 */ /* 0x000fea0003c00000 */
[----:B------:R-:W-:Y:S01]  /*4c20*/  VOTE.ALL P0, P0 ;  /* 0x0000000000ff7806 */ /* 0x000fe20000000000 */
[----:B------:R-:W-:-:S12]  /*4c30*/  ENDCOLLECTIVE ;  /* 0x000000000000791b */ /* 0x000fd80003800000 */
.L_x_87:
[----:B------:R-:W-:-:S13]  /*4c40*/  ISETP.GT.AND P3, PT, R38, R39, PT ;  /* 0x000000272600720c */ /* 0x000fda0003f64270 */
[----:B------:R-:W-:Y:S02]  /*4c50*/  @!P3 VIMNMX.U32 R50, PT, PT, R50, R40, !PT ;  /* 0x000000283232b248 */ /* 0x000fe40007fe0000 */
[----:B------:R-:W-:-:S05]  /*4c60*/  IADD3 R44, P3, PT, R44, 0x100, RZ ;  /* 0x000001002c2c7810 */ /* 0x000fca0007f7e0ff */
[----:B------:R-:W-:Y:S01]  /*4c70*/  IMAD.X R45, RZ, RZ, R45, P3 ;  /* 0x000000ffff2d7224 */ /* 0x000fe200018e062d */
[----:B------:R-:W-:Y:S07]  /*4c80*/  BRA `(.L_x_88) ;  /* 0xffffffe4001c7947 */ /* 0x000fee000383ffff */
.L_x_36:
[----:B------:R-:W-:Y:S01]  /*4c90*/  BSSY B0, `(.L_x_89) ;  /* 0x0000006000007945 */ /* 0x000fe20003800000 */
[----:B------:R-:W-:Y:S01]  /*4ca0*/  PLOP3.LUT P0, PT, P0, PT, PT, 0x8, 0x80 ;  /* 0x000000000080781c */ /* 0x000fe2000070e170 */
[----:B------:R-:W-:-:S12]  /*4cb0*/  IMAD.MOV.U32 R32, RZ, RZ, -0x1 ;  /* 0xffffffffff207424 */ /* 0x000fd800078e00ff */
[----:B------:R-:W-:Y:S05]  /*4cc0*/  WARPSYNC.COLLECTIVE R32, `(.L_x_90) ;  /* 0x0000000020087348 */ /* 0x000fea0003c00000 */
[----:B------:R-:W-:Y:S01]  /*4cd0*/  VOTE.ANY P0, P0 ;  /* 0x0000000000ff7806 */ /* 0x000fe20000000100 */
[----:B------:R-:W-:-:S12]  /*4ce0*/  ENDCOLLECTIVE ;  /* 0x000000000000791b */ /* 0x000fd80003800000 */
.L_x_90:
[----:B------:R-:W-:Y:S05]  /*4cf0*/  BSYNC B0 ;  /* 0x0000000000007941 */ /* 0x000fea0003800000 */
.L_x_89:
[----:B------:R-:W-:Y:S05]  /*4d00*/  BRA `(.L_x_91) ;  /* 0xffffffe4001c7947 */ /* 0x000fea000383ffff */
.L_x_40:
[----:B------:R-:W-:Y:S01]  /*4d10*/  BSSY B0, `(.L_x_92) ;  /* 0x0000006000007945 */ /* 0x000fe20003800000 */
[----:B------:R-:W-:Y:S01]  /*4d20*/  PLOP3.LUT P0, PT, P0, PT, PT, 0x8, 0x80 ;  /* 0x000000000080781c */ /* 0x000fe2000070e170 */
[----:B------:R-:W-:-:S12]  /*4d30*/  IMAD.MOV.U32 R32, RZ, RZ, -0x1 ;  /* 0xffffffffff207424 */ /* 0x000fd800078e00ff */
[----:B------:R-:W-:Y:S05]  /*4d40*/  WARPSYNC.COLLECTIVE R32, `(.L_x_93) ;  /* 0x0000000020087348 */ /* 0x000fea0003c00000 */
[----:B------:R-:W-:Y:S01]  /*4d50*/  VOTE.ANY P0, P0 ;  /* 0x0000000000ff7806 */ /* 0x000fe20000000100 */
[----:B------:R-:W-:-:S12]  /*4d60*/  ENDCOLLECTIVE ;  /* 0x000000000000791b */ /* 0x000fd80003800000 */
.L_x_93:
[----:B------:R-:W-:Y:S05]  /*4d70*/  BSYNC B0 ;  /* 0x0000000000007941 */ /* 0x000fea0003800000 */
.L_x_92:
[----:B------:R-:W-:Y:S05]  /*4d80*/  BRA `(.L_x_94) ;  /* 0xffffffe4002c7947 */ /* 0x000fea000383ffff */
.L_x_42:
[----:B------:R-:W-:Y:S01]  /*4d90*/  BSSY B0, `(.L_x_95) ;  /* 0x0000006000007945 */ /* 0x000fe20003800000 */
[----:B------:R-:W-:Y:S01]  /*4da0*/  PLOP3.LUT P3, PT, P0, PT, PT, 0x8, 0x80 ;  /* 0x000000000080781c */ /* 0x000fe2000076e170 */
[----:B------:R-:W-:-:S12]  /*4db0*/  IMAD.MOV.U32 R32, RZ, RZ, -0x1 ;  /* 0xffffffffff207424 */ /* 0x000fd800078e00ff */
[----:B------:R-:W-:Y:S05]  /*4dc0*/  WARPSYNC.COLLECTIVE R32, `(.L_x_96) ;  /* 0x0000000020087348 */ /* 0x000fea0003c00000 */
[----:B------:R-:W-:Y:S01]  /*4dd0*/  VOTE.ANY R32, PT, P3 ;  /* 0x0000000000207806 */ /* 0x000fe200018e0100 */
[----:B------:R-:W-:Y:S06]  /*4de0*/  ENDCOLLECTIVE ;  /* 0x000000000000791b */ /* 0x000fec0003800000 */
.L_x_96:
[----:B------:R-:W-:Y:S05]  /*4df0*/  BSYNC B0 ;  /* 0x0000000000007941 */ /* 0x000fea0003800000 */
.L_x_95:
[----:B------:R-:W-:Y:S01]  /*4e00*/  LOP3.LUT R32, R32, 0x80000000, R43, 0xec, !PT ;  /* 0x8000000020207812 */ /* 0x000fe200078eec2b */
[----:B------:R-:W-:Y:S02]  /*4e10*/  IMAD.MOV.U32 R34, RZ, RZ, 0x1 ;  /* 0x00000001ff227424 */ /* 0x000fe400078e00ff */
[----:B------:R-:W-:Y:S02]  /*4e20*/  VIADD R52, R41, 0x10 ;  /* 0x0000001029347836 */ /* 0x000fe40000000000 */
[----:B------:R-:W-:Y:S02]  /*4e30*/  VIADD R33, R32, 0xffffffff ;  /* 0xffffffff20217836 */ /* 0x000fe40000000000 */
[----:B------:R-:W-:-:S03]  /*4e40*/  VIADD R48, R48, 0xffffffe0 ;  /* 0xffffffe030307836 */ /* 0x000fc60000000000 */
[----:B------:R-:W-:Y:S01]  /*4e50*/  LOP3.LUT R51, R32, R33, RZ, 0xc, !PT ;  /* 0x0000002120337212 */ /* 0x000fe200078e0cff */
[----:B------:R-:W-:Y:S02]  /*4e60*/  IMAD.MOV.U32 R33, RZ, RZ, R49 ;  /* 0x000000ffff217224 */ /* 0x000fe400078e0031 */
[----:B------:R-:W-:Y:S01]  /*4e70*/  IMAD.MOV.U32 R32, RZ, RZ, -0x1 ;  /* 0xffffffffff207424 */ /* 0x000fe200078e00ff */
[----:B------:R0:W1:Y:S06]  /*4e80*/  POPC R39, R51 ;  /* 0x0000003300277309 */ /* 0x00006c0000000000 */
[----:B01----:R-:W-:Y:S05]  /*4e90*/  WARPSYNC.COLLECTIVE R32, `(.L_x_97) ;  /* 0x0000000020087348 */ /* 0x003fea0003c00000 */
[----:B-1----:R1:W2:Y:S02]  /*4ea0*/  SHFL.DOWN P3, R40, R33, R34, R39 ;  /* 0x0800002221287389 */ /* 0x0022a40000060027 */
[----:B012---:R-:W-:Y:S05]  /*4eb0*/  ENDCOLLECTIVE ;  /* 0x000000000000791b */ /* 0x007fea0003800000 */
.L_x_97:
[----:B------:R-:W-:Y:S01]  /*4ec0*/  ISETP.GE.AND P0, PT, R41, R39, PT ;  /* 0x000000272900720c */ /* 0x000fe20003f06270 */
[----:B------:R-:W-:-:S12]  /*4ed0*/  IMAD.MOV.U32 R34, RZ, RZ, 0x2 ;  /* 0x00000002ff227424 */ /* 0x000fd800078e00ff */
[----:B------:R-:W-:Y:S01]  /*4ee0*/  @!P0 VIMNMX.U32 R49, PT, PT, R40, R49, !PT ;  /* 0x0000003128318248 */ /* 0x000fe20007fe0000 */
[----:B------:R-:W-:-:S04]  /*4ef0*/  VIADD R40, R41, 0x2 ;  /* 0x0000000229287836 */ /* 0x000fc80000000000 */
[----:B------:R-:W-:Y:S01]  /*4f00*/  IMAD.MOV.U32 R33, RZ, RZ, R49 ;  /* 0x000000ffff217224 */ /* 0x000fe200078e0031 */
[----:B------:R-:W-:-:S13]  /*4f10*/  ISETP.GT.AND P0, PT, R40, R39, PT ;  /* 0x000000272800720c */ /* 0x000fda0003f04270 */
[----:B------:R-:W-:Y:S05]  /*4f20*/  WARPSYNC.COLLECTIVE R32, `(.L_x_98) ;  /* 0x0000000020087348 */ /* 0x000fea0003c00000 */
[----:B------:R0:W1:Y:S02]  /*4f30*/  SHFL.DOWN P3, R40, R33, R34, R39 ;  /* 0x0800002221287389 */ /* 0x0000640000060027 */
[----:B01----:R-:W-:Y:S05]  /*4f40*/  ENDCOLLECTIVE ;  /* 0x000000000000791b */ /* 0x003fea0003800000 */
.L_x_98:
[----:B------:R-:W-:Y:S01]  /*4f50*/  IMAD.MOV.U32 R34, RZ, RZ, 0x4 ;  /* 0x00000004ff227424 */ /* 0x000fe200078e00ff */
[----:B------:R-:W-:Y:S01]  /*4f60*/  @!P0 VIMNMX.U32 R49, PT, PT, R49, R40, !PT ;  /* 0x0000002831318248 */ /* 0x000fe20007fe0000 */
[----:B------:R-:W-:-:S04]  /*4f70*/  VIADD R40, R41, 0x4 ;  /* 0x0000000429287836 */ /* 0x000fc80000000000 */
[----:B------:R-:W-:Y:S01]  /*4f80*/  IMAD.MOV.U32 R33, RZ, RZ, R49 ;  /* 0x000000ffff217224 */ /* 0x000fe200078e0031 */
[----:B------:R-:W-:-:S13]  /*4f90*/  ISETP.GT.AND P0, PT, R40, R39, PT ;  /* 0x000000272800720c */ /* 0x000fda0003f04270 */
[----:B------:R-:W-:Y:S05]  /*4fa0*/  WARPSYNC.COLLECTIVE R32, `(.L_x_99) ;  /* 0x0000000020087348 */ /* 0x000fea0003c00000 */
[----:B------:R0:W1:Y:S02]  /*4fb0*/  SHFL.DOWN P3, R40, R33, R34, R39 ;  /* 0x0800002221287389 */ /* 0x0000640000060027 */
[----:B01----:R-:W-:Y:S05]  /*4fc0*/  ENDCOLLECTIVE ;  /* 0x000000000000791b */ /* 0x003fea0003800000 */
.L_x_99:
        /* <DEDUP_REMOVED lines=8> */
.L_x_100:
[----:B------:R-:W-:Y:S01]  /*5050*/  IMAD.MOV.U32 R34, RZ, RZ, 0x10 ;  /* 0x00000010ff227424 */ /* 0x000fe200078e00ff */
[----:B------:R-:W-:Y:S02]  /*5060*/  @!P0 VIMNMX.U32 R49, PT, PT, R49, R40, !PT ;  /* 0x0000002831318248 */ /* 0x000fe40007fe0000 */
[----:B------:R-:W-:-:S03]  /*5070*/  ISETP.GT.AND P0, PT, R52, R39, PT ;  /* 0x000000273400720c */ /* 0x000fc60003f04270 */
[----:B------:R-:W-:-:S10]  /*5080*/  IMAD.MOV.U32 R33, RZ, RZ, R49 ;  /* 0x000000ffff217224 */ /* 0x000fd400078e0031 */
[----:B------:R-:W-:Y:S05]  /*5090*/  WARPSYNC.COLLECTIVE R32, `(.L_x_101) ;  /* 0x0000000020087348 */ /* 0x000fea0003c00000 */
[----:B------:R0:W1:Y:S02]  /*50a0*/  SHFL.DOWN P3, R40, R33, R34, R39 ;  /* 0x0800002221287389 */ /* 0x0000640000060027 */
[----:B01----:R-:W-:Y:S05]  /*50b0*/  ENDCOLLECTIVE ;  /* 0x000000000000791b */ /* 0x003fea0003800000 */
.L_x_101:
[----:B------:R-:W-:Y:S02]  /*50c0*/  @!P0 VIMNMX.U32 R49, PT, PT, R49, R40, !PT ;  /* 0x0000002831318248 */ /* 0x000fe40007fe0000 */
[----:B------:R-:W-:Y:S02]  /*50d0*/  ISETP.NE.AND P0, PT, R38, 0x65, PT ;  /* 0x000000652600780c */ /* 0x000fe40003f05270 */
[----:B------:R-:W-:-:S11]  /*50e0*/  VIMNMX.U32 R50, PT, PT, R49, R50, !PT ;  /* 0x0000003231327248 */ /* 0x000fd60007fe0000 */
[----:B------:R-:W-:Y:S05]  /*50f0*/  WARPSYNC.COLLECTIVE R32, `(.L_x_102) ;  /* 0x0000000020087348 */ /* 0x000fea0003c00000 */
[----:B------:R-:W-:Y:S01]  /*5100*/  VOTE.ALL P0, P0 ;  /* 0x0000000000ff7806 */ /* 0x000fe20000000000 */
[----:B------:R-:W-:-:S12]  /*5110*/  ENDCOLLECTIVE ;  /* 0x000000000000791b */ /* 0x000fd80003800000 */
.L_x_102:
[----:B------:R-:W-:Y:S05]  /*5120*/  BRA `(.L_x_103) ;  /* 0xffffffe000c87947 */ /* 0x000fea000383ffff */
.L_x_104:
[----:B------:R-:W-:-:S00]  /*5130*/  BRA `(.L_x_104) ;  /* 0xfffffffc00fc7947 */ /* 0x000fc0000383ffff */
[----:B------:R-:W-:-:S00]  /*5140*/  NOP ;  /* 0x0000000000007918 */ /* 0x000fc00000000000 */
        /* <DEDUP_REMOVED lines=11> */
.L_x_1123:


//--------------------- .text._ZN3cub18CUB_300001_SM_10006detail4scan16DeviceScanKernelINS2_10policy_hubIjjjjN4cuda3__47maximumIjEEE10Policy1000EN6thrust24THRUST_300001_SM_1000_NS6detail15normal_iteratorINSC_10device_ptrIjEEEESH_NS0_13ScanTileStateIjLb1EEES8_NS0_8NullTypeEjjLb0ESK_EEvT0_T1_T2_iT3_T4_T5_ --------------------------
	.section	.text._ZN3cub18CUB_300001_SM_10006detail4scan16DeviceScanKernelINS2_10policy_hubIjjjjN4cuda3__47maximumIjEEE10Policy1000EN6thrust24THRUST_300001_SM_1000_NS6detail15normal_iteratorINSC_10device_ptrIjEEEESH_NS0_13ScanTileStateIjLb1EEES8_NS0_8NullTypeEjjLb0ESK_EEvT0_T1_T2_iT3_T4_T5_,"ax",@progbits
	.align	128
        .global         _ZN3cub18CUB_300001_SM_10006detail4scan16DeviceScanKernelINS2_10policy_hubIjjjjN4cuda3__47maximumIjEEE10Policy1000EN6thrust24THRUST_300001_SM_1000_NS6detail15normal_iteratorINSC_10device_ptrIjEEEESH_NS0_13ScanTileStateIjLb1EEES8_NS0_8NullTypeEjjLb0ESK_EEvT0_T1_T2_iT3_T4_T5_
        .type           _ZN3cub18CUB_300001_SM_10006detail4scan16DeviceScanKernelINS2_10policy_hubIjjjjN4cuda3__47maximumIjEEE10Policy1000EN6thrust24THRUST_300001_SM_1000_NS6detail15normal_iteratorINSC_10device_ptrIjEEEESH_NS0_13ScanTileStateIjLb1EEES8_NS0_8NullTypeEjjLb0ESK_EEvT0_T1_T2_iT3_T4_T5_,@function
        .size           _ZN3cub18CUB_300001_SM_10006detail4scan16DeviceScanKernelINS2_10policy_hubIjjjjN4cuda3__47maximumIjEEE10Policy1000EN6thrust24THRUST_300001_SM_1000_NS6detail15normal_iteratorINSC_10device_ptrIjEEEESH_NS0_13ScanTileStateIjLb1EEES8_NS0_8NullTypeEjjLb0ESK_EEvT0_T1_T2_iT3_T4_T5_,(.L_x_1124 - _ZN3cub18CUB_300001_SM_10006detail4scan16DeviceScanKernelINS2_10policy_hubIjjjjN4cuda3__47maximumIjEEE10Policy1000EN6thrust24THRUST_300001_SM_1000_NS6detail15normal_iteratorINSC_10device_ptrIjEEEESH_NS0_13ScanTileStateIjLb1EEES8_NS0_8NullTypeEjjLb0ESK_EEvT0_T1_T2_iT3_T4_T5_)
        .other          _ZN3cub18CUB_300001_SM_10006detail4scan16DeviceScanKernelINS2_10policy_hubIjjjjN4cuda3__47maximumIjEEE10Policy1000EN6thrust24THRUST_300001_SM_1000_NS6detail15normal_iteratorINSC_10device_ptrIjEEEESH_NS0_13ScanTileStateIjLb1EEES8_NS0_8NullTypeEjjLb0ESK_EEvT0_T1_T2_iT3_T4_T5_,@"STO_CUDA_ENTRY STV_DEFAULT"
_ZN3cub18CUB_300001_SM_10006detail4scan16DeviceScanKernelINS2_10policy_hubIjjjjN4cuda3__47maximumIjEEE10Policy1000EN6thrust24THRUST_300001_SM_1000_NS6detail15normal_iteratorINSC_10device_ptrIjEEEESH_NS0_13ScanTileStateIjLb1EEES8_NS0_8NullTypeEjjLb0ESK_EEvT0_T1_T2_iT3_T4_T5_:
.text._ZN3cub18CUB_300001_SM_10006detail4scan16DeviceScanKernelINS2_10policy_hubIjjjjN4cuda3__47maximumIjEEE10Policy1000EN6thrust24THRUST_300001_SM_1000_NS6detail15normal_iteratorINSC_10device_ptrIjEEEESH_NS0_13ScanTileStateIjLb1EEES8_NS0_8NullTypeEjjLb0ESK_EEvT0_T1_T2_iT3_T4_T5_:
[----:B------:R-:W-:Y:S08]  /*0000*/  LDC R1, c[0x0][0x37c] ;  /* 0x0000df00ff017b82 */ /* 0x000ff00000000800 */
[----:B------:R-:W0:Y:S01]  /*0010*/  S2UR UR6, SR_CTAID.X ;  /* 0x00000000000679c3 */ /* 0x000e220000002500 */
[----:B------:R-:W1:Y:S01]  /*0020*/  LDCU UR4, c[0x0][0x3a0] ;  /* 0x00007400ff0477ac */ /* 0x000e620008000800 */
[----:B------:R-:W2:Y:S06]  /*0030*/  LDCU.64 UR8, c[0x0][0x358] ;  /* 0x00006b00ff0877ac */ /* 0x000eac0008000a00 */
[----:B------:R-:W0:Y:S02]  /*0040*/  LDC R41, c[0x0][0x398] ;  /* 0x0000e600ff297b82 */ /* 0x000e240000000800 */
[----:B0-----:R-:W-:-:S04]  /*0050*/  VIADD R40, R41, UR6 ;  /* 0x0000000629287c36 */ /* 0x001fc80008000000 */
[----:B------:R-:W-:-:S05]  /*0060*/  IMAD R5, R40, 0xc00, RZ ;  /* 0x00000c0028057824 */ /* 0x000fca00078e02ff */
[----:B-1----:R-:W-:-:S04]  /*0070*/  IADD3 R42, PT, PT, -R5, UR4, RZ ;  /* 0x00000004052a7c10 */ /* 0x002fc8000fffe1ff */
[----:B------:R-:W-:-:S13]  /*0080*/  ISETP.GE.U32.AND P0, PT, R42, 0xc01, PT ;  /* 0x00000c012a00780c */ /* 0x000fda0003f06070 */
[----:B--2---:R-:W-:Y:S05]  /*0090*/  @!P0 BRA `(.L_x_105) ;  /* 0x0000001800c08947 */ /* 0x004fea0003800000 */
[----:B------:R-:W0:Y:S01]  /*00a0*/  S2R R28, SR_TID.X ;  /* 0x00000000001c7919 */ /* 0x000e220000002100 */
[----:B------:R-:W1:Y:S01]  /*00b0*/  LDCU.64 UR4, c[0x0][0x380] ;  /* 0x00007000ff0477ac */ /* 0x000e620008000a00 */
[C---:B0-----:R-:W-:Y:S02]  /*00c0*/  LOP3.LUT R0, R28.reuse, 0x1f, RZ, 0xc0, !PT ;  /* 0x0000001f1c007812 */ /* 0x041fe400078ec0ff */
[----:B------:R-:W-:-:S05]  /*00d0*/  LOP3.LUT R3, R28, 0x3e0, RZ, 0xc0, !PT ;  /* 0x000003e01c037812 */ /* 0x000fca00078ec0ff */
[----:B------:R-:W-:-:S05]  /*00e0*/  IMAD R0, R3, 0x18, R0 ;  /* 0x0000001803007824 */ /* 0x000fca00078e0200 */
[----:B------:R-:W-:-:S05]  /*00f0*/  IADD3 R0, P0, PT, R5, R0, RZ ;  /* 0x0000000005007210 */ /* 0x000fca0007f1e0ff */
[----:B------:R-:W-:Y:S02]  /*0100*/  IMAD.X R5, RZ, RZ, RZ, P0 ;  /* 0x000000ffff057224 */ /* 0x000fe400000e06ff */
        /* <DEDUP_REMOVED lines=32> */
[----:B------:R-:W-:Y:S01]  /*0310*/  ISETP.NE.AND P0, PT, R40, RZ, PT ;  /* 0x000000ff2800720c */ /* 0x000fe20003f05270 */
        /* <DEDUP_REMOVED lines=37> */
[----:B------:R-:W-:Y:S05]  /*0570*/  @P0 BRA `(.L_x_107) ;  /* 0x0000000400380947 */ /* 0x000fea0003800000 */
        /* <DEDUP_REMOVED lines=78> */
.L_x_107:
        /* <DEDUP_REMOVED lines=48> */
[----:B------:R-:W-:Y:S02]  /*0d60*/  ISETP.NE.AND P0, PT, R28, RZ, PT ;  /* 0x000000ff1c00720c */ /* 0x000fe40003f05270 */
[----:B------:R-:W-:-:S05]  /*0d70*/  LOP3.LUT R37, RZ, R28, RZ, 0x33, !PT ;  /* 0x0000001cff257212 */ /* 0x000fca00078e33ff */
[----:B------:R-:W1:Y:S01]  /*0d80*/  LDC R36, c[0x0][0x370] ;  /* 0x0000dc00ff247b82 */ /* 0x000e620000000800 */
[----:B------:R-:W-:-:S05]  /*0d90*/  IMAD.IADD R37, R40, 0x1, R37 ;  /* 0x0000000128257824 */ /* 0x000fca00078e0225 */
        /* <DEDUP_REMOVED lines=8> */
.L_x_110:
[----:B------:R-:W-:Y:S05]  /*0e20*/  NANOSLEEP 0x4dd ;  /* 0x000004dd0000795d */ /* 0x000fea0003800000 */
[----:B------:R-:W-:Y:S01]  /*0e30*/  NOP ;  /* 0x0000000000007918 */ /* 0x000fe20000000000 */
.L_x_111:
[----:B------:R-:W-:-:S05]  /*0e40*/  IMAD.WIDE R38, R37, 0x8, R38 ;  /* 0x0000000825267825 */ /* 0x000fca00078e0226 */
[----:B------:R-:W2:Y:S01]  /*0e50*/  LD.E.64.STRONG.GPU R32, desc[UR8][R38.64+0x100] ;  /* 0x0001000826207980 */ /* 0x000ea2000c10fb00 */
[----:B------:R-:W-:Y:S01]  /*0e60*/  UMOV UR5, 0xffffffff ;  /* 0xffffffff00057882 */ /* 0x000fe20000000000 */
[----:B--2---:R-:W-:Y:S02]  /*0e70*/  ISETP.NE.AND P0, PT, R32, 0x63, PT ;  /* 0x000000632000780c */ /* 0x004fe40003f05270 */
[----:B------:R-:W-:Y:S11]  /*0e80*/  BRA.DIV UR5, `(.L_x_112) ;  /* 0x0000002e05e47947 */ /* 0x000ff6000b800000 */
[----:B------:R-:W-:-:S13]  /*0e90*/  VOTE.ANY P0, !P0 ;  /* 0x0000000000ff7806 */ /* 0x000fda0004000100 */
.L_x_151:
[----:B------:R-:W-:Y:S05]  /*0ea0*/  @!P0 BRA `(.L_x_113) ;  /* 0x0000000000308947 */ /* 0x000fea0003800000 */
.L_x_117:
[----:B------:R-:W-:Y:S05]  /*0eb0*/  YIELD ;  /* 0x0000000000007946 */ /* 0x000fea0003800000 */
[----:B------:R-:W-:Y:S05]  /*0ec0*/  @P1 BRA `(.L_x_114) ;  /* 0x0000000000081947 */ /* 0x000fea0003800000 */
[----:B------:R0:W-:Y:S06]  /*0ed0*/  MEMBAR.SC.CTA ;  /* 0x0000000000007992 */ /* 0x0001ec0000000000 */
[----:B0-----:R-:W-:Y:S05]  /*0ee0*/  BRA `(.L_x_115) ;  /* 0x0000000000087947 */ /* 0x001fea0003800000 */
.L_x_114:
[----:B------:R-:W-:Y:S05]  /*0ef0*/  NANOSLEEP 0x288 ;  /* 0x000002880000795d */ /* 0x000fea0003800000 */
[----:B------:R-:W-:Y:S01]  /*0f00*/  NOP ;  /* 0x0000000000007918 */ /* 0x000fe20000000000 */
.L_x_115:
[----:B------:R-:W2:Y:S01]  /*0f10*/  LD.E.64.STRONG.GPU R32, desc[UR8][R38.64+0x100] ;  /* 0x0001000826207980 */ /* 0x000ea2000c10fb00 */
[----:B------:R-:W-:Y:S01]  /*0f20*/  UMOV UR5, 0xffffffff ;  /* 0xffffffff00057882 */ /* 0x000fe20000000000 */
[----:B--2---:R-:W-:Y:S02]  /*0f30*/  ISETP.NE.AND P0, PT, R32, 0x63, PT ;  /* 0x000000632000780c */ /* 0x004fe40003f05270 */
[----:B------:R-:W-:Y:S11]  /*0f40*/  BRA.DIV UR5, `(.L_x_116) ;  /* 0x0000002e05d47947 */ /* 0x000ff6000b800000 */
[----:B------:R-:W-:-:S13]  /*0f50*/  VOTE.ANY P0, !P0 ;  /* 0x0000000000ff7806 */ /* 0x000fda0004000100 */
.L_x_154:
[----:B------:R-:W-:Y:S05]  /*0f60*/  @P0 BRA `(.L_x_117) ;  /* 0xfffffffc00d00947 */ /* 0x000fea000383ffff */
.L_x_113:
[----:B------:R-:W-:Y:S01]  /*0f70*/  UMOV UR5, 0xffffffff ;  /* 0xffffffff00057882 */ /* 0x000fe20000000000 */
[----:B------:R-:W-:Y:S01]  /*0f80*/  ISETP.NE.AND P0, PT, R32, 0x65, PT ;  /* 0x000000652000780c */ /* 0x000fe20003f05270 */
[----:B------:R-:W-:Y:S01]  /*0f90*/  IMAD.MOV.U32 R47, RZ, RZ, R33 ;  /* 0x000000ffff2f7224 */ /* 0x000fe200078e0021 */
[----:B------:R-:W-:Y:S11]  /*0fa0*/  BRA.DIV UR5, `(.L_x_118) ;  /* 0x0000002e05dc7947 */ /* 0x000ff6000b800000 */
[----:B------:R-:W0:Y:S01]  /*0fb0*/  S2R R43, SR_GEMASK ;  /* 0x00000000002b7919 */ /* 0x000e220000003c00 */
[----:B------:R-:W-:Y:S01]  /*0fc0*/  VOTE.ANY R34, PT, !P0 ;  /* 0x0000000000227806 */ /* 0x000fe200040e0100 */
[C---:B------:R-:W-:Y:S01]  /*0fd0*/  VIADD R42, R30.reuse, 0x2 ;  /* 0x000000021e2a7836 */ /* 0x040fe20000000000 */
[----:B------:R-:W1:Y:S01]  /*0fe0*/  LDC.64 R40, c[0x0][0x390] ;  /* 0x0000e400ff287b82 */ /* 0x000e620000000a00 */
[C---:B------:R-:W-:Y:S02]  /*0ff0*/  VIADD R39, R30.reuse, 0x4 ;  /* 0x000000041e277836 */ /* 0x040fe40000000000 */
[----:B------:R-:W-:Y:S01]  /*1000*/  VIADD R44, R30, 0x10 ;  /* 0x000000101e2c7836 */ /* 0x000fe20000000000 */
[----:B-1----:R-:W-:Y:S02]  /*1010*/  IADD3 R46, P2, PT, R40, 0x100, RZ ;  /* 0x00000100282e7810 */ /* 0x002fe40007f5e0ff */
[----:B0-----:R-:W-:-:S03]  /*1020*/  LOP3.LUT R34, R34, 0x80000000, R43, 0xec, !PT ;  /* 0x8000000022227812 */ /* 0x001fc600078eec2b */
[----:B------:R-:W-:Y:S02]  /*1030*/  IMAD.X R49, RZ, RZ, R41, P2 ;  /* 0x000000ffff317224 */ /* 0x000fe400010e0629 */
        /* <DEDUP_REMOVED lines=12> */
[----:B0-----:R-:W-:Y:S01]  /*1100*/  @!P0 VIMNMX.U32 R47, PT, PT, R47, R38, !PT ;  /* 0x000000262f2f8248 */ /* 0x001fe20007fe0000 */
[----:B------:R-:W-:-:S04]  /*1110*/  VIADD R38, R30, 0x8 ;  /* 0x000000081e267836 */ /* 0x000fc80000000000 */
[----:B------:R-:W0:Y:S01]  /*1120*/  SHFL.DOWN PT, R33, R47, 0x8, R45 ;  /* 0x090000002f217989 */ /* 0x000e2200000e002d */
[----:B------:R-:W-:-:S13]  /*1130*/  ISETP.GT.AND P0, PT, R38, R45, PT ;  /* 0x0000002d2600720c */ /* 0x000fda0003f04270 */
[----:B0-----:R-:W-:Y:S02]  /*1140*/  @!P0 VIMNMX.U32 R47, PT, PT, R47, R33, !PT ;  /* 0x000000212f2f8248 */ /* 0x001fe40007fe0000 */
[----:B------:R-:W-:-:S03]  /*1150*/  ISETP.NE.AND P0, PT, R32, 0x65, PT ;  /* 0x000000652000780c */ /* 0x000fc60003f05270 */
[----:B------:R-:W0:Y:S10]  /*1160*/  SHFL.DOWN PT, R33, R47, 0x10, R45 ;  /* 0x0a0000002f217989 */ /* 0x000e3400000e002d */
[----:B------:R-:W-:-:S02]  /*1170*/  VOTE.ALL P0, P0 ;  /* 0x0000000000ff7806 */ /* 0x000fc40000000000 */
[----:B0-----:R-:W-:-:S11]  /*1180*/  @!P1 VIMNMX.U32 R47, PT, PT, R47, R33, !PT ;  /* 0x000000212f2f9248 */ /* 0x001fd60007fe0000 */
.L_x_163:
[----:B------:R-:W-:Y:S05]  /*1190*/  @!P0 BRA `(.L_x_119) ;  /* 0x0000000000cc8947 */ /* 0x000fea0003800000 */
.L_x_127:
[----:B------:R-:W-:-:S04]  /*11a0*/  IMAD.MOV.U32 R48, RZ, RZ, R46 ;  /* 0x000000ffff307224 */ /* 0x000fc800078e002e */
[----:B------:R-:W-:-:S05]  /*11b0*/  IMAD.WIDE R40, R37, 0x8, R48 ;  /* 0x0000000825287825 */ /* 0x000fca00078e0230 */
[----:B------:R-:W2:Y:S01]  /*11c0*/  LD.E.64.STRONG.GPU R32, desc[UR8][R40.64+-0x100] ;  /* 0xffff000828207980 */ /* 0x000ea2000c10fb00 */
[----:B------:R-:W-:Y:S05]  /*11d0*/  YIELD ;  /* 0x0000000000007946 */ /* 0x000fea0003800000 */
[----:B------:R-:W-:Y:S01]  /*11e0*/  UMOV UR5, 0xffffffff ;  /* 0xffffffff00057882 */ /* 0x000fe20000000000 */
[----:B--2---:R-:W-:Y:S02]  /*11f0*/  ISETP.NE.AND P0, PT, R32, 0x63, PT ;  /* 0x000000632000780c */ /* 0x004fe40003f05270 */
[----:B------:R-:W-:Y:S11]  /*1200*/  BRA.DIV UR5, `(.L_x_120) ;  /* 0x0000003205407947 */ /* 0x000ff6000b800000 */
[----:B------:R-:W-:-:S13]  /*1210*/  VOTE.ANY P0, !P0 ;  /* 0x0000000000ff7806 */ /* 0x000fda0004000100 */
.L_x_166:
[----:B------:R-:W-:Y:S05]  /*1220*/  @!P0 BRA `(.L_x_121) ;  /* 0x0000000000348947 */ /* 0x000fea0003800000 */
[----:B------:R-:W-:-:S13]  /*1230*/  ISETP.GT.U32.AND P1, PT, R36, 0x1f3, PT ;  /* 0x000001f32400780c */ /* 0x000fda0003f24070 */
.L_x_125:
[----:B------:R-:W-:Y:S05]  /*1240*/  YIELD ;  /* 0x0000000000007946 */ /* 0x000fea0003800000 */
[----:B------:R-:W-:Y:S05]  /*1250*/  @P1 BRA `(.L_x_122) ;  /* 0x0000000000081947 */ /* 0x000fea0003800000 */
[----:B------:R0:W-:Y:S06]  /*1260*/  MEMBAR.SC.CTA ;  /* 0x0000000000007992 */ /* 0x0001ec0000000000 */
[----:B0-----:R-:W-:Y:S05]  /*1270*/  BRA `(.L_x_123) ;  /* 0x0000000000087947 */ /* 0x001fea0003800000 */
.L_x_122:
[----:B------:R-:W-:Y:S05]  /*1280*/  NANOSLEEP 0x288 ;  /* 0x000002880000795d */ /* 0x000fea0003800000 */
[----:B------:R-:W-:Y:S01]  /*1290*/  NOP ;  /* 0x0000000000007918 */ /* 0x000fe20000000000 */
.L_x_123:
[----:B------:R-:W2:Y:S01]  /*12a0*/  LD.E.64.STRONG.GPU R32, desc[UR8][R40.64+-0x100] ;  /* 0xffff000828207980 */ /* 0x000ea2000c10fb00 */
[----:B------:R-:W-:Y:S01]  /*12b0*/  UMOV UR5, 0xffffffff ;  /* 0xffffffff00057882 */ /* 0x000fe20000000000 */
[----:B--2---:R-:W-:Y:S02]  /*12c0*/  ISETP.NE.AND P0, PT, R32, 0x63, PT ;  /* 0x000000632000780c */ /* 0x004fe40003f05270 */
[----:B------:R-:W-:Y:S11]  /*12d0*/  BRA.DIV UR5, `(.L_x_124) ;  /* 0x00000032052c7947 */ /* 0x000ff6000b800000 */
[----:B------:R-:W-:-:S13]  /*12e0*/  VOTE.ANY P0, !P0 ;  /* 0x0000000000ff7806 */ /* 0x000fda0004000100 */
.L_x_169:
[----:B------:R-:W-:Y:S05]  /*12f0*/  @P0 BRA `(.L_x_125) ;  /* 0xfffffffc00d00947 */ /* 0x000fea000383ffff */
.L_x_121:
        /* <DEDUP_REMOVED lines=28> */
.L_x_178:
[----:B------:R-:W-:Y:S05]  /*14c0*/  @P0 BRA `(.L_x_127) ;  /* 0xfffffffc00340947 */ /* 0x000fea000383ffff */
.L_x_119:
        /* <DEDUP_REMOVED lines=16> */
.L_x_109:
        /* <DEDUP_REMOVED lines=32> */
.L_x_108:
[----:B------:R-:W-:Y:S05]  /*17d0*/  BSYNC.RECONVERGENT B0 ;  /* 0x0000000000007941 */ /* 0x000fea0003800200 */
.L_x_106:
[----:B------:R-:W-:Y:S06]  /*17e0*/  BAR.SYNC.DEFER_BLOCKING 0x0 ;  /* 0x0000000000007b1d */ /* 0x000fec0000010000 */
[----:B------:R-:W1:Y:S01]  /*17f0*/  LDCU.64 UR6, c[0x0][0x388] ;  /* 0x00007100ff0677ac */ /* 0x000e620008000a00 */
[----:B------:R-:W-:Y:S04]  /*1800*/  STS.128 [R0], R36 ;  /* 0x0000002400007388 */ /* 0x000fe80000000c00 */
[----:B------:R-:W-:Y:S04]  /*1810*/  STS.128 [R0+0x10], R20 ;  /* 0x0000101400007388 */ /* 0x000fe80000000c00 */
[----:B------:R-:W-:Y:S04]  /*1820*/  STS.128 [R0+0x20], R16 ;  /* 0x0000201000007388 */ /* 0x000fe80000000c00 */
[----:B------:R-:W-:Y:S04]  /*1830*/  STS.128 [R0+0x30], R12 ;  /* 0x0000300c00007388 */ /* 0x000fe80000000c00 */
[----:B------:R-:W-:Y:S04]  /*1840*/  STS.128 [R0+0x40], R8 ;  /* 0x0000400800007388 */ /* 0x000fe80000000c00 */
[----:B------:R1:W-:Y:S01]  /*1850*/  STS.128 [R0+0x50], R4 ;  /* 0x0000500400007388 */ /* 0x0003e20000000c00 */
[----:B------:R-:W-:-:S03]  /*1860*/  NOP ;  /* 0x0000000000007918 */ /* 0x000fc60000000000 */
[----:B------:R-:W2:Y:S04]  /*1870*/  LDS R25, [R29] ;  /* 0x000000001d197984 */ /* 0x000ea80000000800 */
[----:B0-----:R-:W0:Y:S04]  /*1880*/  LDS R27, [R29+0x80] ;  /* 0x000080001d1b7984 */ /* 0x001e280000000800 */
[----:B------:R-:W3:Y:S01]  /*1890*/  LDS R31, [R29+0x100] ;  /* 0x000100001d1f7984 */ /* 0x000ee20000000800 */
[----:B-1----:R-:W-:-:S03]  /*18a0*/  IADD3 R4, P0, PT, R3, UR6, RZ ;  /* 0x0000000603047c10 */ /* 0x002fc6000ff1e0ff */
[----:B------:R-:W1:Y:S01]  /*18b0*/  LDS R33, [R29+0x180] ;  /* 0x000180001d217984 */ /* 0x000e620000000800 */
[----:B------:R-:W-:-:S03]  /*18c0*/  IADD3.X R5, PT, PT, R2, UR7, RZ, P0, !PT ;  /* 0x0000000702057c10 */ /* 0x000fc600087fe4ff */
        /* <DEDUP_REMOVED lines=20> */
[----:B--2---:R-:W-:Y:S04]  /*1a10*/  STG.E desc[UR8][R4.64], R25 ;  /* 0x0000001904007986 */ /* 0x004fe8000c101908 */
[----:B0-----:R-:W-:Y:S04]  /*1a20*/  STG.E desc[UR8][R4.64+0x80], R27 ;  /* 0x0000801b04007986 */ /* 0x001fe8000c101908 */
[----:B---3--:R-:W-:Y:S04]  /*1a30*/  STG.E desc[UR8][R4.64+0x100], R31 ;  /* 0x0001001f04007986 */ /* 0x008fe8000c101908 */
[----:B-1----:R-:W-:Y:S04]  /*1a40*/  STG.E desc[UR8][R4.64+0x180], R33 ;  /* 0x0001802104007986 */ /* 0x002fe8000c101908 */
        /* <DEDUP_REMOVED lines=21> */
.L_x_105:
[----:B------:R-:W-:-:S13]  /*1ba0*/  ISETP.NE.AND P0, PT, R42, RZ, PT ;  /* 0x000000ff2a00720c */ /* 0x000fda0003f05270 */
[----:B------:R-:W-:Y:S05]  /*1bb0*/  @!P0 EXIT ;  /* 0x000000000000894d */ /* 0x000fea0003800000 */
[----:B------:R-:W0:Y:S02]  /*1bc0*/  LDC.64 R2, c[0x0][0x380] ;  /* 0x0000e000ff027b82 */ /* 0x000e240000000a00 */
[----:B0-----:R-:W-:-:S05]  /*1bd0*/  IMAD.WIDE.U32 R2, R5, 0x4, R2 ;  /* 0x0000000405027825 */ /* 0x001fca00078e0002 */
[----:B------:R0:W2:Y:S01]  /*1be0*/  LDG.E R11, desc[UR8][R2.64] ;  /* 0x00000008020b7981 */ /* 0x0000a2000c1e1900 */
[----:B------:R-:W1:Y:S02]  /*1bf0*/  S2R R6, SR_TID.X ;  /* 0x0000000000067919 */ /* 0x000e640000002100 */
[C---:B-1----:R-:W-:Y:S02]  /*1c00*/  LOP3.LUT R5, R6.reuse, 0x1f, RZ, 0xc0, !PT ;  /* 0x0000001f06057812 */ /* 0x042fe400078ec0ff */
[----:B------:R-:W-:-:S05]  /*1c10*/  LOP3.LUT R0, R6, 0x3e0, RZ, 0xc0, !PT ;  /* 0x000003e006007812 */ /* 0x000fca00078ec0ff */
[----:B------:R-:W-:-:S04]  /*1c20*/  IMAD R5, R0, 0x18, R5 ;  /* 0x0000001800057824 */ /* 0x000fc800078e0205 */
[C---:B------:R-:W-:Y:S01]  /*1c30*/  VIADD R7, R5.reuse, 0x20 ;  /* 0x0000002005077836 */ /* 0x040fe20000000000 */
[C---:B------:R-:W-:Y:S01]  /*1c40*/  ISETP.GE.U32.AND P2, PT, R5.reuse, R42, PT ;  /* 0x0000002a0500720c */ /* 0x040fe20003f46070 */
[C---:B------:R-:W-:Y:S01]  /*1c50*/  VIADD R13, R5.reuse, 0x60 ;  /* 0x00000060050d7836 */ /* 0x040fe20000000000 */
[C---:B------:R-:W-:Y:S01]  /*1c60*/  LEA R8, P3, R5.reuse, R2, 0x2 ;  /* 0x0000000205087211 */ /* 0x040fe200078610ff */
[----:B------:R-:W-:Y:S01]  /*1c70*/  VIADD R9, R5, 0x40 ;  /* 0x0000004005097836 */ /* 0x000fe20000000000 */
[-C--:B------:R-:W-:Y:S01]  /*1c80*/  ISETP.GE.U32.AND P6, PT, R7, R42.reuse, PT ;  /* 0x0000002a0700720c */ /* 0x080fe20003fc6070 */
[----:B------:R-:W-:Y:S01]  /*1c90*/  VIADD R7, R5, 0x80 ;  /* 0x0000008005077836 */ /* 0x000fe20000000000 */
[-C--:B------:R-:W-:Y:S01]  /*1ca0*/  ISETP.GE.U32.AND P1, PT, R13, R42.reuse, PT ;  /* 0x0000002a0d00720c */ /* 0x080fe20003f26070 */
[----:B------:R-:W-:Y:S01]  /*1cb0*/  VIADD R13, R5, 0xa0 ;  /* 0x000000a0050d7836 */ /* 0x000fe20000000000 */
[-C--:B------:R-:W-:Y:S01]  /*1cc0*/  ISETP.GE.U32.AND P5, PT, R9, R42.reuse, PT ;  /* 0x0000002a0900720c */ /* 0x080fe20003fa6070 */
[----:B------:R-:W-:Y:S01]  /*1cd0*/  IMAD.X R9, RZ, RZ, R3, P3 ;  /* 0x000000ffff097224 */ /* 0x000fe200018e0603 */
[-C--:B------:R-:W-:Y:S01]  /*1ce0*/  ISETP.GE.U32.AND P0, PT, R7, R42.reuse, PT ;  /* 0x0000002a0700720c */ /* 0x080fe20003f06070 */
[----:B0-----:R-:W-:Y:S01]  /*1cf0*/  VIADD R3, R5, 0xe0 ;  /* 0x000000e005037836 */ /* 0x001fe20000000000 */
[----:B------:R-:W-:Y:S01]  /*1d00*/  ISETP.GE.U32.AND P4, PT, R13, R42, PT ;  /* 0x0000002a0d00720c */ /* 0x000fe20003f86070 */
[----:B------:R-:W-:-:S05]  /*1d10*/  VIADD R15, R5, 0xc0 ;  /* 0x000000c0050f7836 */ /* 0x000fca0000000000 */
[----:B------:R-:W-:Y:S01]  /*1d20*/  ISETP.GE.U32.AND P3, PT, R15, R42, PT ;  /* 0x0000002a0f00720c */ /* 0x000fe20003f66070 */
[C---:B------:R-:W-:Y:S02]  /*1d30*/  VIADD R7, R5.reuse, 0x120 ;  /* 0x0000012005077836 */ /* 0x040fe40000000000 */
[C---:B------:R-:W-:Y:S02]  /*1d40*/  VIADD R39, R5.reuse, 0x220 ;  /* 0x0000022005277836 */ /* 0x040fe40000000000 */
[C---:B------:R-:W-:Y:S02]  /*1d50*/  VIADD R38, R5.reuse, 0x240 ;  /* 0x0000024005267836 */ /* 0x040fe40000000000 */
[C---:B------:R-:W-:Y:S02]  /*1d60*/  VIADD R37, R5.reuse, 0x260 ;  /* 0x0000026005257836 */ /* 0x040fe40000000000 */
[C---:B------:R-:W-:Y:S02]  /*1d70*/  VIADD R36, R5.reuse, 0x280 ;  /* 0x0000028005247836 */ /* 0x040fe40000000000 */
[----:B------:R-:W-:-:S02]  /*1d80*/  VIADD R4, R5, 0x2c0 ;  /* 0x000002c005047836 */ /* 0x000fc40000000000 */
[----:B--2---:R-:W-:Y:S02]  /*1d90*/  IMAD.MOV.U32 R33, RZ, RZ, R11 ;  /* 0x000000ffff217224 */ /* 0x004fe400078e000b */
[----:B------:R-:W2:Y:S01]  /*1da0*/  @!P2 LDG.E R11, desc[UR8][R8.64] ;  /* 0x00000008080ba981 */ /* 0x000ea2000c1e1900 */
[-C--:B------:R-:W-:Y:S01]  /*1db0*/  ISETP.GE.U32.AND P2, PT, R3, R42.reuse, PT ;  /* 0x0000002a0300720c */ /* 0x080fe20003f46070 */
[--C-:B------:R-:W-:Y:S02]  /*1dc0*/  IMAD.MOV.U32 R13, RZ, RZ, R33.reuse ;  /* 0x000000ffff0d7224 */ /* 0x100fe400078e0021 */
[----:B------:R-:W-:Y:S02]  /*1dd0*/  VIADD R3, R5, 0x100 ;  /* 0x0000010005037836 */ /* 0x000fe40000000000 */
[----:B------:R-:W-:Y:S02]  /*1de0*/  IMAD.MOV.U32 R17, RZ, RZ, R33 ;  /* 0x000000ffff117224 */ /* 0x000fe400078e0021 */
[----:B------:R-:W3:Y:S01]  /*1df0*/  @!P6 LDG.E R13, desc[UR8][R8.64+0x80] ;  /* 0x00008008080de981 */ /* 0x000ee2000c1e1900 */
[----:B------:R-:W-:Y:S01]  /*1e00*/  ISETP.GE.U32.AND P6, PT, R3, R42, PT ;  /* 0x0000002a0300720c */ /* 0x000fe20003fc6070 */
[----:B------:R-:W-:-:S02]  /*1e10*/  VIADD R3, R5, 0x140 ;  /* 0x0000014005037836 */ /* 0x000fc40000000000 */
[----:B------:R-:W4:Y:S01]  /*1e20*/  @!P1 LDG.E R17, desc[UR8][R8.64+0x180] ;  /* 0x0001800808119981 */ /* 0x000f22000c1e1900 */
[--C-:B------:R-:W-:Y:S02]  /*1e30*/  IMAD.MOV.U32 R19, RZ, RZ, R33.reuse ;  /* 0x000000ffff137224 */ /* 0x100fe400078e0021 */
[-C--:B------:R-:W-:Y:S01]  /*1e40*/  ISETP.GE.U32.AND P1, PT, R3, R42.reuse, PT ;  /* 0x0000002a0300720c */ /* 0x080fe20003f26070 */
[----:B------:R-:W-:Y:S02]  /*1e50*/  VIADD R3, R5, 0x160 ;  /* 0x0000016005037836 */ /* 0x000fe40000000000 */
[--C-:B------:R-:W-:Y:S01]  /*1e60*/  IMAD.MOV.U32 R15, RZ, RZ, R33.reuse ;  /* 0x000000ffff0f7224 */ /* 0x100fe200078e0021 */
[----:B------:R-:W5:Y:S01]  /*1e70*/  @!P0 LDG.E R19, desc[UR8][R8.64+0x200] ;  /* 0x0002000808138981 */ /* 0x000f62000c1e1900 */
[----:B------:R-:W-:Y:S01]  /*1e80*/  IMAD.MOV.U32 R23, RZ, RZ, R33 ;  /* 0x000000ffff177224 */ /* 0x000fe200078e0021 */
[----:B------:R-:W-:Y:S01]  /*1e90*/  ISETP.GE.U32.AND P0, PT, R3, R42, PT ;  /* 0x0000002a0300720c */ /* 0x000fe20003f06070 */
[----:B------:R-:W-:-:S02]  /*1ea0*/  VIADD R3, R5, 0x1a0 ;  /* 0x000001a005037836 */ /* 0x000fc40000000000 */
[----:B------:R-:W5:Y:S01]  /*1eb0*/  @!P5 LDG.E R15, desc[UR8][R8.64+0x100] ;  /* 0x00010008080fd981 */ /* 0x000f62000c1e1900 */
[-C--:B------:R-:W-:Y:S01]  /*1ec0*/  ISETP.GE.U32.AND P5, PT, R7, R42.reuse, PT ;  /* 0x0000002a0700720c */ /* 0x080fe20003fa6070 */
[--C-:B------:R-:W-:Y:S02]  /*1ed0*/  IMAD.MOV.U32 R21, RZ, RZ, R33.reuse ;  /* 0x000000ffff157224 */ /* 0x100fe400078e0021 */
[----:B------:R-:W5:Y:S01]  /*1ee0*/  @!P3 LDG.E R23, desc[UR8][R8.64+0x300] ;  /* 0x000300080817b981 */ /* 0x000f62000c1e1900 */
[--C-:B------:R-:W-:Y:S01]  /*1ef0*/  IMAD.MOV.U32 R25, RZ, RZ, R33.reuse ;  /* 0x000000ffff197224 */ /* 0x100fe200078e0021 */
[-C--:B------:R-:W-:Y:S01]  /*1f00*/  ISETP.GE.U32.AND P3, PT, R3, R42.reuse, PT ;  /* 0x0000002a0300720c */ /* 0x080fe20003f66070 */
[C---:B------:R-:W-:Y:S01]  /*1f10*/  VIADD R7, R5.reuse, 0x180 ;  /* 0x0000018005077836 */ /* 0x040fe20000000000 */
[----:B------:R-:W5:Y:S01]  /*1f20*/  @!P4 LDG.E R21, desc[UR8][R8.64+0x280] ;  /* 0x000280080815c981 */ /* 0x000f62000c1e1900 */
[----:B------:R-:W-:Y:S02]  /*1f30*/  VIADD R3, R5, 0x1c0 ;  /* 0x000001c005037836 */ /* 0x000fe40000000000 */
[--C-:B------:R-:W-:Y:S01]  /*1f40*/  IMAD.MOV.U32 R27, RZ, RZ, R33.reuse ;  /* 0x000000ffff1b7224 */ /* 0x100fe200078e0021 */
[----:B------:R-:W5:Y:S01]  /*1f50*/  @!P2 LDG.E R25, desc[UR8][R8.64+0x380] ;  /* 0x000380080819a981 */ /* 0x000f62000c1e1900 */
[----:B------:R-:W-:Y:S01]  /*1f60*/  IMAD.MOV.U32 R29, RZ, RZ, R33 ;  /* 0x000000ffff1d7224 */ /* 0x000fe200078e0021 */
[-C--:B------:R-:W-:Y:S01]  /*1f70*/  ISETP.GE.U32.AND P4, PT, R7, R42.reuse, PT ;  /* 0x0000002a0700720c */ /* 0x080fe20003f86070 */
[----:B------:R-:W-:Y:S01]  /*1f80*/  VIADD R7, R5, 0x1e0 ;  /* 0x000001e005077836 */ /* 0x000fe20000000000 */
[-C--:B------:R-:W-:Y:S01]  /*1f90*/  ISETP.GE.U32.AND P2, PT, R3, R42.reuse, PT ;  /* 0x0000002a0300720c */ /* 0x080fe20003f46070 */
[----:B------:R-:W-:Y:S01]  /*1fa0*/  VIADD R3, R5, 0x200 ;  /* 0x0000020005037836 */ /* 0x000fe20000000000 */
[----:B------:R-:W5:Y:S02]  /*1fb0*/  @!P6 LDG.E R27, desc[UR8][R8.64+0x400] ;  /* 0x00040008081be981 */ /* 0x000f64000c1e1900 */
[----:B------:R-:W-:-:S02]  /*1fc0*/  ISETP.GE.U32.AND P6, PT, R7, R42, PT ;  /* 0x0000002a0700720c */ /* 0x000fc40003fc6070 */
[----:B------:R-:W5:Y:S01]  /*1fd0*/  @!P5 LDG.E R29, desc[UR8][R8.64+0x480] ;  /* 0x00048008081dd981 */ /* 0x000f62000c1e1900 */
[----:B------:R-:W-:Y:S01]  /*1fe0*/  ISETP.GE.U32.AND P5, PT, R3, R42, PT ;  /* 0x0000002a0300720c */ /* 0x000fe20003fa6070 */
[--C-:B------:R-:W-:Y:S02]  /*1ff0*/  IMAD.MOV.U32 R31, RZ, RZ, R33.reuse ;  /* 0x000000ffff1f7224 */ /* 0x100fe400078e0021 */
[--C-:B------:R-:W-:Y:S02]  /*2000*/  IMAD.MOV.U32 R35, RZ, RZ, R33.reuse ;  /* 0x000000ffff237224 */ /* 0x100fe400078e0021 */
[--C-:B------:R-:W-:Y:S02]  /*2010*/  IMAD.MOV.U32 R45, RZ, RZ, R33.reuse ;  /* 0x000000ffff2d7224 */ /* 0x100fe400078e0021 */
[--C-:B------:R-:W-:Y:S01]  /*2020*/  IMAD.MOV.U32 R47, RZ, RZ, R33.reuse ;  /* 0x000000ffff2f7224 */ /* 0x100fe200078e0021 */
[----:B------:R-:W5:Y:S01]  /*2030*/  @!P1 LDG.E R31, desc[UR8][R8.64+0x500] ;  /* 0x00050008081f9981 */ /* 0x000f62000c1e1900 */
[----:B------:R-:W-:-:S02]  /*2040*/  IMAD.MOV.U32 R49, RZ, RZ, R33 ;  /* 0x000000ffff317224 */ /* 0x000fc400078e0021 */
[--C-:B------:R-:W-:Y:S01]  /*2050*/  IMAD.MOV.U32 R51, RZ, RZ, R33.reuse ;  /* 0x000000ffff337224 */ /* 0x100fe200078e0021 */
[----:B------:R-:W5:Y:S01]  /*2060*/  @!P0 LDG.E R35, desc[UR8][R8.64+0x580] ;  /* 0x0005800808238981 */ /* 0x000f62000c1e1900 */
[----:B------:R-:W-:Y:S02]  /*2070*/  IMAD.MOV.U32 R53, RZ, RZ, R33 ;  /* 0x000000ffff357224 */ /* 0x000fe400078e0021 */
[C---:B------:R-:W-:Y:S01]  /*2080*/  VIADD R7, R5.reuse, 0x2a0 ;  /* 0x000002a005077836 */ /* 0x040fe20000000000 */
[----:B------:R-:W5:Y:S01]  /*2090*/  @!P4 LDG.E R45, desc[UR8][R8.64+0x600] ;  /* 0x00060008082dc981 */ /* 0x000f62000c1e1900 */
[----:B------:R-:W-:Y:S01]  /*20a0*/  VIADD R3, R5, 0x2e0 ;  /* 0x000002e005037836 */ /* 0x000fe20000000000 */
[-C--:B------:R-:W-:Y:S02]  /*20b0*/  ISETP.GE.U32.AND P1, PT, R39, R42.reuse, PT ;  /* 0x0000002a2700720c */ /* 0x080fe40003f26070 */
[----:B------:R-:W5:Y:S01]  /*20c0*/  @!P3 LDG.E R47, desc[UR8][R8.64+0x680] ;  /* 0x00068008082fb981 */ /* 0x000f62000c1e1900 */
[----:B------:R-:W-:-:S02]  /*20d0*/  ISETP.GE.U32.AND P0, PT, R38, R42, PT ;  /* 0x0000002a2600720c */ /* 0x000fc40003f06070 */
[-C--:B------:R-:W-:Y:S01]  /*20e0*/  ISETP.GE.U32.AND P4, PT, R37, R42.reuse, PT ;  /* 0x0000002a2500720c */ /* 0x080fe20003f86070 */
[----:B------:R-:W5:Y:S01]  /*20f0*/  @!P2 LDG.E R49, desc[UR8][R8.64+0x700] ;  /* 0x000700080831a981 */ /* 0x000f62000c1e1900 */
[-C--:B------:R-:W-:Y:S02]  /*2100*/  ISETP.GE.U32.AND P3, PT, R36, R42.reuse, PT ;  /* 0x0000002a2400720c */ /* 0x080fe40003f66070 */
[-C--:B------:R-:W-:Y:S01]  /*2110*/  ISETP.GE.U32.AND P2, PT, R7, R42.reuse, PT ;  /* 0x0000002a0700720c */ /* 0x080fe20003f46070 */
[----:B------:R-:W5:Y:S01]  /*2120*/  @!P6 LDG.E R51, desc[UR8][R8.64+0x780] ;  /* 0x000780080833e981 */ /* 0x000f62000c1e1900 */
[----:B------:R-:W-:-:S03]  /*2130*/  ISETP.GE.U32.AND P6, PT, R4, R42, PT ;  /* 0x0000002a0400720c */ /* 0x000fc60003fc6070 */
        /* <DEDUP_REMOVED lines=18> */
[----:B------:R-:W-:Y:S01]  /*2260*/  UMOV UR4, 0x400 ;  /* 0x0000040000047882 */ /* 0x000fe20000000000 */
[----:B------:R-:W-:Y:S01]  /*2270*/  ISETP.NE.AND P0, PT, R40, RZ, PT ;  /* 0x000000ff2800720c */ /* 0x000fe20003f05270 */
[----:B-1----:R-:W-:-:S02]  /*2280*/  ULEA UR4, UR5, UR4, 0x18 ;  /* 0x0000000405047291 */ /* 0x002fc4000f8ec0ff */
[----:B0-----:R-:W-:-:S05]  /*2290*/  IMAD R2, R44, 0x300, R43 ;  /* 0x000003002c027824 */ /* 0x001fca00078e022b */
[----:B------:R-:W-:-:S05]  /*22a0*/  LEA R2, R2, UR4, 0x2 ;  /* 0x0000000402027c11 */ /* 0x000fca000f8e10ff */
[----:B------:R-:W-:Y:S01]  /*22b0*/  IMAD R0, R43, 0x5c, R2 ;  /* 0x0000005c2b007824 */ /* 0x000fe200078e0202 */
        /* <DEDUP_REMOVED lines=103> */
.L_x_128:
[----:B01----:R-:W-:Y:S02]  /*2930*/  VIMNMX3.U32 R32, R8, R9, R10, !PT ;  /* 0x000000090820720f */ /* 0x003fe4000780000a */
[----:B--2---:R-:W-:Y:S02]  /*2940*/  VIMNMX3.U32 R33, R11, R12, R13, !PT ;  /* 0x0000000c0b21720f */ /* 0x004fe4000780000d */
[----:B---3--:R-:W-:Y:S02]  /*2950*/  VIMNMX3.U32 R34, R14, R15, R16, !PT ;  /* 0x0000000f0e22720f */ /* 0x008fe40007800010 */
[----:B------:R-:W-:Y:S02]  /*2960*/  VIMNMX3.U32 R35, R17, R18, R19, !PT ;  /* 0x000000121123720f */ /* 0x000fe40007800013 */
[----:B------:R-:W-:Y:S02]  /*2970*/  VIMNMX3.U32 R45, R32, R33, R34, !PT ;  /* 0x00000021202d720f */ /* 0x000fe40007800022 */
[----:B----4-:R-:W-:-:S02]  /*2980*/  VIMNMX3.U32 R46, R20, R21, R22, !PT ;  /* 0x00000015142e720f */ /* 0x010fc40007800016 */
        /* <DEDUP_REMOVED lines=42> */
[----:B------:R-:W-:-:S07]  /*2c30*/  ISETP.NE.AND P2, PT, R6, RZ, PT ;  /* 0x000000ff0600720c */ /* 0x000fce0003f45270 */
        /* <DEDUP_REMOVED lines=9> */
.L_x_131:
[----:B------:R-:W-:Y:S05]  /*2cd0*/  NANOSLEEP 0x4dd ;  /* 0x000004dd0000795d */ /* 0x000fea0003800000 */
[----:B------:R-:W-:Y:S01]  /*2ce0*/  NOP ;  /* 0x0000000000007918 */ /* 0x000fe20000000000 */
.L_x_132:
[----:B------:R-:W-:-:S04]  /*2cf0*/  LOP3.LUT R34, RZ, R6, RZ, 0x33, !PT ;  /* 0x00000006ff227212 */ /* 0x000fc800078e33ff */
[----:B------:R-:W-:-:S05]  /*2d00*/  IADD3 R41, PT, PT, R34, UR6, R41 ;  /* 0x0000000622297c10 */ /* 0x000fca000fffe029 */
[----:B------:R-:W-:-:S05]  /*2d10*/  IMAD.WIDE R40, R41, 0x8, R32 ;  /* 0x0000000829287825 */ /* 0x000fca00078e0220 */
[----:B------:R-:W2:Y:S01]  /*2d20*/  LD.E.64.STRONG.GPU R32, desc[UR8][R40.64+0x100] ;  /* 0x0001000828207980 */ /* 0x000ea2000c10fb00 */
[----:B------:R-:W-:Y:S01]  /*2d30*/  UMOV UR5, 0xffffffff ;  /* 0xffffffff00057882 */ /* 0x000fe20000000000 */
[----:B--2---:R-:W-:Y:S02]  /*2d40*/  ISETP.NE.AND P0, PT, R32, 0x63, PT ;  /* 0x000000632000780c */ /* 0x004fe40003f05270 */
[----:B------:R-:W-:Y:S11]  /*2d50*/  BRA.DIV UR5, `(.L_x_133) ;  /* 0x0000001a05847947 */ /* 0x000ff6000b800000 */
[----:B------:R-:W-:-:S13]  /*2d60*/  VOTE.ANY P0, !P0 ;  /* 0x0000000000ff7806 */ /* 0x000fda0004000100 */
.L_x_181:
[----:B------:R-:W-:Y:S05]  /*2d70*/  @!P0 BRA `(.L_x_134) ;  /* 0x0000000000308947 */ /* 0x000fea0003800000 */
.L_x_138:
[----:B------:R-:W-:Y:S05]  /*2d80*/  YIELD ;  /* 0x0000000000007946 */ /* 0x000fea0003800000 */
[----:B------:R-:W-:Y:S05]  /*2d90*/  @P1 BRA `(.L_x_135) ;  /* 0x0000000000081947 */ /* 0x000fea0003800000 */
[----:B------:R0:W-:Y:S06]  /*2da0*/  MEMBAR.SC.CTA ;  /* 0x0000000000007992 */ /* 0x0001ec0000000000 */
[----:B0-----:R-:W-:Y:S05]  /*2db0*/  BRA `(.L_x_136) ;  /* 0x0000000000087947 */ /* 0x001fea0003800000 */
.L_x_135:
[----:B------:R-:W-:Y:S05]  /*2dc0*/  NANOSLEEP 0x288 ;  /* 0x000002880000795d */ /* 0x000fea0003800000 */
[----:B------:R-:W-:Y:S01]  /*2dd0*/  NOP ;  /* 0x0000000000007918 */ /* 0x000fe20000000000 */
.L_x_136:
[----:B------:R-:W2:Y:S01]  /*2de0*/  LD.E.64.STRONG.GPU R32, desc[UR8][R40.64+0x100] ;  /* 0x0001000828207980 */ /* 0x000ea2000c10fb00 */
[----:B------:R-:W-:Y:S01]  /*2df0*/  UMOV UR5, 0xffffffff ;  /* 0xffffffff00057882 */ /* 0x000fe20000000000 */
[----:B--2---:R-:W-:Y:S02]  /*2e00*/  ISETP.NE.AND P0, PT, R32, 0x63, PT ;  /* 0x000000632000780c */ /* 0x004fe40003f05270 */
[----:B------:R-:W-:Y:S11]  /*2e10*/  BRA.DIV UR5, `(.L_x_137) ;  /* 0x0000001a05747947 */ /* 0x000ff6000b800000 */
[----:B------:R-:W-:-:S13]  /*2e20*/  VOTE.ANY P0, !P0 ;  /* 0x0000000000ff7806 */ /* 0x000fda0004000100 */
.L_x_184:
[----:B------:R-:W-:Y:S05]  /*2e30*/  @P0 BRA `(.L_x_138) ;  /* 0xfffffffc00d00947 */ /* 0x000fea000383ffff */
.L_x_134:
        /* <DEDUP_REMOVED lines=10> */
[----:B------:R-:W1:Y:S02]  /*2ee0*/  LDC.64 R40, c[0x0][0x390] ;  /* 0x0000e400ff287b82 */ /* 0x000e640000000a00 */
[----:B-1----:R-:W-:-:S05]  /*2ef0*/  IADD3 R48, P4, PT, R40, 0x100, RZ ;  /* 0x0000010028307810 */ /* 0x002fca0007f9e0ff */
[----:B------:R-:W-:Y:S01]  /*2f00*/  IMAD.X R49, RZ, RZ, R41, P4 ;  /* 0x000000ffff317224 */ /* 0x000fe200020e0629 */
[----:B0-----:R-:W-:-:S05]  /*2f10*/  LOP3.LUT R34, R34, 0x80000000, R46, 0xec, !PT ;  /* 0x8000000022227812 */ /* 0x001fca00078eec2e */
        /* <DEDUP_REMOVED lines=15> */
[----:B------:R-:W-:-:S03]  /*3010*/  ISETP.GT.AND P0, PT, R34, R45, PT ;  /* 0x0000002d2200720c */ /* 0x000fc60003f04270 */
[----:B------:R-:W0:Y:S10]  /*3020*/  SHFL.DOWN PT, R33, R50, 0x8, R45 ;  /* 0x0900000032217989 */ /* 0x000e3400000e002d */
[----:B0-----:R-:W-:-:S02]  /*3030*/  @!P0 VIMNMX.U32 R50, PT, PT, R50, R33, !PT ;  /* 0x0000002132328248 */ /* 0x001fc40007fe0000 */
[----:B------:R-:W-:Y:S01]  /*3040*/  ISETP.NE.AND P0, PT, R32, 0x65, PT ;  /* 0x000000652000780c */ /* 0x000fe20003f05270 */
[----:B------:R-:W-:Y:S02]  /*3050*/  VIADD R32, R43, 0x10 ;  /* 0x000000102b207836 */ /* 0x000fe40000000000 */
[----:B------:R-:W0:Y:S03]  /*3060*/  SHFL.DOWN PT, R33, R50, 0x10, R45 ;  /* 0x0a00000032217989 */ /* 0x000e2600000e002d */
[----:B------:R-:W-:-:S07]  /*3070*/  ISETP.GT.AND P3, PT, R32, R45, PT ;  /* 0x0000002d2000720c */ /* 0x000fce0003f64270 */
[----:B------:R-:W-:-:S06]  /*3080*/  VOTE.ALL P0, P0 ;  /* 0x0000000000ff7806 */ /* 0x000fcc0000000000 */
[----:B0-----:R-:W-:-:S07]  /*3090*/  @!P3 VIMNMX.U32 R50, PT, PT, R50, R33, !PT ;  /* 0x000000213232b248 */ /* 0x001fce0007fe0000 */
.L_x_193:
[----:B------:R-:W-:Y:S05]  /*30a0*/  @!P0 BRA `(.L_x_140) ;  /* 0x0000000000d48947 */ /* 0x000fea0003800000 */
.L_x_148:
[----:B------:R-:W-:-:S05]  /*30b0*/  IMAD.WIDE R40, R47, 0x8, R48 ;  /* 0x000000082f287825 */ /* 0x000fca00078e0230 */
[----:B------:R-:W2:Y:S01]  /*30c0*/  LD.E.64.STRONG.GPU R32, desc[UR8][R40.64+-0x100] ;  /* 0xffff000828207980 */ /* 0x000ea2000c10fb00 */
[----:B------:R-:W-:Y:S05]  /*30d0*/  YIELD ;  /* 0x0000000000007946 */ /* 0x000fea0003800000 */
[----:B------:R-:W-:Y:S01]  /*30e0*/  UMOV UR5, 0xffffffff ;  /* 0xffffffff00057882 */ /* 0x000fe20000000000 */
[----:B--2---:R-:W-:Y:S02]  /*30f0*/  ISETP.NE.AND P0, PT, R32, 0x63, PT ;  /* 0x000000632000780c */ /* 0x004fe40003f05270 */
[----:B------:R-:W-:Y:S11]  /*3100*/  BRA.DIV UR5, `(.L_x_141) ;  /* 0x0000001a05c87947 */ /* 0x000ff6000b800000 */
[----:B------:R-:W-:-:S13]  /*3110*/  VOTE.ANY P0, !P0 ;  /* 0x0000000000ff7806 */ /* 0x000fda0004000100 */
.L_x_196:
[----:B------:R-:W-:Y:S05]  /*3120*/  @!P0 BRA `(.L_x_142) ;  /* 0x0000000000308947 */ /* 0x000fea0003800000 */
.L_x_146:
[----:B------:R-:W-:Y:S05]  /*3130*/  YIELD ;  /* 0x0000000000007946 */ /* 0x000fea0003800000 */
[----:B------:R-:W-:Y:S05]  /*3140*/  @P1 BRA `(.L_x_143) ;  /* 0x0000000000081947 */ /* 0x000fea0003800000 */
[----:B------:R0:W-:Y:S06]  /*3150*/  MEMBAR.SC.CTA ;  /* 0x0000000000007992 */ /* 0x0001ec0000000000 */
[----:B0-----:R-:W-:Y:S05]  /*3160*/  BRA `(.L_x_144) ;  /* 0x0000000000087947 */ /* 0x001fea0003800000 */
.L_x_143:
[----:B------:R-:W-:Y:S05]  /*3170*/  NANOSLEEP 0x288 ;  /* 0x000002880000795d */ /* 0x000fea0003800000 */
[----:B------:R-:W-:Y:S01]  /*3180*/  NOP ;  /* 0x0000000000007918 */ /* 0x000fe20000000000 */
.L_x_144:
[----:B------:R-:W2:Y:S01]  /*3190*/  LD.E.64.STRONG.GPU R32, desc[UR8][R40.64+-0x100] ;  /* 0xffff000828207980 */ /* 0x000ea2000c10fb00 */
[----:B------:R-:W-:Y:S01]  /*31a0*/  UMOV UR5, 0xffffffff ;  /* 0xffffffff00057882 */ /* 0x000fe20000000000 */
[----:B--2---:R-:W-:Y:S02]  /*31b0*/  ISETP.NE.AND P0, PT, R32, 0x63, PT ;  /* 0x000000632000780c */ /* 0x004fe40003f05270 */
[----:B------:R-:W-:Y:S11]  /*31c0*/  BRA.DIV UR5, `(.L_x_145) ;  /* 0x0000001a05b87947 */ /* 0x000ff6000b800000 */
[----:B------:R-:W-:-:S13]  /*31d0*/  VOTE.ANY P0, !P0 ;  /* 0x0000000000ff7806 */ /* 0x000fda0004000100 */
.L_x_199:
[----:B------:R-:W-:Y:S05]  /*31e0*/  @P0 BRA `(.L_x_146) ;  /* 0xfffffffc00d00947 */ /* 0x000fea000383ffff */
.L_x_142:
        /* <DEDUP_REMOVED lines=32> */
.L_x_208:
[----:B------:R-:W-:Y:S05]  /*33f0*/  @P0 BRA `(.L_x_148) ;  /* 0xfffffffc002c0947 */ /* 0x000fea000383ffff */
.L_x_140:
        /* <DEDUP_REMOVED lines=15> */
.L_x_130:
        /* <DEDUP_REMOVED lines=32> */
.L_x_129:
[----:B------:R-:W-:Y:S01]  /*36f0*/  BAR.SYNC.DEFER_BLOCKING 0x0 ;  /* 0x0000000000007b1d */ /* 0x000fe20000010000 */
[----:B------:R-:W-:-:S07]  /*3700*/  ISETP.NE.AND P0, PT, R6, RZ, PT ;  /* 0x000000ff0600720c */ /* 0x000fce0003f05270 */
[----:B------:R-:W0:Y:S01]  /*3710*/  S2UR UR5, SR_CTAID.X ;  /* 0x00000000000579c3 */ /* 0x000e220000002500 */
[----:B------:R-:W1:Y:S01]  /*3720*/  LDCU.64 UR6, c[0x0][0x388] ;  /* 0x00007100ff0677ac */ /* 0x000e620008000a00 */
[----:B------:R-:W2:Y:S06]  /*3730*/  S2R R44, SR_TID.X ;  /* 0x00000000002c7919 */ /* 0x000eac0000002100 */
[----:B------:R-:W0:Y:S01]  /*3740*/  LDC R40, c[0x0][0x398] ;  /* 0x0000e600ff287b82 */ /* 0x000e220000000800 */
[----:B------:R2:W-:Y:S04]  /*3750*/  STS.128 [R0], R8 ;  /* 0x0000000800007388 */ /* 0x0005e80000000c00 */
[----:B------:R3:W-:Y:S04]  /*3760*/  STS.128 [R0+0x10], R12 ;  /* 0x0000100c00007388 */ /* 0x0007e80000000c00 */
[----:B------:R-:W-:Y:S04]  /*3770*/  STS.128 [R0+0x20], R16 ;  /* 0x0000201000007388 */ /* 0x000fe80000000c00 */
[----:B------:R-:W-:Y:S01]  /*3780*/  STS.128 [R0+0x30], R20 ;  /* 0x0000301400007388 */ /* 0x000fe20000000c00 */
[----:B0-----:R-:W-:-:S03]  /*3790*/  VIADD R40, R40, UR5 ;  /* 0x0000000528287c36 */ /* 0x001fc60008000000 */
[----:B------:R-:W-:Y:S01]  /*37a0*/  STS.128 [R0+0x40], R24 ;  /* 0x0000401800007388 */ /* 0x000fe20000000c00 */
[----:B--2---:R-:W-:Y:S01]  /*37b0*/  LOP3.LUT R8, R44, 0x1f, RZ, 0xc0, !PT ;  /* 0x0000001f2c087812 */ /* 0x004fe200078ec0ff */
[----:B------:R-:W-:Y:S01]  /*37c0*/  IMAD R40, R40, 0xc00, RZ ;  /* 0x00000c0028287824 */ /* 0x000fe200078e02ff */
[----:B------:R-:W-:Y:S01]  /*37d0*/  LOP3.LUT R44, R44, 0x3e0, RZ, 0xc0, !PT ;  /* 0x000003e02c2c7812 */ /* 0x000fe200078ec0ff */
[----:B------:R-:W-:Y:S01]  /*37e0*/  STS.128 [R0+0x50], R28 ;  /* 0x0000501c00007388 */ /* 0x000fe20000000c00 */
[----:B------:R-:W-:-:S03]  /*37f0*/  NOP ;  /* 0x0000000000007918 */ /* 0x000fc60000000000 */
[----:B------:R-:W-:Y:S01]  /*3800*/  LDS R34, [R2] ;  /* 0x0000000002227984 */ /* 0x000fe20000000800 */
[----:B------:R-:W-:-:S03]  /*3810*/  IMAD R44, R44, 0x18, R8 ;  /* 0x000000182c2c7824 */ /* 0x000fc600078e0208 */
[----:B------:R-:W-:Y:S01]  /*3820*/  LDS R32, [R2+0x80] ;  /* 0x0000800002207984 */ /* 0x000fe20000000800 */
[C---:B---3--:R-:W-:Y:S02]  /*3830*/  VIADD R12, R44.reuse, 0x20 ;  /* 0x000000202c0c7836 */ /* 0x048fe40000000000 */
[----:B------:R-:W-:Y:S01]  /*3840*/  VIADD R14, R44, 0x40 ;  /* 0x000000402c0e7836 */ /* 0x000fe20000000000 */
        /* <DEDUP_REMOVED lines=24> */
[----:B------:R-:W-:-:S05]  /*39d0*/  IADD3 R9, P0, PT, R40, R5, RZ ;  /* 0x0000000528097210 */ /* 0x000fca0007f1e0ff */
[----:B0-----:R-:W-:Y:S01]  /*39e0*/  IMAD.X R2, RZ, RZ, RZ, P0 ;  /* 0x000000ffff027224 */ /* 0x001fe200000e06ff */
[----:B-1----:R-:W-:-:S04]  /*39f0*/  LEA R8, P0, R9, UR6, 0x2 ;  /* 0x0000000609087c11 */ /* 0x002fc8000f8010ff */
[----:B------:R-:W-:Y:S01]  /*3a00*/  LEA.HI.X R9, R9, UR7, R2, 0x2, P0 ;  /* 0x0000000709097c11 */ /* 0x000fe200080f1402 */
[C---:B------:R-:W-:Y:S01]  /*3a10*/  VIADD R2, R44.reuse, 0x80 ;  /* 0x000000802c027836 */ /* 0x040fe20000000000 */
[----:B------:R-:W0:Y:S02]  /*3a20*/  LDS R10, [UR4+0x3000] ;  /* 0x00300004ff0a7984 */ /* 0x000e240008000800 */
        /* <DEDUP_REMOVED lines=14> */
[----:B------:R-:W-:Y:S02]  /*3b10*/  VIADD R5, R44, 0x120 ;  /* 0x000001202c057836 */ /* 0x000fe40000000000 */
[----:B------:R-:W-:Y:S01]  /*3b20*/  @!P6 STG.E desc[UR8][R8.64+0x80], R32 ;  /* 0x000080200800e986 */ /* 0x000fe2000c101908 */
[-C--:B------:R-:W-:Y:S01]  /*3b30*/  ISETP.GE.AND P6, PT, R2, R10.reuse, PT ;  /* 0x0000000a0200720c */ /* 0x080fe20003fc6270 */
[C---:B------:R-:W-:Y:S02]  /*3b40*/  VIADD R2, R44.reuse, 0x140 ;  /* 0x000001402c027836 */ /* 0x040fe40000000000 */
[----:B------:R-:W-:Y:S01]  /*3b50*/  @!P5 STG.E desc[UR8][R8.64+0x100], R6 ;  /* 0x000100060800d986 */ /* 0x000fe2000c101908 */
[----:B------:R-:W-:Y:S01]  /*3b60*/  ISETP.GE.AND P5, PT, R5, R10, PT ;  /* 0x0000000a0500720c */ /* 0x000fe20003fa6270 */
[----:B------:R-:W-:-:S02]  /*3b70*/  VIADD R5, R44, 0x160 ;  /* 0x000001602c057836 */ /* 0x000fc40000000000 */
[----:B------:R-:W-:Y:S01]  /*3b80*/  @!P1 STG.E desc[UR8][R8.64+0x180], R53 ;  /* 0x0001803508009986 */ /* 0x000fe2000c101908 */
[-C--:B------:R-:W-:Y:S01]  /*3b90*/  ISETP.GE.AND P1, PT, R2, R10.reuse, PT ;  /* 0x0000000a0200720c */ /* 0x080fe20003f26270 */
[C---:B------:R-:W-:Y:S02]  /*3ba0*/  VIADD R2, R44.reuse, 0x180 ;  /* 0x000001802c027836 */ /* 0x040fe40000000000 */
[----:B------:R0:W-:Y:S01]  /*3bb0*/  @!P0 STG.E desc[UR8][R8.64+0x200], R51 ;  /* 0x0002003308008986 */ /* 0x0001e2000c101908 */
[-C--:B------:R-:W-:Y:S01]  /*3bc0*/  ISETP.GE.AND P0, PT, R5, R10.reuse, PT ;  /* 0x0000000a0500720c */ /* 0x080fe20003f06270 */
[----:B------:R-:W-:Y:S02]  /*3bd0*/  VIADD R5, R44, 0x1a0 ;  /* 0x000001a02c057836 */ /* 0x000fe40000000000 */
[----:B------:R1:W-:Y:S01]  /*3be0*/  @!P4 STG.E desc[UR8][R8.64+0x280], R49 ;  /* 0x000280310800c986 */ /* 0x0003e2000c101908 */
[----:B------:R-:W-:Y:S01]  /*3bf0*/  ISETP.GE.AND P4, PT, R2, R10, PT ;  /* 0x0000000a0200720c */ /* 0x000fe20003f86270 */
[----:B------:R-:W-:-:S02]  /*3c00*/  VIADD R2, R44, 0x1c0 ;  /* 0x000001c02c027836 */ /* 0x000fc40000000000 */
[----:B------:R1:W-:Y:S01]  /*3c10*/  @!P3 STG.E desc[UR8][R8.64+0x300], R47 ;  /* 0x0003002f0800b986 */ /* 0x0003e2000c101908 */
[-C--:B------:R-:W-:Y:S01]  /*3c20*/  ISETP.GE.AND P3, PT, R5, R10.reuse, PT ;  /* 0x0000000a0500720c */ /* 0x080fe20003f66270 */
[C---:B------:R-:W-:Y:S02]  /*3c30*/  VIADD R5, R44.reuse, 0x1e0 ;  /* 0x000001e02c057836 */ /* 0x040fe40000000000 */
[----:B0-----:R-:W-:Y:S01]  /*3c40*/  VIADD R51, R44, 0x200 ;  /* 0x000002002c337836 */ /* 0x001fe20000000000 */
        /* <DEDUP_REMOVED lines=29> */
.L_x_112:
[----:B------:R-:W-:Y:S01]  /*3e20*/  BSSY B1, `(.L_x_149) ;  /* 0x0000006000017945 */ /* 0x000fe20003800000 */
[----:B------:R-:W-:Y:S01]  /*3e30*/  PLOP3.LUT P0, PT, P0, PT, PT, 0x8, 0x80 ;  /* 0x000000000080781c */ /* 0x000fe2000070e170 */
[----:B------:R-:W-:-:S12]  /*3e40*/  IMAD.MOV.U32 R34, RZ, RZ, -0x1 ;  /* 0xffffffffff227424 */ /* 0x000fd800078e00ff */
[----:B------:R-:W-:Y:S05]  /*3e50*/  WARPSYNC.COLLECTIVE R34, `(.L_x_150) ;  /* 0x0000000022087348 */ /* 0x000fea0003c00000 */
[----:B------:R-:W-:Y:S01]  /*3e60*/  VOTE.ANY P0, P0 ;  /* 0x0000000000ff7806 */ /* 0x000fe20000000100 */
[----:B------:R-:W-:-:S12]  /*3e70*/  ENDCOLLECTIVE ;  /* 0x000000000000791b */ /* 0x000fd80003800000 */
.L_x_150:
[----:B------:R-:W-:Y:S05]  /*3e80*/  BSYNC B1 ;  /* 0x0000000000017941 */ /* 0x000fea0003800000 */
.L_x_149:
[----:B------:R-:W-:Y:S05]  /*3e90*/  BRA `(.L_x_151) ;  /* 0xffffffd000007947 */ /* 0x000fea000383ffff */
.L_x_116:
[----:B------:R-:W-:Y:S01]  /*3ea0*/  BSSY B1, `(.L_x_152) ;  /* 0x0000006000017945 */ /* 0x000fe20003800000 */
[----:B------:R-:W-:Y:S01]  /*3eb0*/  PLOP3.LUT P0, PT, P0, PT, PT, 0x8, 0x80 ;  /* 0x000000000080781c */ /* 0x000fe2000070e170 */
[----:B------:R-:W-:-:S12]  /*3ec0*/  IMAD.MOV.U32 R34, RZ, RZ, -0x1 ;  /* 0xffffffffff227424 */ /* 0x000fd800078e00ff */
[----:B------:R-:W-:Y:S05]  /*3ed0*/  WARPSYNC.COLLECTIVE R34, `(.L_x_153) ;  /* 0x0000000022087348 */ /* 0x000fea0003c00000 */
[----:B------:R-:W-:Y:S01]  /*3ee0*/  VOTE.ANY P0, P0 ;  /* 0x0000000000ff7806 */ /* 0x000fe20000000100 */
[----:B------:R-:W-:-:S12]  /*3ef0*/  ENDCOLLECTIVE ;  /* 0x000000000000791b */ /* 0x000fd80003800000 */
.L_x_153:
[----:B------:R-:W-:Y:S05]  /*3f00*/  BSYNC B1 ;  /* 0x0000000000017941 */ /* 0x000fea0003800000 */
.L_x_152:
[----:B------:R-:W-:Y:S05]  /*3f10*/  BRA `(.L_x_154) ;  /* 0xffffffd000107947 */ /* 0x000fea000383ffff */
.L_x_118:
[----:B------:R-:W0:Y:S01]  /*3f20*/  S2R R43, SR_GEMASK ;  /* 0x00000000002b7919 */ /* 0x000e220000003c00 */
[----:B------:R-:W-:Y:S01]  /*3f30*/  BSSY B1, `(.L_x_155) ;  /* 0x0000006000017945 */ /* 0x000fe20003800000 */
[----:B------:R-:W-:Y:S01]  /*3f40*/  PLOP3.LUT P3, PT, P0, PT, PT, 0x8, 0x80 ;  /* 0x000000000080781c */ /* 0x000fe2000076e170 */
[----:B------:R-:W-:-:S12]  /*3f50*/  IMAD.MOV.U32 R34, RZ, RZ, -0x1 ;  /* 0xffffffffff227424 */ /* 0x000fd800078e00ff */
[----:B0-----:R-:W-:Y:S05]  /*3f60*/  WARPSYNC.COLLECTIVE R34, `(.L_x_156) ;  /* 0x0000000022087348 */ /* 0x001fea0003c00000 */
[----:B------:R-:W-:Y:S01]  /*3f70*/  VOTE.ANY R34, PT, P3 ;  /* 0x0000000000227806 */ /* 0x000fe200018e0100 */
[----:B0-----:R-:W-:Y:S06]  /*3f80*/  ENDCOLLECTIVE ;  /* 0x000000000000791b */ /* 0x001fec0003800000 */
.L_x_156:
[----:B------:R-:W-:Y:S05]  /*3f90*/  BSYNC B1 ;  /* 0x0000000000017941 */ /* 0x000fea0003800000 */
.L_x_155:
[----:B------:R-:W-:Y:S01]  /*3fa0*/  LOP3.LUT R34, R34, 0x80000000, R43, 0xec, !PT ;  /* 0x8000000022227812 */ /* 0x000fe200078eec2b */
[----:B------:R-:W-:Y:S01]  /*3fb0*/  IMAD.MOV.U32 R41, RZ, RZ, R47 ;  /* 0x000000ffff297224 */ /* 0x000fe200078e002f */
[----:B------:R-:W-:Y:S01]  /*3fc0*/  ISETP.NE.AND P0, PT, R32, 0x65, PT ;  /* 0x000000652000780c */ /* 0x000fe20003f05270 */
[----:B------:R-:W-:Y:S02]  /*3fd0*/  IMAD.MOV.U32 R40, RZ, RZ, 0x1 ;  /* 0x00000001ff287424 */ /* 0x000fe400078e00ff */
[----:B------:R-:W-:Y:S02]  /*3fe0*/  VIADD R33, R34, 0xffffffff ;  /* 0xffffffff22217836 */ /* 0x000fe40000000000 */
[C---:B------:R-:W-:Y:S02]  /*3ff0*/  VIADD R42, R30.reuse, 0x2 ;  /* 0x000000021e2a7836 */ /* 0x040fe40000000000 */
[----:B------:R-:W-:Y:S01]  /*4000*/  VIADD R39, R30, 0x4 ;  /* 0x000000041e277836 */ /* 0x000fe20000000000 */
[----:B------:R-:W-:Y:S01]  /*4010*/  LOP3.LUT R32, R34, R33, RZ, 0xc, !PT ;  /* 0x0000002122207212 */ /* 0x000fe200078e0cff */
[----:B------:R-:W-:-:S02]  /*4020*/  IMAD.MOV.U32 R34, RZ, RZ, -0x1 ;  /* 0xffffffffff227424 */ /* 0x000fc400078e00ff */
[----:B------:R-:W-:Y:S01]  /*4030*/  VIADD R44, R30, 0x10 ;  /* 0x000000101e2c7836 */ /* 0x000fe20000000000 */
[----:B------:R0:W1:Y:S06]  /*4040*/  POPC R45, R32 ;  /* 0x00000020002d7309 */ /* 0x00006c0000000000 */
[----:B01----:R-:W-:Y:S05]  /*4050*/  WARPSYNC.COLLECTIVE R34, `(.L_x_157) ;  /* 0x0000000022087348 */ /* 0x003fea0003c00000 */
[----:B-1----:R1:W2:Y:S02]  /*4060*/  SHFL.DOWN P3, R33, R41, R40, R45 ;  /* 0x0800002829217389 */ /* 0x0022a4000006002d */
[----:B012---:R-:W-:Y:S05]  /*4070*/  ENDCOLLECTIVE ;  /* 0x000000000000791b */ /* 0x007fea0003800000 */
.L_x_157:
[----:B------:R-:W-:Y:S01]  /*4080*/  ISETP.GE.AND P1, PT, R30, R45, PT ;  /* 0x0000002d1e00720c */ /* 0x000fe20003f26270 */
[----:B------:R-:W-:Y:S02]  /*4090*/  IMAD.MOV.U32 R40, RZ, RZ, 0x2 ;  /* 0x00000002ff287424 */ /* 0x000fe400078e00ff */
[----:B------:R-:W-:-:S10]  /*40a0*/  IMAD.MOV.U32 R38, RZ, RZ, R33 ;  /* 0x000000ffff267224 */ /* 0x000fd400078e0021 */
[----:B------:R-:W-:Y:S02]  /*40b0*/  @!P1 VIMNMX.U32 R47, PT, PT, R38, R47, !PT ;  /* 0x0000002f262f9248 */ /* 0x000fe40007fe0000 */
[----:B------:R-:W-:-:S03]  /*40c0*/  ISETP.GT.AND P1, PT, R42, R45, PT ;  /* 0x0000002d2a00720c */ /* 0x000fc60003f24270 */
[----:B------:R-:W-:-:S10]  /*40d0*/  IMAD.MOV.U32 R41, RZ, RZ, R47 ;  /* 0x000000ffff297224 */ /* 0x000fd400078e002f */
[----:B------:R-:W-:Y:S05]  /*40e0*/  WARPSYNC.COLLECTIVE R34, `(.L_x_158) ;  /* 0x0000000022087348 */ /* 0x000fea0003c00000 */
[----:B------:R0:W1:Y:S02]  /*40f0*/  SHFL.DOWN P3, R33, R41, R40, R45 ;  /* 0x0800002829217389 */ /* 0x000064000006002d */
[----:B01----:R-:W-:Y:S05]  /*4100*/  ENDCOLLECTIVE ;  /* 0x000000000000791b */ /* 0x003fea0003800000 */
.L_x_158:
[----:B------:R-:W-:Y:S02]  /*4110*/  IMAD.MOV.U32 R40, RZ, RZ, 0x4 ;  /* 0x00000004ff287424 */ /* 0x000fe400078e00ff */
[----:B------:R-:W-:-:S05]  /*4120*/  IMAD.MOV.U32 R38, RZ, RZ, R33 ;  /* 0x000000ffff267224 */ /* 0x000fca00078e0021 */
[----:B------:R-:W-:Y:S02]  /*4130*/  @!P1 VIMNMX.U32 R47, PT, PT, R47, R38, !PT ;  /* 0x000000262f2f9248 */ /* 0x000fe40007fe0000 */
[----:B------:R-:W-:-:S03]  /*4140*/  ISETP.GT.AND P1, PT, R39, R45, PT ;  /* 0x0000002d2700720c */ /* 0x000fc60003f24270 */
[----:B------:R-:W-:-:S10]  /*4150*/  IMAD.MOV.U32 R41, RZ, RZ, R47 ;  /* 0x000000ffff297224 */ /* 0x000fd400078e002f */
[----:B------:R-:W-:Y:S05]  /*4160*/  WARPSYNC.COLLECTIVE R34, `(.L_x_159) ;  /* 0x0000000022087348 */ /* 0x000fea0003c00000 */
[----:B------:R0:W1:Y:S02]  /*4170*/  SHFL.DOWN P3, R33, R41, R40, R45 ;  /* 0x0800002829217389 */ /* 0x000064000006002d */
[----:B01----:R-:W-:Y:S05]  /*4180*/  ENDCOLLECTIVE ;  /* 0x000000000000791b */ /* 0x003fea0003800000 */
.L_x_159:
[----:B------:R-:W-:Y:S02]  /*4190*/  IMAD.MOV.U32 R40, RZ, RZ, 0x8 ;  /* 0x00000008ff287424 */ /* 0x000fe400078e00ff */
[----:B------:R-:W-:-:S05]  /*41a0*/  IMAD.MOV.U32 R38, RZ, RZ, R33 ;  /* 0x000000ffff267224 */ /* 0x000fca00078e0021 */
[----:B------:R-:W-:Y:S01]  /*41b0*/  @!P1 VIMNMX.U32 R47, PT, PT, R47, R38, !PT ;  /* 0x000000262f2f9248 */ /* 0x000fe20007fe0000 */
[----:B------:R-:W-:-:S04]  /*41c0*/  VIADD R38, R30, 0x8 ;  /* 0x000000081e267836 */ /* 0x000fc80000000000 */
[----:B------:R-:W-:Y:S01]  /*41d0*/  IMAD.MOV.U32 R41, RZ, RZ, R47 ;  /* 0x000000ffff297224 */ /* 0x000fe200078e002f */
[----:B------:R-:W-:-:S13]  /*41e0*/  ISETP.GT.AND P1, PT, R38, R45, PT ;  /* 0x0000002d2600720c */ /* 0x000fda0003f24270 */
[----:B------:R-:W-:Y:S05]  /*41f0*/  WARPSYNC.COLLECTIVE R34, `(.L_x_160) ;  /* 0x0000000022087348 */ /* 0x000fea0003c00000 */
[----:B------:R0:W1:Y:S02]  /*4200*/  SHFL.DOWN P3, R33, R41, R40, R45 ;  /* 0x0800002829217389 */ /* 0x000064000006002d */
[----:B01----:R-:W-:Y:S05]  /*4210*/  ENDCOLLECTIVE ;  /* 0x000000000000791b */ /* 0x003fea0003800000 */
.L_x_160:
[----:B------:R-:W-:Y:S01]  /*4220*/  IMAD.MOV.U32 R40, RZ, RZ, 0x10 ;  /* 0x00000010ff287424 */ /* 0x000fe200078e00ff */
[----:B------:R-:W-:Y:S02]  /*4230*/  @!P1 VIMNMX.U32 R47, PT, PT, R47, R33, !PT ;  /* 0x000000212f2f9248 */ /* 0x000fe40007fe0000 */
[----:B------:R-:W-:-:S03]  /*4240*/  ISETP.GT.AND P1, PT, R44, R45, PT ;  /* 0x0000002d2c00720c */ /* 0x000fc60003f24270 */
[----:B------:R-:W-:-:S10]  /*4250*/  IMAD.MOV.U32 R41, RZ, RZ, R47 ;  /* 0x000000ffff297224 */ /* 0x000fd400078e002f */
[----:B------:R-:W-:Y:S05]  /*4260*/  WARPSYNC.COLLECTIVE R34, `(.L_x_161) ;  /* 0x0000000022087348 */ /* 0x000fea0003c00000 */
[----:B------:R0:W1:Y:S02]  /*4270*/  SHFL.DOWN P3, R33, R41, R40, R45 ;  /* 0x0800002829217389 */ /* 0x000064000006002d */
[----:B01----:R-:W-:Y:S05]  /*4280*/  ENDCOLLECTIVE ;  /* 0x000000000000791b */ /* 0x003fea0003800000 */
.L_x_161:
[----:B------:R-:W-:Y:S05]  /*4290*/  WARPSYNC.COLLECTIVE R34, `(.L_x_162) ;  /* 0x0000000022087348 */ /* 0x000fea0003c00000 */
[----:B------:R-:W-:Y:S01]  /*42a0*/  VOTE.ALL P0, P0 ;  /* 0x0000000000ff7806 */ /* 0x000fe20000000000 */
[----:B------:R-:W-:-:S12]  /*42b0*/  ENDCOLLECTIVE ;  /* 0x000000000000791b */ /* 0x000fd80003800000 */
.L_x_162:
[----:B------:R-:W-:Y:S02]  /*42c0*/  @!P1 VIMNMX.U32 R47, PT, PT, R47, R33, !PT ;  /* 0x000000212f2f9248 */ /* 0x000fe40007fe0000 */
[----:B------:R-:W0:Y:S02]  /*42d0*/  LDC.64 R32, c[0x0][0x390] ;  /* 0x0000e400ff207b82 */ /* 0x000e240000000a00 */
[----:B0-----:R-:W-:-:S05]  /*42e0*/  IADD3 R46, P1, PT, R32, 0x100, RZ ;  /* 0x00000100202e7810 */ /* 0x001fca0007f3e0ff */
[----:B------:R-:W-:Y:S01]  /*42f0*/  IMAD.X R49, RZ, RZ, R33, P1 ;  /* 0x000000ffff317224 */ /* 0x000fe200008e0621 */
[----:B------:R-:W-:Y:S07]  /*4300*/  BRA `(.L_x_163) ;  /* 0xffffffcc00a07947 */ /* 0x000fee000383ffff */
.L_x_120:
[----:B------:R-:W-:Y:S01]  /*4310*/  BSSY B1, `(.L_x_164) ;  /* 0x0000006000017945 */ /* 0x000fe20003800000 */
[----:B------:R-:W-:Y:S01]  /*4320*/  PLOP3.LUT P0, PT, P0, PT, PT, 0x8, 0x80 ;  /* 0x000000000080781c */ /* 0x000fe2000070e170 */
[----:B------:R-:W-:-:S12]  /*4330*/  IMAD.MOV.U32 R34, RZ, RZ, -0x1 ;  /* 0xffffffffff227424 */ /* 0x000fd800078e00ff */
[----:B------:R-:W-:Y:S05]  /*4340*/  WARPSYNC.COLLECTIVE R34, `(.L_x_165) ;  /* 0x0000000022087348 */ /* 0x000fea0003c00000 */
[----:B------:R-:W-:Y:S01]  /*4350*/  VOTE.ANY P0, P0 ;  /* 0x0000000000ff7806 */ /* 0x000fe20000000100 */
[----:B------:R-:W-:-:S12]  /*4360*/  ENDCOLLECTIVE ;  /* 0x000000000000791b */ /* 0x000fd80003800000 */
.L_x_165:
[----:B------:R-:W-:Y:S05]  /*4370*/  BSYNC B1 ;  /* 0x0000000000017941 */ /* 0x000fea0003800000 */
.L_x_164:
[----:B------:R-:W-:Y:S05]  /*4380*/  BRA `(.L_x_166) ;  /* 0xffffffcc00a47947 */ /* 0x000fea000383ffff */
.L_x_124:
[----:B------:R-:W-:Y:S01]  /*4390*/  BSSY B1, `(.L_x_167) ;  /* 0x0000006000017945 */ /* 0x000fe20003800000 */
[----:B------:R-:W-:Y:S01]  /*43a0*/  PLOP3.LUT P0, PT, P0, PT, PT, 0x8, 0x80 ;  /* 0x000000000080781c */ /* 0x000fe2000070e170 */
[----:B------:R-:W-:-:S12]  /*43b0*/  IMAD.MOV.U32 R34, RZ, RZ, -0x1 ;  /* 0xffffffffff227424 */ /* 0x000fd800078e00ff */
[----:B------:R-:W-:Y:S05]  /*43c0*/  WARPSYNC.COLLECTIVE R34, `(.L_x_168) ;  /* 0x0000000022087348 */ /* 0x000fea0003c00000 */
[----:B------:R-:W-:Y:S01]  /*43d0*/  VOTE.ANY P0, P0 ;  /* 0x0000000000ff7806 */ /* 0x000fe20000000100 */
[----:B------:R-:W-:-:S12]  /*43e0*/  ENDCOLLECTIVE ;  /* 0x000000000000791b */ /* 0x000fd80003800000 */
.L_x_168:
[----:B------:R-:W-:Y:S05]  /*43f0*/  BSYNC B1 ;  /* 0x0000000000017941 */ /* 0x000fea0003800000 */
.L_x_167:
[----:B------:R-:W-:Y:S05]  /*4400*/  BRA `(.L_x_169) ;  /* 0xffffffcc00b87947 */ /* 0x000fea000383ffff */
.L_x_126:
[----:B------:R-:W-:Y:S01]  /*4410*/  BSSY B1, `(.L_x_170) ;  /* 0x0000006000017945 */ /* 0x000fe20003800000 */
[----:B------:R-:W-:Y:S01]  /*4420*/  PLOP3.LUT P3, PT, P0, PT, PT, 0x8, 0x80 ;  /* 0x000000000080781c */ /* 0x000fe2000076e170 */
[----:B------:R-:W-:-:S12]  /*4430*/  IMAD.MOV.U32 R34, RZ, RZ, -0x1 ;  /* 0xffffffffff227424 */ /* 0x000fd800078e00ff */
[----:B------:R-:W-:Y:S05]  /*4440*/  WARPSYNC.COLLECTIVE R34, `(.L_x_171) ;  /* 0x0000000022087348 */ /* 0x000fea0003c00000 */
[----:B------:R-:W-:Y:S01]  /*4450*/  VOTE.ANY R34, PT, P3 ;  /* 0x0000000000227806 */ /* 0x000fe200018e0100 */
[----:B------:R-:W-:Y:S06]  /*4460*/  ENDCOLLECTIVE ;  /* 0x000000000000791b */ /* 0x000fec0003800000 */
.L_x_171:
[----:B------:R-:W-:Y:S05]  /*4470*/  BSYNC B1 ;  /* 0x0000000000017941 */ /* 0x000fea0003800000 */
.L_x_170:
[----:B------:R-:W-:Y:S01]  /*4480*/  LOP3.LUT R34, R34, 0x80000000, R43, 0xec, !PT ;  /* 0x8000000022227812 */ /* 0x000fe200078eec2b */
[----:B------:R-:W-:Y:S02]  /*4490*/  IMAD.MOV.U32 R41, RZ, RZ, R48 ;  /* 0x000000ffff297224 */ /* 0x000fe400078e0030 */
[----:B------:R-:W-:Y:S02]  /*44a0*/  IMAD.MOV.U32 R40, RZ, RZ, 0x1 ;  /* 0x00000001ff287424 */ /* 0x000fe400078e00ff */
[----:B------:R-:W-:Y:S02]  /*44b0*/  VIADD R33, R34, 0xffffffff ;  /* 0xffffffff22217836 */ /* 0x000fe40000000000 */
[----:B------:R-:W-:-:S03]  /*44c0*/  VIADD R37, R37, 0xffffffe0 ;  /* 0xffffffe025257836 */ /* 0x000fc60000000000 */
[----:B------:R-:W-:Y:S01]  /*44d0*/  LOP3.LUT R52, R34, R33, RZ, 0xc, !PT ;  /* 0x0000002122347212 */ /* 0x000fe200078e0cff */
[----:B------:R-:W-:-:S03]  /*44e0*/  IMAD.MOV.U32 R34, RZ, RZ, -0x1 ;  /* 0xffffffffff227424 */ /* 0x000fc600078e00ff */
[----:B------:R0:W1:Y:S04]  /*44f0*/  POPC R45, R52 ;  /* 0x00000034002d7309 */ /* 0x0000680000000000 */
[----:B01----:R-:W-:Y:S05]  /*4500*/  WARPSYNC.COLLECTIVE R34, `(.L_x_172) ;  /* 0x0000000022087348 */ /* 0x003fea0003c00000 */
[----:B-1----:R1:W2:Y:S02]  /*4510*/  SHFL.DOWN P3, R33, R41, R40, R45 ;  /* 0x0800002829217389 */ /* 0x0022a4000006002d */
[----:B012---:R-:W-:Y:S05]  /*4520*/  ENDCOLLECTIVE ;  /* 0x000000000000791b */ /* 0x007fea0003800000 */
.L_x_172:
        /* <DEDUP_REMOVED lines=8> */
.L_x_173:
[----:B------:R-:W-:Y:S01]  /*45b0*/  IMAD.MOV.U32 R40, RZ, RZ, 0x4 ;  /* 0x00000004ff287424 */ /* 0x000fe200078e00ff */
[----:B------:R-:W-:Y:S02]  /*45c0*/  @!P0 VIMNMX.U32 R48, PT, PT, R48, R33, !PT ;  /* 0x0000002130308248 */ /* 0x000fe40007fe0000 */
[----:B------:R-:W-:-:S03]  /*45d0*/  ISETP.GT.AND P0, PT, R39, R45, PT ;  /* 0x0000002d2700720c */ /* 0x000fc60003f04270 */
[----:B------:R-:W-:-:S10]  /*45e0*/  IMAD.MOV.U32 R41, RZ, RZ, R48 ;  /* 0x000000ffff297224 */ /* 0x000fd400078e0030 */
[----:B------:R-:W-:Y:S05]  /*45f0*/  WARPSYNC.COLLECTIVE R34, `(.L_x_174) ;  /* 0x0000000022087348 */ /* 0x000fea0003c00000 */
[----:B------:R0:W1:Y:S02]  /*4600*/  SHFL.DOWN P3, R33, R41, R40, R45 ;  /* 0x0800002829217389 */ /* 0x000064000006002d */
[----:B01----:R-:W-:Y:S05]  /*4610*/  ENDCOLLECTIVE ;  /* 0x000000000000791b */ /* 0x003fea0003800000 */
.L_x_174:
[----:B------:R-:W-:Y:S01]  /*4620*/  IMAD.MOV.U32 R40, RZ, RZ, 0x8 ;  /* 0x00000008ff287424 */ /* 0x000fe200078e00ff */
[----:B------:R-:W-:Y:S02]  /*4630*/  @!P0 VIMNMX.U32 R48, PT, PT, R48, R33, !PT ;  /* 0x0000002130308248 */ /* 0x000fe40007fe0000 */
[----:B------:R-:W-:-:S03]  /*4640*/  ISETP.GT.AND P0, PT, R38, R45, PT ;  /* 0x0000002d2600720c */ /* 0x000fc60003f04270 */
[----:B------:R-:W-:-:S10]  /*4650*/  IMAD.MOV.U32 R41, RZ, RZ, R48 ;  /* 0x000000ffff297224 */ /* 0x000fd400078e0030 */
[----:B------:R-:W-:Y:S05]  /*4660*/  WARPSYNC.COLLECTIVE R34, `(.L_x_175) ;  /* 0x0000000022087348 */ /* 0x000fea0003c00000 */
[----:B------:R0:W1:Y:S02]  /*4670*/  SHFL.DOWN P3, R33, R41, R40, R45 ;  /* 0x0800002829217389 */ /* 0x000064000006002d */
[----:B01----:R-:W-:Y:S05]  /*4680*/  ENDCOLLECTIVE ;  /* 0x000000000000791b */ /* 0x003fea0003800000 */
.L_x_175:
[----:B------:R-:W-:Y:S01]  /*4690*/  IMAD.MOV.U32 R40, RZ, RZ, 0x10 ;  /* 0x00000010ff287424 */ /* 0x000fe200078e00ff */
[----:B------:R-:W-:Y:S02]  /*46a0*/  @!P0 VIMNMX.U32 R48, PT, PT, R48, R33, !PT ;  /* 0x0000002130308248 */ /* 0x000fe40007fe0000 */
[----:B------:R-:W-:-:S03]  /*46b0*/  ISETP.GT.AND P0, PT, R44, R45, PT ;  /* 0x0000002d2c00720c */ /* 0x000fc60003f04270 */
[----:B------:R-:W-:-:S10]  /*46c0*/  IMAD.MOV.U32 R41, RZ, RZ, R48 ;  /* 0x000000ffff297224 */ /* 0x000fd400078e0030 */
[----:B------:R-:W-:Y:S05]  /*46d0*/  WARPSYNC.COLLECTIVE R34, `(.L_x_176) ;  /* 0x0000000022087348 */ /* 0x000fea0003c00000 */
[----:B------:R0:W1:Y:S02]  /*46e0*/  SHFL.DOWN P3, R33, R41, R40, R45 ;  /* 0x0800002829217389 */ /* 0x000064000006002d */
[----:B01----:R-:W-:Y:S05]  /*46f0*/  ENDCOLLECTIVE ;  /* 0x000000000000791b */ /* 0x003fea0003800000 */
.L_x_176:
[----:B------:R-:W-:Y:S02]  /*4700*/  @!P0 VIMNMX.U32 R48, PT, PT, R48, R33, !PT ;  /* 0x0000002130308248 */ /* 0x000fe40007fe0000 */
[----:B------:R-:W-:Y:S02]  /*4710*/  ISETP.NE.AND P0, PT, R32, 0x65, PT ;  /* 0x000000652000780c */ /* 0x000fe40003f05270 */
[----:B------:R-:W-:-:S11]  /*4720*/  VIMNMX.U32 R47, PT, PT, R48, R47, !PT ;  /* 0x0000002f302f7248 */ /* 0x000fd60007fe0000 */
[----:B------:R-:W-:Y:S05]  /*4730*/  WARPSYNC.COLLECTIVE R34, `(.L_x_177) ;  /* 0x0000000022087348 */ /* 0x000fea0003c00000 */
[----:B------:R-:W-:Y:S01]  /*4740*/  VOTE.ALL P0, P0 ;  /* 0x0000000000ff7806 */ /* 0x000fe20000000000 */
[----:B------:R-:W-:-:S12]  /*4750*/  ENDCOLLECTIVE ;  /* 0x000000000000791b */ /* 0x000fd80003800000 */
.L_x_177:
[----:B------:R-:W-:Y:S05]  /*4760*/  BRA `(.L_x_178) ;  /* 0xffffffcc00547947 */ /* 0x000fea000383ffff */
.L_x_133:
[----:B------:R-:W-:Y:S01]  /*4770*/  BSSY B0, `(.L_x_179) ;  /* 0x0000006000007945 */ /* 0x000fe20003800000 */
[----:B------:R-:W-:Y:S01]  /*4780*/  PLOP3.LUT P0, PT, P0, PT, PT, 0x8, 0x80 ;  /* 0x000000000080781c */ /* 0x000fe2000070e170 */
[----:B------:R-:W-:-:S12]  /*4790*/  IMAD.MOV.U32 R34, RZ, RZ, -0x1 ;  /* 0xffffffffff227424 */ /* 0x000fd800078e00ff */
[----:B------:R-:W-:Y:S05]  /*47a0*/  WARPSYNC.COLLECTIVE R34, `(.L_x_180) ;  /* 0x0000000022087348 */ /* 0x000fea0003c00000 */
[----:B------:R-:W-:Y:S01]  /*47b0*/  VOTE.ANY P0, P0 ;  /* 0x0000000000ff7806 */ /* 0x000fe20000000100 */
[----:B------:R-:W-:-:S12]  /*47c0*/  ENDCOLLECTIVE ;  /* 0x000000000000791b */ /* 0x000fd80003800000 */
.L_x_180:
[----:B------:R-:W-:Y:S05]  /*47d0*/  BSYNC B0 ;  /* 0x0000000000007941 */ /* 0x000fea0003800000 */
.L_x_179:
[----:B------:R-:W-:Y:S05]  /*47e0*/  BRA `(.L_x_181) ;  /* 0xffffffe400607947 */ /* 0x000fea000383ffff */
.L_x_137:
[----:B------:R-:W-:Y:S01]  /*47f0*/  BSSY B0, `(.L_x_182) ;  /* 0x0000006000007945 */ /* 0x000fe20003800000 */
[----:B------:R-:W-:Y:S01]  /*4800*/  PLOP3.LUT P0, PT, P0, PT, PT, 0x8, 0x80 ;  /* 0x000000000080781c */ /* 0x000fe2000070e170 */
[----:B------:R-:W-:-:S12]  /*4810*/  IMAD.MOV.U32 R34, RZ, RZ, -0x1 ;  /* 0xffffffffff227424 */ /* 0x000fd800078e00ff */
[----:B------:R-:W-:Y:S05]  /*4820*/  WARPSYNC.COLLECTIVE R34, `(.L_x_183) ;  /* 0x0000000022087348 */ /* 0x000fea0003c00000 */
[----:B------:R-:W-:Y:S01]  /*4830*/  VOTE.ANY P0, P0 ;  /* 0x0000000000ff7806 */ /* 0x000fe20000000100 */
[----:B------:R-:W-:-:S12]  /*4840*/  ENDCOLLECTIVE ;  /* 0x000000000000791b */ /* 0x000fd80003800000 */
.L_x_183:
[----:B------:R-:W-:Y:S05]  /*4850*/  BSYNC B0 ;  /* 0x0000000000007941 */ /* 0x000fea0003800000 */
.L_x_182:
[----:B------:R-:W-:Y:S05]  /*4860*/  BRA `(.L_x_184) ;  /* 0xffffffe400707947 */ /* 0x000fea000383ffff */
.L_x_139:
        /* <DEDUP_REMOVED lines=8> */
.L_x_186:
[----:B------:R-:W-:Y:S05]  /*48f0*/  BSYNC B0 ;  /* 0x0000000000007941 */ /* 0x000fea0003800000 */
.L_x_185:
[----:B------:R-:W-:Y:S01]  /*4900*/  LOP3.LUT R34, R34, 0x80000000, R46, 0xec, !PT ;  /* 0x8000000022227812 */ /* 0x000fe200078eec2e */
[----:B------:R-:W-:Y:S02]  /*4910*/  IMAD.MOV.U32 R41, RZ, RZ, R50 ;  /* 0x000000ffff297224 */ /* 0x000fe400078e0032 */
[----:B------:R-:W-:Y:S02]  /*4920*/  IMAD.MOV.U32 R40, RZ, RZ, 0x1 ;  /* 0x00000001ff287424 */ /* 0x000fe400078e00ff */
[----:B------:R-:W-:Y:S02]  /*4930*/  VIADD R33, R34, 0xffffffff ;  /* 0xffffffff22217836 */ /* 0x000fe40000000000 */
[----:B------:R-:W-:-:S03]  /*4940*/  VIADD R48, R43, 0x2 ;  /* 0x000000022b307836 */ /* 0x000fc60000000000 */
[----:B------:R-:W-:Y:S01]  /*4950*/  LOP3.LUT R32, R34, R33, RZ, 0xc, !PT ;  /* 0x0000002122207212 */ /* 0x000fe200078e0cff */
[----:B------:R-:W-:-:S03]  /*4960*/  IMAD.MOV.U32 R34, RZ, RZ, -0x1 ;  /* 0xffffffffff227424 */ /* 0x000fc600078e00ff */
[----:B------:R0:W1:Y:S02]  /*4970*/  POPC R45, R32 ;  /* 0x00000020002d7309 */ /* 0x0000640000000000 */
[----:B0-----:R-:W-:-:S07]  /*4980*/  VIADD R32, R43, 0x4 ;  /* 0x000000042b207836 */ /* 0x001fce0000000000 */
[----:B-1----:R-:W-:Y:S05]  /*4990*/  WARPSYNC.COLLECTIVE R34, `(.L_x_187) ;  /* 0x0000000022087348 */ /* 0x002fea0003c00000 */
[----:B-1----:R0:W1:Y:S02]  /*49a0*/  SHFL.DOWN P3, R33, R41, R40, R45 ;  /* 0x0800002829217389 */ /* 0x002064000006002d */
[----:B01----:R-:W-:Y:S05]  /*49b0*/  ENDCOLLECTIVE ;  /* 0x000000000000791b */ /* 0x003fea0003800000 */
.L_x_187:
[-C--:B------:R-:W-:Y:S01]  /*49c0*/  ISETP.GT.AND P4, PT, R48, R45.reuse, PT ;  /* 0x0000002d3000720c */ /* 0x080fe20003f84270 */
[----:B------:R-:W-:Y:S01]  /*49d0*/  IMAD.MOV.U32 R40, RZ, RZ, 0x2 ;  /* 0x00000002ff287424 */ /* 0x000fe200078e00ff */
[----:B------:R-:W-:-:S13]  /*49e0*/  ISETP.GE.AND P3, PT, R43, R45, PT ;  /* 0x0000002d2b00720c */ /* 0x000fda0003f66270 */
[----:B------:R-:W-:-:S05]  /*49f0*/  @!P3 VIMNMX.U32 R50, PT, PT, R33, R50, !PT ;  /* 0x000000322132b248 */ /* 0x000fca0007fe0000 */
[----:B------:R-:W-:-:S07]  /*4a00*/  IMAD.MOV.U32 R41, RZ, RZ, R50 ;  /* 0x000000ffff297224 */ /* 0x000fce00078e0032 */
[----:B------:R-:W-:Y:S05]  /*4a10*/  WARPSYNC.COLLECTIVE R34, `(.L_x_188) ;  /* 0x0000000022087348 */ /* 0x000fea0003c00000 */
[----:B------:R0:W1:Y:S02]  /*4a20*/  SHFL.DOWN P3, R33, R41, R40, R45 ;  /* 0x0800002829217389 */ /* 0x000064000006002d */
[----:B01----:R-:W-:Y:S05]  /*4a30*/  ENDCOLLECTIVE ;  /* 0x000000000000791b */ /* 0x003fea0003800000 */
.L_x_188:
        /* <DEDUP_REMOVED lines=8> */
.L_x_189:
        /* <DEDUP_REMOVED lines=8> */
.L_x_190:
[----:B------:R-:W-:Y:S01]  /*4b40*/  IMAD.MOV.U32 R40, RZ, RZ, 0x10 ;  /* 0x00000010ff287424 */ /* 0x000fe200078e00ff */
[----:B------:R-:W-:-:S05]  /*4b50*/  @!P4 VIMNMX.U32 R50, PT, PT, R50, R33, !PT ;  /* 0x000000213232c248 */ /* 0x000fca0007fe0000 */
[----:B------:R-:W-:-:S07]  /*4b60*/  IMAD.MOV.U32 R41, RZ, RZ, R50 ;  /* 0x000000ffff297224 */ /* 0x000fce00078e0032 */
[----:B------:R-:W-:Y:S05]  /*4b70*/  WARPSYNC.COLLECTIVE R34, `(.L_x_191) ;  /* 0x0000000022087348 */ /* 0x000fea0003c00000 */
[----:B------:R0:W1:Y:S02]  /*4b80*/  SHFL.DOWN P3, R33, R41, R40, R45 ;  /* 0x0800002829217389 */ /* 0x000064000006002d */
[----:B01----:R-:W-:Y:S05]  /*4b90*/  ENDCOLLECTIVE ;  /* 0x000000000000791b */ /* 0x003fea0003800000 */
.L_x_191:
[----:B------:R-:W-:Y:S05]  /*4ba0*/  WARPSYNC.COLLECTIVE R34, `(.L_x_192) ;  /* 0x0000000022087348 */ /* 0x000fea0003c00000 */
[----:B------:R-:W-:Y:S01]  /*4bb0*/  VOTE.ALL P0, P0 ;  /* 0x0000000000ff7806 */ /* 0x000fe20000000000 */
[----:B------:R-:W-:-:S12]  /*4bc0*/  ENDCOLLECTIVE ;  /* 0x000000000000791b */ /* 0x000fd80003800000 */
.L_x_192:
[----:B------:R-:W-:-:S13]  /*4bd0*/  ISETP.GT.AND P3, PT, R32, R45, PT ;  /* 0x0000002d2000720c */ /* 0x000fda0003f64270 */
[----:B------:R-:W-:Y:S02]  /*4be0*/  @!P3 VIMNMX.U32 R50, PT, PT, R50, R33, !PT ;  /* 0x000000213232b248 */ /* 0x000fe40007fe0000 */
[----:B------:R-:W0:Y:S02]  /*4bf0*/  LDC.64 R32, c[0x0][0x390] ;  /* 0x0000e400ff207b82 */ /* 0x000e240000000a00 */
[----:B0-----:R-:W-:-:S05]  /*4c00*/  IADD3 R48, P3, PT, R32, 0x100, RZ ;  /* 0x0000010020307810 */ /* 0x001fca0007f7e0ff */
[----:B------:R-:W-:Y:S01]  /*4c10*/  IMAD.X R49, RZ, RZ, R33, P3 ;  /* 0x000000ffff317224 */ /* 0x000fe200018e0621 */
[----:B------:R-:W-:Y:S07]  /*4c20*/  BRA `(.L_x_193) ;  /* 0xffffffe4001c7947 */ /* 0x000fee000383ffff */
.L_x_141:
[----:B------:R-:W-:Y:S01]  /*4c30*/  BSSY B0, `(.L_x_194) ;  /* 0x0000006000007945 */ /* 0x000fe20003800000 */
[----:B------:R-:W-:Y:S01]  /*4c40*/  PLOP3.LUT P0, PT, P0, PT, PT, 0x8, 0x80 ;  /* 0x000000000080781c */ /* 0x000fe2000070e170 */
[----:B------:R-:W-:-:S12]  /*4c50*/  IMAD.MOV.U32 R34, RZ, RZ, -0x1 ;  /* 0xffffffffff227424 */ /* 0x000fd800078e00ff */
[----:B------:R-:W-:Y:S05]  /*4c60*/  WARPSYNC.COLLECTIVE R34, `(.L_x_195) ;  /* 0x0000000022087348 */ /* 0x000fea0003c00000 */
[----:B------:R-:W-:Y:S01]  /*4c70*/  VOTE.ANY P0, P0 ;  /* 0x0000000000ff7806 */ /* 0x000fe20000000100 */
[----:B------:R-:W-:-:S12]  /*4c80*/  ENDCOLLECTIVE ;  /* 0x000000000000791b */ /* 0x000fd80003800000 */
.L_x_195:
[----:B------:R-:W-:Y:S05]  /*4c90*/  BSYNC B0 ;  /* 0x0000000000007941 */ /* 0x000fea0003800000 */
.L_x_194:
[----:B------:R-:W-:Y:S05]  /*4ca0*/  BRA `(.L_x_196) ;  /* 0xffffffe4001c7947 */ /* 0x000fea000383ffff */
.L_x_145:
[----:B------:R-:W-:Y:S01]  /*4cb0*/  BSSY B0, `(.L_x_197) ;  /* 0x0000006000007945 */ /* 0x000fe20003800000 */
[----:B------:R-:W-:Y:S01]  /*4cc0*/  PLOP3.LUT P0, PT, P0, PT, PT, 0x8, 0x80 ;  /* 0x000000000080781c */ /* 0x000fe2000070e170 */
[----:B------:R-:W-:-:S12]  /*4cd0*/  IMAD.MOV.U32 R34, RZ, RZ, -0x1 ;  /* 0xffffffffff227424 */ /* 0x000fd800078e00ff */
[----:B------:R-:W-:Y:S05]  /*4ce0*/  WARPSYNC.COLLECTIVE R34, `(.L_x_198) ;  /* 0x0000000022087348 */ /* 0x000fea0003c00000 */
[----:B------:R-:W-:Y:S01]  /*4cf0*/  VOTE.ANY P0, P0 ;  /* 0x0000000000ff7806 */ /* 0x000fe20000000100 */
[----:B------:R-:W-:-:S12]  /*4d00*/  ENDCOLLECTIVE ;  /* 0x000000000000791b */ /* 0x000fd80003800000 */
.L_x_198:
[----:B------:R-:W-:Y:S05]  /*4d10*/  BSYNC B0 ;  /* 0x0000000000007941 */ /* 0x000fea0003800000 */
.L_x_197:
[----:B------:R-:W-:Y:S05]  /*4d20*/  BRA `(.L_x_199) ;  /* 0xffffffe4002c7947 */ /* 0x000fea000383ffff */
.L_x_147:
[----:B------:R-:W-:Y:S01]  /*4d30*/  BSSY B0, `(.L_x_200) ;  /* 0x0000006000007945 */ /* 0x000fe20003800000 */
[----:B------:R-:W-:Y:S01]  /*4d40*/  PLOP3.LUT P3, PT, P0, PT, PT, 0x8, 0x80 ;  /* 0x000000000080781c */ /* 0x000fe2000076e170 */
[----:B------:R-:W-:-:S12]  /*4d50*/  IMAD.MOV.U32 R34, RZ, RZ, -0x1 ;  /* 0xffffffffff227424 */ /* 0x000fd800078e00ff */
[----:B------:R-:W-:Y:S05]  /*4d60*/  WARPSYNC.COLLECTIVE R34, `(.L_x_201) ;  /* 0x0000000022087348 */ /* 0x000fea0003c00000 */
[----:B------:R-:W-:Y:S01]  /*4d70*/  VOTE.ANY R34, PT, P3 ;  /* 0x0000000000227806 */ /* 0x000fe200018e0100 */
[----:B------:R-:W-:Y:S06]  /*4d80*/  ENDCOLLECTIVE ;  /* 0x000000000000791b */ /* 0x000fec0003800000 */
.L_x_201:
[----:B------:R-:W-:Y:S05]  /*4d90*/  BSYNC B0 ;  /* 0x0000000000007941 */ /* 0x000fea0003800000 */
.L_x_200:
[----:B------:R-:W-:Y:S01]  /*4da0*/  LOP3.LUT R34, R34, 0x80000000, R46, 0xec, !PT ;  /* 0x8000000022227812 */ /* 0x000fe200078eec2e */
[----:B------:R-:W-:Y:S02]  /*4db0*/  IMAD.MOV.U32 R41, RZ, RZ, R51 ;  /* 0x000000ffff297224 */ /* 0x000fe400078e0033 */
[----:B------:R-:W-:Y:S02]  /*4dc0*/  IMAD.MOV.U32 R40, RZ, RZ, 0x1 ;  /* 0x00000001ff287424 */ /* 0x000fe400078e00ff */
[----:B------:R-:W-:Y:S02]  /*4dd0*/  VIADD R33, R34, 0xffffffff ;  /* 0xffffffff22217836 */ /* 0x000fe40000000000 */
[----:B------:R-:W-:-:S03]  /*4de0*/  VIADD R47, R47, 0xffffffe0 ;  /* 0xffffffe02f2f7836 */ /* 0x000fc60000000000 */
[----:B------:R-:W-:-:S04]  /*4df0*/  LOP3.LUT R34, R34, R33, RZ, 0xc, !PT ;  /* 0x0000002122227212 */ /* 0x000fc800078e0cff */
[----:B------:R0:W1:Y:S02]  /*4e00*/  POPC R45, R34 ;  /* 0x00000022002d7309 */ /* 0x0000640000000000 */
[----:B0-----:R-:W-:Y:S01]  /*4e10*/  IMAD.MOV.U32 R34, RZ, RZ, -0x1 ;  /* 0xffffffffff227424 */ /* 0x001fe200078e00ff */
[----:B-1----:R-:W-:-:S13]  /*4e20*/  ISETP.GE.AND P0, PT, R43, R45, PT ;  /* 0x0000002d2b00720c */ /* 0x002fda0003f06270 */
[----:B------:R-:W-:Y:S05]  /*4e30*/  WARPSYNC.COLLECTIVE R34, `(.L_x_202) ;  /* 0x0000000022087348 */ /* 0x000fea0003c00000 */
[----:B------:R0:W1:Y:S02]  /*4e40*/  SHFL.DOWN P3, R33, R41, R40, R45 ;  /* 0x0800002829217389 */ /* 0x000064000006002d */
[----:B01----:R-:W-:Y:S05]  /*4e50*/  ENDCOLLECTIVE ;  /* 0x000000000000791b */ /* 0x003fea0003800000 */
.L_x_202:
        /* <DEDUP_REMOVED lines=8> */
.L_x_203:
        /* <DEDUP_REMOVED lines=8> */
.L_x_204:
        /* <DEDUP_REMOVED lines=8> */
.L_x_205:
[----:B------:R-:W-:Y:S01]  /*4fe0*/  IMAD.MOV.U32 R40, RZ, RZ, 0x10 ;  /* 0x00000010ff287424 */ /* 0x000fe200078e00ff */
[----:B------:R-:W-:-:S05]  /*4ff0*/  @!P0 VIMNMX.U32 R51, PT, PT, R51, R33, !PT ;  /* 0x0000002133338248 */ /* 0x000fca0007fe0000 */
[----:B------:R-:W-:-:S07]  /*5000*/  IMAD.MOV.U32 R41, RZ, RZ, R51 ;  /* 0x000000ffff297224 */ /* 0x000fce00078e0033 */
[----:B------:R-:W-:Y:S05]  /*5010*/  WARPSYNC.COLLECTIVE R34, `(.L_x_206) ;  /* 0x0000000022087348 */ /* 0x000fea0003c00000 */
[----:B------:R0:W1:Y:S02]  /*5020*/  SHFL.DOWN P3, R33, R41, R40, R45 ;  /* 0x0800002829217389 */ /* 0x000064000006002d */
[----:B01----:R-:W-:Y:S05]  /*5030*/  ENDCOLLECTIVE ;  /* 0x000000000000791b */ /* 0x003fea0003800000 */
.L_x_206:
[----:B------:R-:W-:-:S05]  /*5040*/  VIADD R34, R43, 0x10 ;  /* 0x000000102b227836 */ /* 0x000fca0000000000 */
[----:B------:R-:W-:Y:S01]  /*5050*/  ISETP.GT.AND P0, PT, R34, R45, PT ;  /* 0x0000002d2200720c */ /* 0x000fe20003f04270 */
[----:B------:R-:W-:-:S12]  /*5060*/  IMAD.MOV.U32 R34, RZ, RZ, -0x1 ;  /* 0xffffffffff227424 */ /* 0x000fd800078e00ff */
[----:B------:R-:W-:Y:S02]  /*5070*/  @!P0 VIMNMX.U32 R51, PT, PT, R51, R33, !PT ;  /* 0x0000002133338248 */ /* 0x000fe40007fe0000 */
[----:B------:R-:W-:Y:S02]  /*5080*/  ISETP.NE.AND P0, PT, R32, 0x65, PT ;  /* 0x000000652000780c */ /* 0x000fe40003f05270 */
[----:B------:R-:W-:-:S11]  /*5090*/  VIMNMX.U32 R50, PT, PT, R51, R50, !PT ;  /* 0x0000003233327248 */ /* 0x000fd60007fe0000 */
[----:B------:R-:W-:Y:S05]  /*50a0*/  WARPSYNC.COLLECTIVE R34, `(.L_x_207) ;  /* 0x0000000022087348 */ /* 0x000fea0003c00000 */
[----:B------:R-:W-:Y:S01]  /*50b0*/  VOTE.ALL P0, P0 ;  /* 0x0000000000ff7806 */ /* 0x000fe20000000000 */
[----:B------:R-:W-:-:S12]  /*50c0*/  ENDCOLLECTIVE ;  /* 0x000000000000791b */ /* 0x000fd80003800000 */
.L_x_207:
[----:B------:R-:W-:Y:S05]  /*50d0*/  BRA `(.L_x_208) ;  /* 0xffffffe000c47947 */ /* 0x000fea000383ffff */
.L_x_209:
        /* <DEDUP_REMOVED lines=10> */
.L_x_1124:


//--------------------- .text._ZN3cub18CUB_300001_SM_10006detail4scan16DeviceScanKernelINS2_10policy_hubIjjjmN4cuda3std3__44plusIvEEE10Policy1000EN6thrust24THRUST_300001_SM_1000_NS6detail15normal_iteratorINSD_10device_ptrIjEEEESI_NS0_13ScanTileStateIjLb1EEES9_NS0_8NullTypeEmjLb0ESL_EEvT0_T1_T2_iT3_T4_T5_ --------------------------
	.section	.text._ZN3cub18CUB_300001_SM_10006detail4scan16DeviceScanKernelINS2_10policy_hubIjjjmN4cuda3std3__44plusIvEEE10Policy1000EN6thrust24THRUST_300001_SM_1000_NS6detail15normal_iteratorINSD_10device_ptrIjEEEESI_NS0_13ScanTileStateIjLb1EEES9_NS0_8NullTypeEmjLb0ESL_EEvT0_T1_T2_iT3_T4_T5_,"ax",@progbits
	.align	128
        .global         _ZN3cub18CUB_300001_SM_10006detail4scan16DeviceScanKernelINS2_10policy_hubIjjjmN4cuda3std3__44plusIvEEE10Policy1000EN6thrust24THRUST_300001_SM_1000_NS6detail15normal_iteratorINSD_10device_ptrIjEEEESI_NS0_13ScanTileStateIjLb1EEES9_NS0_8NullTypeEmjLb0ESL_EEvT0_T1_T2_iT3_T4_T5_
        .type           _ZN3cub18CUB_300001_SM_10006detail4scan16DeviceScanKernelINS2_10policy_hubIjjjmN4cuda3std3__44plusIvEEE10Policy1000EN6thrust24THRUST_300001_SM_1000_NS6detail15normal_iteratorINSD_10device_ptrIjEEEESI_NS0_13ScanTileStateIjLb1EEES9_NS0_8NullTypeEmjLb0ESL_EEvT0_T1_T2_iT3_T4_T5_,@function
        .size           _ZN3cub18CUB_300001_SM_10006detail4scan16DeviceScanKernelINS2_10policy_hubIjjjmN4cuda3std3__44plusIvEEE10Policy1000EN6thrust24THRUST_300001_SM_1000_NS6detail15normal_iteratorINSD_10device_ptrIjEEEESI_NS0_13ScanTileStateIjLb1EEES9_NS0_8NullTypeEmjLb0ESL_EEvT0_T1_T2_iT3_T4_T5_,(.L_x_1125 - _ZN3cub18CUB_300001_SM_10006detail4scan16DeviceScanKernelINS2_10policy_hubIjjjmN4cuda3std3__44plusIvEEE10Policy1000EN6thrust24THRUST_300001_SM_1000_NS6detail15normal_iteratorINSD_10device_ptrIjEEEESI_NS0_13ScanTileStateIjLb1EEES9_NS0_8NullTypeEmjLb0ESL_EEvT0_T1_T2_iT3_T4_T5_)
        .other          _ZN3cub18CUB_300001_SM_10006detail4scan16DeviceScanKernelINS2_10policy_hubIjjjmN4cuda3std3__44plusIvEEE10Policy1000EN6thrust24THRUST_300001_SM_1000_NS6detail15normal_iteratorINSD_10device_ptrIjEEEESI_NS0_13ScanTileStateIjLb1EEES9_NS0_8NullTypeEmjLb0ESL_EEvT0_T1_T2_iT3_T4_T5_,@"STO_CUDA_ENTRY STV_DEFAULT"
_ZN3cub18CUB_300001_SM_10006detail4scan16DeviceScanKernelINS2_10policy_hubIjjjmN4cuda3std3__44plusIvEEE10Policy1000EN6thrust24THRUST_300001_SM_1000_NS6detail15normal_iteratorINSD_10device_ptrIjEEEESI_NS0_13ScanTileStateIjLb1EEES9_NS0_8NullTypeEmjLb0ESL_EEvT0_T1_T2_iT3_T4_T5_:
.text._ZN3cub18CUB_300001_SM_10006detail4scan16DeviceScanKernelINS2_10policy_hubIjjjmN4cuda3std3__44plusIvEEE10Policy1000EN6thrust24THRUST_300001_SM_1000_NS6detail15normal_iteratorINSD_10device_ptrIjEEEESI_NS0_13ScanTileStateIjLb1EEES9_NS0_8NullTypeEmjLb0ESL_EEvT0_T1_T2_iT3_T4_T5_:
        /* <DEDUP_REMOVED lines=72> */
[----:B------:R0:W1:Y:S04]  /*0480*/  LDS R26, [R27] ;  /* 0x000000001b1a7984 */ /* 0x0000680000000800 */
[----:B------:R0:W2:Y:S04]  /*0490*/  LDS R25, [R27+0x4] ;  /* 0x000004001b197984 */ /* 0x0000a80000000800 */
[----:B------:R0:W3:Y:S04]  /*04a0*/  LDS R24, [R27+0x8] ;  /* 0x000008001b187984 */ /* 0x0000e80000000800 */
[----:B------:R0:W4:Y:S04]  /*04b0*/  LDS R40, [R27+0xc] ;  /* 0x00000c001b287984 */ /* 0x0001280000000800 */
[----:B------:R0:W0:Y:S04]  /*04c0*/  LDS R39, [R27+0x10] ;  /* 0x000010001b277984 */ /* 0x0000280000000800 */
        /* <DEDUP_REMOVED lines=13> */
[----:B------:R0:W0:Y:S01]  /*05a0*/  LDS R0, [R27+0x48] ;  /* 0x000048001b007984 */ /* 0x0000220000000800 */
[----:B------:R-:W-:Y:S06]  /*05b0*/  BAR.SYNC.DEFER_BLOCKING 0x0 ;  /* 0x0000000000007b1d */ /* 0x000fec0000010000 */
[----:B-1234-:R-:W-:Y:S05]  /*05c0*/  BRA.U UP0, `(.L_x_212) ;  /* 0x0000000500247547 */ /* 0x01efea000b800000 */
[----:B------:R-:W-:Y:S02]  /*05d0*/  IADD3 R8, PT, PT, R24, R25, R26 ;  /* 0x0000001918087210 */ /* 0x000fe40007ffe01a */
[----:B------:R-:W-:Y:S02]  /*05e0*/  ISETP.NE.AND P1, PT, R44, 0x1f, PT ;  /* 0x0000001f2c00780c */ /* 0x000fe40003f25270 */
[----:B0-----:R-:W-:Y:S02]  /*05f0*/  IADD3 R8, PT, PT, R39, R40, R8 ;  /* 0x0000002827087210 */ /* 0x001fe40007ffe008 */
[----:B------:R-:W-:Y:S02]  /*0600*/  ISETP.GE.U32.AND P2, PT, R36, 0x20, PT ;  /* 0x000000202400780c */ /* 0x000fe40003f46070 */
[----:B------:R-:W-:Y:S02]  /*0610*/  IADD3 R8, PT, PT, R30, R31, R8 ;  /* 0x0000001f1e087210 */ /* 0x000fe40007ffe008 */
[----:B------:R-:W-:-:S02]  /*0620*/  ISETP.NE.AND P3, PT, R44, RZ, PT ;  /* 0x000000ff2c00720c */ /* 0x000fc40003f65270 */
[----:B------:R-:W-:-:S03]  /*0630*/  IADD3 R8, PT, PT, R23, R29, R8 ;  /* 0x0000001d17087210 */ /* 0x000fc60007ffe008 */
[----:B------:R-:W-:Y:S02]  /*0640*/  @!P1 LEA R37, R32, UR4, 0x2 ;  /* 0x0000000420259c11 */ /* 0x000fe4000f8e10ff */
[----:B------:R-:W-:-:S04]  /*0650*/  IADD3 R8, PT, PT, R21, R22, R8 ;  /* 0x0000001615087210 */ /* 0x000fc80007ffe008 */
[----:B------:R-:W-:-:S04]  /*0660*/  IADD3 R8, PT, PT, R7, R20, R8 ;  /* 0x0000001407087210 */ /* 0x000fc80007ffe008 */
[----:B------:R-:W-:-:S04]  /*0670*/  IADD3 R8, PT, PT, R5, R6, R8 ;  /* 0x0000000605087210 */ /* 0x000fc80007ffe008 */
[----:B------:R-:W-:-:S04]  /*0680*/  IADD3 R33, PT, PT, R3, R4, R8 ;  /* 0x0000000403217210 */ /* 0x000fc80007ffe008 */
[----:B------:R-:W-:-:S05]  /*0690*/  IADD3 R33, PT, PT, R0, R2, R33 ;  /* 0x0000000200217210 */ /* 0x000fca0007ffe021 */
[----:B------:R-:W0:Y:S02]  /*06a0*/  SHFL.UP P0, R8, R33, 0x1, RZ ;  /* 0x0420000021087989 */ /* 0x000e2400000000ff */
[----:B0-----:R-:W-:-:S05]  /*06b0*/  @P0 IMAD.IADD R8, R33, 0x1, R8 ;  /* 0x0000000121080824 */ /* 0x001fca00078e0208 */
[----:B------:R-:W0:Y:S02]  /*06c0*/  SHFL.UP P0, R13, R8, 0x2, RZ ;  /* 0x04400000080d7989 */ /* 0x000e2400000000ff */
[----:B0-----:R-:W-:-:S05]  /*06d0*/  @P0 IMAD.IADD R13, R8, 0x1, R13 ;  /* 0x00000001080d0824 */ /* 0x001fca00078e020d */
[----:B------:R-:W0:Y:S02]  /*06e0*/  SHFL.UP P0, R16, R13, 0x4, RZ ;  /* 0x048000000d107989 */ /* 0x000e2400000000ff */
[----:B0-----:R-:W-:-:S05]  /*06f0*/  @P0 IMAD.IADD R16, R13, 0x1, R16 ;  /* 0x000000010d100824 */ /* 0x001fca00078e0210 */
[----:B------:R-:W0:Y:S02]  /*0700*/  SHFL.UP P0, R35, R16, 0x8, RZ ;  /* 0x0500000010237989 */ /* 0x000e2400000000ff */
[----:B0-----:R-:W-:-:S05]  /*0710*/  @P0 IMAD.IADD R35, R16, 0x1, R35 ;  /* 0x0000000110230824 */ /* 0x001fca00078e0223 */
[----:B------:R-:W0:Y:S02]  /*0720*/  SHFL.UP P0, R34, R35, 0x10, RZ ;  /* 0x0600000023227989 */ /* 0x000e2400000000ff */
[----:B0-----:R-:W-:Y:S01]  /*0730*/  @P0 IMAD.IADD R34, R35, 0x1, R34 ;  /* 0x0000000123220824 */ /* 0x001fe200078e0222 */
[----:B------:R-:W-:-:S03]  /*0740*/  ISETP.NE.AND P0, PT, R32, 0x2, PT ;  /* 0x000000022000780c */ /* 0x000fc60003f05270 */
[----:B------:R-:W-:Y:S01]  /*0750*/  IMAD.IADD R33, R34, 0x1, -R33 ;  /* 0x0000000122217824 */ /* 0x000fe200078e0a21 */
[----:B------:R-:W-:Y:S01]  /*0760*/  @!P1 STS [R37+0x10], R34 ;  /* 0x0000102225009388 */ /* 0x000fe20000000800 */
[----:B------:R-:W-:Y:S01]  /*0770*/  BAR.SYNC.DEFER_BLOCKING 0x0 ;  /* 0x0000000000007b1d */ /* 0x000fe20000010000 */
[----:B------:R-:W-:-:S05]  /*0780*/  ISETP.NE.AND P1, PT, R32, 0x9, PT ;  /* 0x000000092000780c */ /* 0x000fca0003f25270 */
[----:B------:R-:W0:Y:S04]  /*0790*/  LDS.128 R8, [UR4+0x10] ;  /* 0x00001004ff087984 */ /* 0x000e280008000c00 */
[----:B------:R-:W1:Y:S04]  /*07a0*/  LDS.128 R12, [UR4+0x20] ;  /* 0x00002004ff0c7984 */ /* 0x000e680008000c00 */
[----:B------:R-:W2:Y:S01]  /*07b0*/  LDS.128 R16, [UR4+0x30] ;  /* 0x00003004ff107984 */ /* 0x000ea20008000c00 */
[----:B0-----:R-:W-:-:S04]  /*07c0*/  IMAD.IADD R9, R8, 0x1, R9 ;  /* 0x0000000108097824 */ /* 0x001fc800078e0209 */
[----:B------:R-:W-:Y:S01]  /*07d0*/  IMAD.IADD R10, R10, 0x1, R9 ;  /* 0x000000010a0a7824 */ /* 0x000fe200078e0209 */
[----:B------:R-:W-:Y:S02]  /*07e0*/  SEL R8, R9, R8, !P0 ;  /* 0x0000000809087207 */ /* 0x000fe40004000000 */
[----:B------:R-:W-:Y:S01]  /*07f0*/  ISETP.NE.AND P0, PT, R32, 0x3, PT ;  /* 0x000000032000780c */ /* 0x000fe20003f05270 */
[----:B------:R-:W-:Y:S01]  /*0800*/  IMAD.IADD R11, R11, 0x1, R10 ;  /* 0x000000010b0b7824 */ /* 0x000fe200078e020a */
[----:B------:R-:W-:Y:S02]  /*0810*/  SEL R9, R33, RZ, P3 ;  /* 0x000000ff21097207 */ /* 0x000fe40001800000 */
[----:B------:R-:W-:Y:S01]  /*0820*/  SEL R8, R10, R8, !P0 ;  /* 0x000000080a087207 */ /* 0x000fe20004000000 */
[----:B-1----:R-:W-:Y:S01]  /*0830*/  IMAD.IADD R12, R11, 0x1, R12 ;  /* 0x000000010b0c7824 */ /* 0x002fe200078e020c */
[----:B------:R-:W-:-:S03]  /*0840*/  ISETP.NE.AND P0, PT, R32, 0x4, PT ;  /* 0x000000042000780c */ /* 0x000fc60003f05270 */
[----:B------:R-:W-:Y:S01]  /*0850*/  IMAD.IADD R13, R13, 0x1, R12 ;  /* 0x000000010d0d7824 */ /* 0x000fe200078e020c */
[----:B------:R-:W-:Y:S02]  /*0860*/  SEL R8, R11, R8, !P0 ;  /* 0x000000080b087207 */ /* 0x000fe40004000000 */
[----:B------:R-:W-:Y:S01]  /*0870*/  ISETP.NE.AND P0, PT, R32, 0x5, PT ;  /* 0x000000052000780c */ /* 0x000fe20003f05270 */
[----:B------:R-:W-:-:S03]  /*0880*/  IMAD.IADD R14, R14, 0x1, R13 ;  /* 0x000000010e0e7824 */ /* 0x000fc600078e020d */
[----:B------:R-:W-:Y:S01]  /*0890*/  SEL R8, R12, R8, !P0 ;  /* 0x000000080c087207 */ /* 0x000fe20004000000 */
[----:B------:R-:W-:Y:S01]  /*08a0*/  IMAD.IADD R15, R15, 0x1, R14 ;  /* 0x000000010f0f7824 */ /* 0x000fe200078e020e */
[----:B------:R-:W-:-:S03]  /*08b0*/  ISETP.NE.AND P0, PT, R32, 0x6, PT ;  /* 0x000000062000780c */ /* 0x000fc60003f05270 */
[----:B--2---:R-:W-:Y:S01]  /*08c0*/  IMAD.IADD R16, R15, 0x1, R16 ;  /* 0x000000010f107824 */ /* 0x004fe200078e0210 */
[----:B------:R-:W-:Y:S02]  /*08d0*/  SEL R8, R13, R8, !P0 ;  /* 0x000000080d087207 */ /* 0x000fe40004000000 */
[----:B------:R-:W-:Y:S01]  /*08e0*/  ISETP.NE.AND P0, PT, R32, 0x7, PT ;  /* 0x000000072000780c */ /* 0x000fe20003f05270 */
[----:B------:R-:W-:-:S03]  /*08f0*/  IMAD.IADD R17, R17, 0x1, R16 ;  /* 0x0000000111117824 */ /* 0x000fc600078e0210 */
[----:B------:R-:W-:Y:S01]  /*0900*/  SEL R8, R14, R8, !P0 ;  /* 0x000000080e087207 */ /* 0x000fe20004000000 */
[----:B------:R-:W-:Y:S01]  /*0910*/  IMAD.IADD R18, R18, 0x1, R17 ;  /* 0x0000000112127824 */ /* 0x000fe200078e0211 */
[----:B------:R-:W-:-:S03]  /*0920*/  ISETP.NE.AND P0, PT, R32, 0x8, PT ;  /* 0x000000082000780c */ /* 0x000fc60003f05270 */
[----:B------:R-:W-:Y:S01]  /*0930*/  IMAD.IADD R19, R19, 0x1, R18 ;  /* 0x0000000113137824 */ /* 0x000fe200078e0212 */
[----:B------:R-:W-:Y:S02]  /*0940*/  SEL R8, R15, R8, !P0 ;  /* 0x000000080f087207 */ /* 0x000fe40004000000 */
[----:B------:R-:W-:Y:S02]  /*0950*/  ISETP.NE.AND P0, PT, R32, 0xa, PT ;  /* 0x0000000a2000780c */ /* 0x000fe40003f05270 */
[----:B------:R-:W-:Y:S02]  /*0960*/  SEL R8, R16, R8, !P1 ;  /* 0x0000000810087207 */ /* 0x000fe40004800000 */
[C---:B------:R-:W-:Y:S02]  /*0970*/  ISETP.NE.AND P1, PT, R32.reuse, 0xb, PT ;  /* 0x0000000b2000780c */ /* 0x040fe40003f25270 */
[----:B------:R-:W-:Y:S02]  /*0980*/  SEL R8, R17, R8, !P0 ;  /* 0x0000000811087207 */ /* 0x000fe40004000000 */
[----:B------:R-:W-:-:S02]  /*0990*/  ISETP.NE.AND P0, PT, R32, 0xc, PT ;  /* 0x0000000c2000780c */ /* 0x000fc40003f05270 */
[----:B------:R-:W-:Y:S02]  /*09a0*/  SEL R8, R18, R8, !P1 ;  /* 0x0000000812087207 */ /* 0x000fe40004800000 */
[----:B------:R-:W-:Y:S02]  /*09b0*/  ISETP.NE.AND P1, PT, R36, RZ, PT ;  /* 0x000000ff2400720c */ /* 0x000fe40003f25270 */
[----:B------:R-:W-:-:S05]  /*09c0*/  SEL R8, R19, R8, !P0 ;  /* 0x0000000813087207 */ /* 0x000fca0004000000 */
[----:B------:R-:W-:-:S06]  /*09d0*/  @P2 IMAD.IADD R33, R8, 0x1, R9 ;  /* 0x0000000108212824 */ /* 0x000fcc00078e0209 */
[----:B------:R-:W-:Y:S05]  /*09e0*/  @P1 BRA `(.L_x_213) ;  /* 0x0000000c006c1947 */ /* 0x000fea0003800000 */
[----:B------:R-:W0:Y:S01]  /*09f0*/  LDS R12, [UR4+0x40] ;  /* 0x00004004ff0c7984 */ /* 0x000e220008000800 */
[----:B------:R-:W1:Y:S01]  /*0a00*/  LDC.64 R10, c[0x0][0x390] ;  /* 0x0000e400ff0a7b82 */ /* 0x000e620000000a00 */
[----:B------:R-:W-:Y:S02]  /*0a10*/  IMAD.MOV.U32 R8, RZ, RZ, 0x65 ;  /* 0x00000065ff087424 */ /* 0x000fe400078e00ff */
[----:B------:R-:W-:Y:S02]  /*0a20*/  IMAD.MOV.U32 R33, RZ, RZ, RZ ;  /* 0x000000ffff217224 */ /* 0x000fe400078e00ff */
[----:B0-----:R-:W-:-:S05]  /*0a30*/  IMAD.IADD R9, R19, 0x1, R12 ;  /* 0x0000000113097824 */ /* 0x001fca00078e020c */
[----:B-1----:R0:W-:Y:S01]  /*0a40*/  ST.E.64.STRONG.GPU desc[UR12][R10.64+0x100], R8 ;  /* 0x000100080a007985 */ /* 0x0021e2000c10fb0c */
[----:B------:R-:W-:Y:S05]  /*0a50*/  BRA `(.L_x_213) ;  /* 0x0000000c00507947 */ /* 0x000fea0003800000 */
.L_x_212:
[----:B------:R-:W-:Y:S02]  /*0a60*/  IADD3 R8, PT, PT, R24, R25, R26 ;  /* 0x0000001918087210 */ /* 0x000fe40007ffe01a */
[C---:B------:R-:W-:Y:S02]  /*0a70*/  ISETP.NE.AND P1, PT, R44.reuse, 0x1f, PT ;  /* 0x0000001f2c00780c */ /* 0x040fe40003f25270 */
[----:B0-----:R-:W-:Y:S02]  /*0a80*/  IADD3 R8, PT, PT, R39, R40, R8 ;  /* 0x0000002827087210 */ /* 0x001fe40007ffe008 */
[----:B------:R-:W-:Y:S02]  /*0a90*/  ISETP.NE.AND P2, PT, R44, RZ, PT ;  /* 0x000000ff2c00720c */ /* 0x000fe40003f45270 */
[----:B------:R-:W-:-:S04]  /*0aa0*/  IADD3 R8, PT, PT, R30, R31, R8 ;  /* 0x0000001f1e087210 */ /* 0x000fc80007ffe008 */
        /* <DEDUP_REMOVED lines=37> */
[----:B------:R-:W-:Y:S01]  /*0d00*/  IMAD.IADD R14, R14, 0x1, R13 ;  /* 0x000000010e0e7824 */ /* 0x000fe200078e020d */
[----:B------:R-:W0:Y:S02]  /*0d10*/  LDS R11, [UR4+0x40] ;  /* 0x00004004ff0b7984 */ /* 0x000e240008000800 */
        /* <DEDUP_REMOVED lines=12> */
[----:B------:R-:W-:-:S04]  /*0de0*/  ISETP.NE.AND P0, PT, R32, 0x9, PT ;  /* 0x000000092000780c */ /* 0x000fc80003f05270 */
[----:B------:R-:W-:Y:S02]  /*0df0*/  SEL R8, R16, R8, !P0 ;  /* 0x0000000810087207 */ /* 0x000fe40004000000 */
[----:B------:R-:W-:-:S04]  /*0e00*/  ISETP.NE.AND P0, PT, R32, 0xa, PT ;  /* 0x0000000a2000780c */ /* 0x000fc80003f05270 */
[----:B------:R-:W-:Y:S02]  /*0e10*/  SEL R8, R17, R8, !P0 ;  /* 0x0000000811087207 */ /* 0x000fe40004000000 */
[----:B------:R-:W-:-:S04]  /*0e20*/  ISETP.NE.AND P0, PT, R32, 0xb, PT ;  /* 0x0000000b2000780c */ /* 0x000fc80003f05270 */
[----:B------:R-:W-:Y:S02]  /*0e30*/  SEL R8, R18, R8, !P0 ;  /* 0x0000000812087207 */ /* 0x000fe40004000000 */
[C---:B------:R-:W-:Y:S01]  /*0e40*/  ISETP.GT.U32.AND P0, PT, R36.reuse, 0x1f, PT ;  /* 0x0000001f2400780c */ /* 0x040fe20003f04070 */
[C---:B0-----:R-:W-:Y:S01]  /*0e50*/  IMAD.IADD R11, R19.reuse, 0x1, R11 ;  /* 0x00000001130b7824 */ /* 0x041fe200078e020b */
[----:B------:R-:W-:Y:S02]  /*0e60*/  SEL R8, R19, R8, !P1 ;  /* 0x0000000813087207 */ /* 0x000fe40004800000 */
[----:B------:R-:W-:-:S03]  /*0e70*/  ISETP.GE.U32.AND P1, PT, R36, 0x20, PT ;  /* 0x000000202400780c */ /* 0x000fc60003f26070 */
[----:B------:R-:W-:-:S05]  /*0e80*/  IMAD.IADD R8, R8, 0x1, R9 ;  /* 0x0000000108087824 */ /* 0x000fca00078e0209 */
[----:B------:R-:W-:Y:S01]  /*0e90*/  SEL R43, R33, R8, !P1 ;  /* 0x00000008212b7207 */ /* 0x000fe20004800000 */
[----:B------:R-:W-:Y:S06]  /*0ea0*/  @P0 BRA `(.L_x_214) ;  /* 0x0000000800140947 */ /* 0x000fec0003800000 */
[----:B------:R-:W0:Y:S01]  /*0eb0*/  LDC.64 R16, c[0x0][0x390] ;  /* 0x0000e400ff107b82 */ /* 0x000e220000000a00 */
[----:B------:R-:W-:Y:S01]  /*0ec0*/  ISETP.NE.AND P1, PT, R36, RZ, PT ;  /* 0x000000ff2400720c */ /* 0x000fe20003f25270 */
[----:B------:R-:W-:Y:S01]  /*0ed0*/  IMAD.U32 R13, RZ, RZ, UR6 ;  /* 0x00000006ff0d7e24 */ /* 0x000fe2000f8e00ff */
[----:B------:R-:W-:-:S05]  /*0ee0*/  LOP3.LUT R18, RZ, R36, RZ, 0x33, !PT ;  /* 0x00000024ff127212 */ /* 0x000fca00078e33ff */
[----:B------:R-:W-:-:S06]  /*0ef0*/  VIADD R18, R18, UR6 ;  /* 0x0000000612127c36 */ /* 0x000fcc0008000000 */
[----:B------:R-:W-:Y:S01]  /*0f00*/  @!P1 IMAD.MOV.U32 R10, RZ, RZ, 0x64 ;  /* 0x00000064ff0a9424 */ /* 0x000fe200078e00ff */
[----:B------:R1:W-:Y:S01]  /*0f10*/  @!P1 STS [UR4+0xc], R11 ;  /* 0x00000c0bff009988 */ /* 0x0003e20008000804 */
[----:B0-----:R-:W-:-:S04]  /*0f20*/  IMAD.WIDE R12, R13, 0x8, R16 ;  /* 0x000000080d0c7825 */ /* 0x001fc800078e0210 */
[----:B------:R-:W-:Y:S01]  /*0f30*/  IMAD.WIDE R16, R18, 0x8, R16 ;  /* 0x0000000812107825 */ /* 0x000fe200078e0210 */
[----:B------:R1:W-:Y:S01]  /*0f40*/  @!P1 ST.E.64.STRONG.GPU desc[UR12][R12.64+0x100], R10 ;  /* 0x0001000a0c009985 */ /* 0x0003e2000c10fb0c */
[----:B------:R-:W-:Y:S05]  /*0f50*/  NANOSLEEP 0x226 ;  /* 0x000002260000795d */ /* 0x000fea0003800000 */
[----:B------:R-:W2:Y:S01]  /*0f60*/  LD.E.64.STRONG.GPU R14, desc[UR12][R16.64+0x100] ;  /* 0x0001000c100e7980 */ /* 0x000ea2000c10fb00 */
[----:B------:R-:W-:Y:S01]  /*0f70*/  UMOV UR5, 0xffffffff ;  /* 0xffffffff00057882 */ /* 0x000fe20000000000 */
[----:B--2---:R-:W-:Y:S02]  /*0f80*/  ISETP.NE.AND P0, PT, R14, 0x63, PT ;  /* 0x000000630e00780c */ /* 0x004fe40003f05270 */
[----:B-1----:R-:W-:Y:S11]  /*0f90*/  BRA.DIV UR5, `(.L_x_215) ;  /* 0x0000002e05dc7947 */ /* 0x002ff6000b800000 */
[----:B------:R-:W-:-:S13]  /*0fa0*/  VOTE.ANY P0, !P0 ;  /* 0x0000000000ff7806 */ /* 0x000fda0004000100 */
.L_x_244:
[----:B------:R-:W-:Y:S05]  /*0fb0*/  @!P0 BRA `(.L_x_216) ;  /* 0x0000000000248947 */ /* 0x000fea0003800000 */
[----:B------:R-:W-:-:S07]  /*0fc0*/  IMAD.MOV.U32 R9, RZ, RZ, 0x1de ;  /* 0x000001deff097424 */ /* 0x000fce00078e00ff */
.L_x_218:
[----:B------:R-:W-:Y:S05]  /*0fd0*/  NANOSLEEP R9 ;  /* 0x000000090000735d */ /* 0x000fea0003800000 */
[----:B------:R-:W2:Y:S01]  /*0fe0*/  LD.E.64.STRONG.GPU R14, desc[UR12][R16.64+0x100] ;  /* 0x0001000c100e7980 */ /* 0x000ea2000c10fb00 */
[----:B------:R-:W-:Y:S01]  /*0ff0*/  UMOV UR5, 0xffffffff ;  /* 0xffffffff00057882 */ /* 0x000fe20000000000 */
[----:B------:R-:W-:Y:S02]  /*1000*/  SHF.R.U32.HI R9, RZ, 0x1, R9 ;  /* 0x00000001ff097819 */ /* 0x000fe40000011609 */
[----:B--2---:R-:W-:Y:S01]  /*1010*/  ISETP.NE.AND P0, PT, R14, 0x63, PT ;  /* 0x000000630e00780c */ /* 0x004fe20003f05270 */
[----:B------:R-:W-:-:S12]  /*1020*/  BRA.DIV UR5, `(.L_x_217) ;  /* 0x0000002e05d87947 */ /* 0x000fd8000b800000 */
[----:B------:R-:W-:-:S13]  /*1030*/  VOTE.ANY P0, !P0 ;  /* 0x0000000000ff7806 */ /* 0x000fda0004000100 */
.L_x_247:
[----:B------:R-:W-:Y:S05]  /*1040*/  @P0 BRA `(.L_x_218) ;  /* 0xfffffffc00e00947 */ /* 0x000fea000383ffff */
.L_x_216:
[----:B------:R-:W-:Y:S01]  /*1050*/  UMOV UR5, 0xffffffff ;  /* 0xffffffff00057882 */ /* 0x000fe20000000000 */
[----:B------:R-:W-:Y:S02]  /*1060*/  ISETP.NE.AND P2, PT, R14, 0x65, PT ;  /* 0x000000650e00780c */ /* 0x000fe40003f45270 */
        /* <DEDUP_REMOVED lines=14> */
[-C--:B------:R-:W-:Y:S02]  /*1150*/  ISETP.GT.AND P2, PT, R34, R38.reuse, PT ;  /* 0x000000262200720c */ /* 0x080fe40003f44270 */
[----:B-1----:R-:W-:Y:S02]  /*1160*/  SEL R16, R16, RZ, !P0 ;  /* 0x000000ff10107207 */ /* 0x002fe40004000000 */
[----:B------:R-:W-:-:S03]  /*1170*/  ISETP.GT.AND P0, PT, R33, R38, PT ;  /* 0x000000262100720c */ /* 0x000fc60003f04270 */
[----:B------:R-:W-:-:S05]  /*1180*/  IMAD.IADD R17, R16, 0x1, R15 ;  /* 0x0000000110117824 */ /* 0x000fca00078e020f */
[----:B------:R-:W1:Y:S02]  /*1190*/  SHFL.DOWN PT, R16, R17, 0x2, R38 ;  /* 0x0840000011107989 */ /* 0x000e6400000e0026 */
[----:B-1----:R-:W-:Y:S02]  /*11a0*/  SEL R16, R16, RZ, !P0 ;  /* 0x000000ff10107207 */ /* 0x002fe40004000000 */
[----:B------:R-:W-:-:S03]  /*11b0*/  ISETP.GT.AND P0, PT, R32, R38, PT ;  /* 0x000000262000720c */ /* 0x000fc60003f04270 */
[----:B------:R-:W-:-:S05]  /*11c0*/  IMAD.IADD R35, R17, 0x1, R16 ;  /* 0x0000000111237824 */ /* 0x000fca00078e0210 */
[----:B------:R-:W1:Y:S02]  /*11d0*/  SHFL.DOWN PT, R16, R35, 0x4, R38 ;  /* 0x0880000023107989 */ /* 0x000e6400000e0026 */
[----:B-1----:R-:W-:Y:S02]  /*11e0*/  SEL R16, R16, RZ, !P0 ;  /* 0x000000ff10107207 */ /* 0x002fe40004000000 */
[----:B------:R-:W-:-:S03]  /*11f0*/  ISETP.GT.AND P0, PT, R19, R38, PT ;  /* 0x000000261300720c */ /* 0x000fc60003f04270 */
[----:B------:R-:W-:Y:S01]  /*1200*/  IMAD.IADD R37, R35, 0x1, R16 ;  /* 0x0000000123257824 */ /* 0x000fe200078e0210 */
[----:B0-----:R-:W-:-:S04]  /*1210*/  IADD3 R35, P3, PT, R8, 0x100, RZ ;  /* 0x0000010008237810 */ /* 0x001fc80007f7e0ff */
[----:B------:R-:W0:Y:S02]  /*1220*/  SHFL.DOWN PT, R16, R37, 0x8, R38 ;  /* 0x0900000025107989 */ /* 0x000e2400000e0026 */
[----:B0-----:R-:W-:Y:S02]  /*1230*/  SEL R16, R16, RZ, !P0 ;  /* 0x000000ff10107207 */ /* 0x001fe40004000000 */
[----:B------:R-:W-:-:S03]  /*1240*/  ISETP.NE.AND P0, PT, R14, 0x65, PT ;  /* 0x000000650e00780c */ /* 0x000fc60003f05270 */
[----:B------:R-:W-:Y:S02]  /*1250*/  IMAD.IADD R17, R37, 0x1, R16 ;  /* 0x0000000125117824 */ /* 0x000fe400078e0210 */
[----:B------:R-:W-:-:S03]  /*1260*/  IMAD.X R37, RZ, RZ, R9, P3 ;  /* 0x000000ffff257224 */ /* 0x000fc600018e0609 */
[----:B------:R-:W0:Y:S05]  /*1270*/  SHFL.DOWN PT, R16, R17, 0x10, R38 ;  /* 0x0a00000011107989 */ /* 0x000e2a00000e0026 */
[----:B------:R-:W-:Y:S02]  /*1280*/  VOTE.ALL P0, P0 ;  /* 0x0000000000ff7806 */ /* 0x000fe40000000000 */
[----:B0-----:R-:W-:-:S05]  /*1290*/  SEL R16, R16, RZ, !P2 ;  /* 0x000000ff10107207 */ /* 0x001fca0005000000 */
[----:B------:R-:W-:-:S07]  /*12a0*/  IMAD.IADD R36, R17, 0x1, R16 ;  /* 0x0000000111247824 */ /* 0x000fce00078e0210 */
.L_x_256:
[----:B------:R-:W-:Y:S05]  /*12b0*/  @!P0 BRA `(.L_x_220) ;  /* 0x0000000000d48947 */ /* 0x000fea0003800000 */
[----:B------:R-:W-:-:S07]  /*12c0*/  IMAD.MOV.U32 R38, RZ, RZ, 0x1de ;  /* 0x000001deff267424 */ /* 0x000fce00078e00ff */
.L_x_226:
[----:B------:R-:W-:Y:S02]  /*12d0*/  IMAD.MOV.U32 R8, RZ, RZ, R35 ;  /* 0x000000ffff087224 */ /* 0x000fe400078e0023 */
[----:B------:R-:W-:Y:S02]  /*12e0*/  IMAD.MOV.U32 R9, RZ, RZ, R37 ;  /* 0x000000ffff097224 */ /* 0x000fe400078e0025 */
[----:B------:R-:W-:-:S05]  /*12f0*/  IMAD.WIDE R16, R18, 0x8, R8 ;  /* 0x0000000812107825 */ /* 0x000fca00078e0208 */
[----:B------:R-:W2:Y:S01]  /*1300*/  LD.E.64.STRONG.GPU R14, desc[UR12][R16.64+-0x100] ;  /* 0xffff000c100e7980 */ /* 0x000ea2000c10fb00 */
[----:B------:R-:W-:Y:S05]  /*1310*/  YIELD ;  /* 0x0000000000007946 */ /* 0x000fea0003800000 */
[----:B------:R-:W-:Y:S01]  /*1320*/  UMOV UR5, 0xffffffff ;  /* 0xffffffff00057882 */ /* 0x000fe20000000000 */
[----:B------:R-:W-:Y:S02]  /*1330*/  SHF.R.U32.HI R38, RZ, 0x1, R38 ;  /* 0x00000001ff267819 */ /* 0x000fe40000011626 */
[----:B--2---:R-:W-:Y:S01]  /*1340*/  ISETP.NE.AND P0, PT, R14, 0x63, PT ;  /* 0x000000630e00780c */ /* 0x004fe20003f05270 */
[----:B------:R-:W-:-:S12]  /*1350*/  BRA.DIV UR5, `(.L_x_221) ;  /* 0x0000003205347947 */ /* 0x000fd8000b800000 */
[----:B------:R-:W-:-:S13]  /*1360*/  VOTE.ANY P0, !P0 ;  /* 0x0000000000ff7806 */ /* 0x000fda0004000100 */
.L_x_259:
[----:B------:R-:W-:Y:S05]  /*1370*/  @!P0 BRA `(.L_x_222) ;  /* 0x0000000000248947 */ /* 0x000fea0003800000 */
[----:B------:R-:W-:-:S07]  /*1380*/  IMAD.MOV.U32 R9, RZ, RZ, R38 ;  /* 0x000000ffff097224 */ /* 0x000fce00078e0026 */
.L_x_224:
[----:B------:R-:W-:Y:S05]  /*1390*/  NANOSLEEP R9 ;  /* 0x000000090000735d */ /* 0x000fea0003800000 */
[----:B------:R-:W2:Y:S01]  /*13a0*/  LD.E.64.STRONG.GPU R14, desc[UR12][R16.64+-0x100] ;  /* 0xffff000c100e7980 */ /* 0x000ea2000c10fb00 */
[----:B------:R-:W-:Y:S01]  /*13b0*/  UMOV UR5, 0xffffffff ;  /* 0xffffffff00057882 */ /* 0x000fe20000000000 */
[----:B------:R-:W-:Y:S02]  /*13c0*/  SHF.R.U32.HI R9, RZ, 0x1, R9 ;  /* 0x00000001ff097819 */ /* 0x000fe40000011609 */
[----:B--2---:R-:W-:Y:S01]  /*13d0*/  ISETP.NE.AND P0, PT, R14, 0x63, PT ;  /* 0x000000630e00780c */ /* 0x004fe20003f05270 */
[----:B------:R-:W-:-:S12]  /*13e0*/  BRA.DIV UR5, `(.L_x_223) ;  /* 0x0000003205307947 */ /* 0x000fd8000b800000 */
[----:B------:R-:W-:-:S13]  /*13f0*/  VOTE.ANY P0, !P0 ;  /* 0x0000000000ff7806 */ /* 0x000fda0004000100 */
.L_x_262:
[----:B------:R-:W-:Y:S05]  /*1400*/  @P0 BRA `(.L_x_224) ;  /* 0xfffffffc00e00947 */ /* 0x000fea000383ffff */
.L_x_222:
[----:B------:R-:W-:Y:S01]  /*1410*/  UMOV UR5, 0xffffffff ;  /* 0xffffffff00057882 */ /* 0x000fe20000000000 */
[----:B------:R-:W-:Y:S02]  /*1420*/  ISETP.NE.AND P0, PT, R14, 0x65, PT ;  /* 0x000000650e00780c */ /* 0x000fe40003f05270 */
[----:B------:R-:W-:Y:S11]  /*1430*/  BRA.DIV UR5, `(.L_x_225) ;  /* 0x00000032053c7947 */ /* 0x000ff6000b800000 */
[----:B------:R-:W-:Y:S01]  /*1440*/  VOTE.ANY R8, PT, !P0 ;  /* 0x0000000000087806 */ /* 0x000fe200040e0100 */
[----:B------:R-:W-:-:S03]  /*1450*/  VIADD R18, R18, 0xffffffe0 ;  /* 0xffffffe012127836 */ /* 0x000fc60000000000 */
[----:B------:R-:W-:-:S05]  /*1460*/  LOP3.LUT R8, R8, 0x80000000, R45, 0xec, !PT ;  /* 0x8000000008087812 */ /* 0x000fca00078eec2d */
[----:B------:R-:W-:-:S05]  /*1470*/  VIADD R9, R8, 0xffffffff ;  /* 0xffffffff08097836 */ /* 0x000fca0000000000 */
[----:B------:R-:W-:-:S06]  /*1480*/  LOP3.LUT R9, R8, R9, RZ, 0xc, !PT ;  /* 0x0000000908097212 */ /* 0x000fcc00078e0cff */
[----:B------:R-:W0:Y:S02]  /*1490*/  POPC R9, R9 ;  /* 0x0000000900097309 */ /* 0x000e240000000000 */
[----:B0-----:R-:W0:Y:S01]  /*14a0*/  SHFL.DOWN PT, R16, R15, 0x1, R9 ;  /* 0x082000000f107989 */ /* 0x001e2200000e0009 */
[-C--:B------:R-:W-:Y:S02]  /*14b0*/  ISETP.GE.AND P0, PT, R44, R9.reuse, PT ;  /* 0x000000092c00720c */ /* 0x080fe40003f06270 */
[-C--:B------:R-:W-:Y:S02]  /*14c0*/  ISETP.GT.AND P2, PT, R34, R9.reuse, PT ;  /* 0x000000092200720c */ /* 0x080fe40003f44270 */
[----:B0-----:R-:W-:Y:S02]  /*14d0*/  SEL R16, R16, RZ, !P0 ;  /* 0x000000ff10107207 */ /* 0x001fe40004000000 */
[----:B------:R-:W-:-:S03]  /*14e0*/  ISETP.GT.AND P0, PT, R33, R9, PT ;  /* 0x000000092100720c */ /* 0x000fc60003f04270 */
[----:B------:R-:W-:-:S05]  /*14f0*/  IMAD.IADD R15, R16, 0x1, R15 ;  /* 0x00000001100f7824 */ /* 0x000fca00078e020f */
[----:B------:R-:W0:Y:S02]  /*1500*/  SHFL.DOWN PT, R16, R15, 0x2, R9 ;  /* 0x084000000f107989 */ /* 0x000e2400000e0009 */
        /* <DEDUP_REMOVED lines=9> */
[----:B------:R-:W-:-:S03]  /*15a0*/  ISETP.NE.AND P0, PT, R14, 0x65, PT ;  /* 0x000000650e00780c */ /* 0x000fc60003f05270 */
[----:B------:R-:W-:-:S05]  /*15b0*/  IMAD.IADD R15, R15, 0x1, R16 ;  /* 0x000000010f0f7824 */ /* 0x000fca00078e0210 */
[----:B------:R-:W0:Y:S05]  /*15c0*/  SHFL.DOWN PT, R16, R15, 0x10, R9 ;  /* 0x0a0000000f107989 */ /* 0x000e2a00000e0009 */
[----:B------:R-:W-:Y:S02]  /*15d0*/  VOTE.ALL P0, P0 ;  /* 0x0000000000ff7806 */ /* 0x000fe40000000000 */
[----:B0-----:R-:W-:-:S04]  /*15e0*/  SEL R16, R16, RZ, !P2 ;  /* 0x000000ff10107207 */ /* 0x001fc80005000000 */
[----:B------:R-:W-:-:S07]  /*15f0*/  IADD3 R36, PT, PT, R15, R16, R36 ;  /* 0x000000100f247210 */ /* 0x000fce0007ffe024 */
.L_x_271:
[----:B------:R-:W-:Y:S05]  /*1600*/  @P0 BRA `(.L_x_226) ;  /* 0xfffffffc00300947 */ /* 0x000fea000383ffff */
.L_x_220:
[----:B------:R-:W-:Y:S01]  /*1610*/  ISETP.NE.AND P0, PT, R44, RZ, PT ;  /* 0x000000ff2c00720c */ /* 0x000fe20003f05270 */
[----:B------:R-:W0:Y:S01]  /*1620*/  @!P1 S2R R9, SR_CgaCtaId ;  /* 0x0000000000099919 */ /* 0x000e220000008800 */
[----:B------:R-:W-:Y:S01]  /*1630*/  @!P1 MOV R8, 0x400 ;  /* 0x0000040000089802 */ /* 0x000fe20000000f00 */
[----:B------:R-:W-:Y:S02]  /*1640*/  @!P1 IMAD.IADD R11, R11, 0x1, R36 ;  /* 0x000000010b0b9824 */ /* 0x000fe400078e0224 */
[----:B------:R-:W-:-:S05]  /*1650*/  @!P1 IMAD.MOV.U32 R10, RZ, RZ, 0x65 ;  /* 0x00000065ff0a9424 */ /* 0x000fca00078e00ff */
[----:B------:R1:W-:Y:S03]  /*1660*/  @!P1 ST.E.64.STRONG.GPU desc[UR12][R12.64+0x100], R10 ;  /* 0x0001000a0c009985 */ /* 0x0003e6000c10fb0c */
[----:B------:R-:W-:Y:S01]  /*1670*/  @!P0 MOV R14, 0x400 ;  /* 0x00000400000e8802 */ /* 0x000fe20000000f00 */
[----:B------:R-:W2:Y:S01]  /*1680*/  @!P0 S2R R15, SR_CgaCtaId ;  /* 0x00000000000f8919 */ /* 0x000ea20000008800 */
[----:B0-----:R-:W-:Y:S01]  /*1690*/  @!P1 LEA R9, R9, R8, 0x18 ;  /* 0x0000000809099211 */ /* 0x001fe200078ec0ff */
[----:B------:R-:W-:Y:S02]  /*16a0*/  IMAD.MOV.U32 R8, RZ, RZ, R43 ;  /* 0x000000ffff087224 */ /* 0x000fe400078e002b */
[----:B------:R-:W-:Y:S02]  /*16b0*/  @!P0 IMAD.MOV.U32 R8, RZ, RZ, R36 ;  /* 0x000000ffff088224 */ /* 0x000fe400078e0024 */
[----:B------:R1:W-:Y:S04]  /*16c0*/  @!P1 STS [R9+0x8], R11 ;  /* 0x0000080b09009388 */ /* 0x0003e80000000800 */
[----:B------:R1:W-:Y:S01]  /*16d0*/  @!P1 STS [R9+0x4], R36 ;  /* 0x0000042409009388 */ /* 0x0003e20000000800 */
[----:B--2---:R-:W-:-:S05]  /*16e0*/  @!P0 LEA R15, R15, R14, 0x18 ;  /* 0x0000000e0f0f8211 */ /* 0x004fca00078ec0ff */
[----:B------:R1:W-:Y:S02]  /*16f0*/  @!P0 STS [R15+0x54], R36 ;  /* 0x000054240f008388 */ /* 0x0003e40000000800 */
.L_x_214:
[----:B------:R-:W-:Y:S05]  /*1700*/  WARPSYNC.ALL ;  /* 0x0000000000007948 */ /* 0x000fea0003800000 */
[----:B------:R-:W0:Y:S08]  /*1710*/  S2UR UR7, SR_CgaCtaId ;  /* 0x00000000000779c3 */ /* 0x000e300000008800 */
[----:B------:R-:W-:Y:S06]  /*1720*/  BAR.SYNC.DEFER_BLOCKING 0x0 ;  /* 0x0000000000007b1d */ /* 0x000fec0000010000 */
[----:B------:R-:W-:Y:S01]  /*1730*/  UMOV UR5, 0x400 ;  /* 0x0000040000057882 */ /* 0x000fe20000000000 */
[----:B-1----:R-:W1:Y:S01]  /*1740*/  S2R R10, SR_TID.X ;  /* 0x00000000000a7919 */ /* 0x002e620000002100 */
[----:B0-----:R-:W-:-:S09]  /*1750*/  ULEA UR5, UR7, UR5, 0x18 ;  /* 0x0000000507057291 */ /* 0x001fd2000f8ec0ff */
[----:B------:R-:W0:Y:S01]  /*1760*/  LDS R9, [UR5+0x54] ;  /* 0x00005405ff097984 */ /* 0x000e220008000800 */
[----:B-1----:R-:W-:-:S04]  /*1770*/  ISETP.NE.AND P0, PT, R10, RZ, PT ;  /* 0x000000ff0a00720c */ /* 0x002fc80003f05270 */
[----:B0-----:R-:W-:-:S05]  /*1780*/  SEL R9, R9, RZ, P0 ;  /* 0x000000ff09097207 */ /* 0x001fca0000000000 */
[----:B------:R-:W-:-:S07]  /*1790*/  IMAD.IADD R33, R9, 0x1, R8 ;  /* 0x0000000109217824 */ /* 0x000fce00078e0208 */
.L_x_213:
[----:B------:R-:W-:Y:S05]  /*17a0*/  BSYNC.RECONVERGENT B0 ;  /* 0x0000000000007941 */ /* 0x000fea0003800200 */
.L_x_211:
[----:B------:R-:W-:Y:S01]  /*17b0*/  IMAD.IADD R26, R26, 0x1, R33 ;  /* 0x000000011a1a7824 */ /* 0x000fe200078e0221 */
[----:B------:R-:W-:Y:S03]  /*17c0*/  BAR.SYNC.DEFER_BLOCKING 0x0 ;  /* 0x0000000000007b1d */ /* 0x000fe60000010000 */
[----:B------:R-:W-:-:S03]  /*17d0*/  IMAD.IADD R25, R25, 0x1, R26 ;  /* 0x0000000119197824 */ /* 0x000fc600078e021a */
[----:B------:R-:W1:Y:S01]  /*17e0*/  LDCU.64 UR8, c[0x0][0x388] ;  /* 0x00007100ff0877ac */ /* 0x000e620008000a00 */
[----:B------:R-:W-:-:S04]  /*17f0*/  IMAD.IADD R24, R24, 0x1, R25 ;  /* 0x0000000118187824 */ /* 0x000fc800078e0219 */
[----:B------:R-:W-:-:S04]  /*1800*/  IMAD.IADD R40, R40, 0x1, R24 ;  /* 0x0000000128287824 */ /* 0x000fc800078e0218 */
[----:B0-----:R-:W-:-:S04]  /*1810*/  IMAD.IADD R8, R39, 0x1, R40 ;  /* 0x0000000127087824 */ /* 0x001fc800078e0228 */
[----:B------:R-:W-:-:S04]  /*1820*/  IMAD.IADD R31, R31, 0x1, R8 ;  /* 0x000000011f1f7824 */ /* 0x000fc800078e0208 */
[----:B------:R-:W-:Y:S01]  /*1830*/  IMAD.IADD R30, R30, 0x1, R31 ;  /* 0x000000011e1e7824 */ /* 0x000fe200078e021f */
[----:B------:R-:W-:Y:S01]  /*1840*/  STS [R27], R26 ;  /* 0x0000001a1b007388 */ /* 0x000fe20000000800 */
[----:B-1----:R-:W-:Y:S02]  /*1850*/  IADD3 R42, P0, PT, R42, UR8, RZ ;  /* 0x000000082a2a7c10 */ /* 0x002fe4000ff1e0ff */
[----:B------:R-:W-:Y:S01]  /*1860*/  IMAD.IADD R10, R29, 0x1, R30 ;  /* 0x000000011d0a7824 */ /* 0x000fe200078e021e */
[----:B------:R-:W-:Y:S01]  /*1870*/  STS [R27+0x4], R25 ;  /* 0x000004191b007388 */ /* 0x000fe20000000800 */
[----:B------:R-:W-:Y:S02]  /*1880*/  IADD3.X R43, PT, PT, R41, UR9, RZ, P0, !PT ;  /* 0x00000009292b7c10 */ /* 0x000fe400087fe4ff */
[----:B------:R-:W-:Y:S01]  /*1890*/  IMAD.IADD R23, R23, 0x1, R10 ;  /* 0x0000000117177824 */ /* 0x000fe200078e020a */
[----:B------:R-:W-:Y:S03]  /*18a0*/  STS [R27+0x8], R24 ;  /* 0x000008181b007388 */ /* 0x000fe60000000800 */
        /* <DEDUP_REMOVED lines=19> */
[----:B------:R-:W-:Y:S04]  /*19e0*/  STS [R27+0x30], R7 ;  /* 0x000030071b007388 */ /* 0x000fe80000000800 */
[----:B------:R-:W-:Y:S04]  /*19f0*/  STS [R27+0x34], R6 ;  /* 0x000034061b007388 */ /* 0x000fe80000000800 */
[----:B------:R-:W-:Y:S04]  /*1a00*/  STS [R27+0x38], R5 ;  /* 0x000038051b007388 */ /* 0x000fe80000000800 */
[----:B------:R-:W-:Y:S04]  /*1a10*/  STS [R27+0x3c], R4 ;  /* 0x00003c041b007388 */ /* 0x000fe80000000800 */
[----:B------:R-:W-:Y:S04]  /*1a20*/  STS [R27+0x40], R3 ;  /* 0x000040031b007388 */ /* 0x000fe80000000800 */
[----:B------:R-:W-:Y:S04]  /*1a30*/  STS [R27+0x44], R2 ;  /* 0x000044021b007388 */ /* 0x000fe80000000800 */
[----:B------:R-:W-:Y:S01]  /*1a40*/  STS [R27+0x48], R0 ;  /* 0x000048001b007388 */ /* 0x000fe20000000800 */
[----:B------:R-:W-:-:S03]  /*1a50*/  NOP ;  /* 0x0000000000007918 */ /* 0x000fc60000000000 */
[----:B------:R-:W0:Y:S04]  /*1a60*/  LDS R9, [R28] ;  /* 0x000000001c097984 */ /* 0x000e280000000800 */
        /* <DEDUP_REMOVED lines=38> */
.L_x_210:
        /* <DEDUP_REMOVED lines=15> */
[C---:B0-----:R-:W-:Y:S01]  /*1dc0*/  LEA R2, P0, R28.reuse, UR4, 0x2 ;  /* 0x000000041c027c11 */ /* 0x041fe2000f8010ff */
[----:B------:R-:W-:Y:S01]  /*1dd0*/  VIADD R3, R28, 0x80 ;  /* 0x000000801c037836 */ /* 0x000fe20000000000 */
[----:B------:R-:W-:Y:S01]  /*1de0*/  ISETP.GE.U32.AND P2, PT, R4, UR7, PT ;  /* 0x0000000704007c0c */ /* 0x000fe2000bf46070 */
[C---:B------:R-:W-:Y:S01]  /*1df0*/  VIADD R4, R28.reuse, 0xa0 ;  /* 0x000000a01c047836 */ /* 0x040fe20000000000 */
[----:B------:R-:W-:Y:S01]  /*1e00*/  ISETP.GE.U32.AND P3, PT, R5, UR7, PT ;  /* 0x0000000705007c0c */ /* 0x000fe2000bf66070 */
[C---:B------:R-:W-:Y:S01]  /*1e10*/  VIADD R5, R28.reuse, 0xc0 ;  /* 0x000000c01c057836 */ /* 0x040fe20000000000 */
[----:B------:R-:W-:Y:S01]  /*1e20*/  ISETP.GE.U32.AND P5, PT, R3, UR7, PT ;  /* 0x0000000703007c0c */ /* 0x000fe2000bfa6070 */
[----:B------:R-:W-:Y:S01]  /*1e30*/  VIADD R6, R28, 0x60 ;  /* 0x000000601c067836 */ /* 0x000fe20000000000 */
[----:B------:R-:W-:Y:S01]  /*1e40*/  ISETP.GE.U32.AND P6, PT, R4, UR7, PT ;  /* 0x0000000704007c0c */ /* 0x000fe2000bfc6070 */
[----:B------:R-:W-:Y:S01]  /*1e50*/  IMAD.X R3, RZ, RZ, UR5, P0 ;  /* 0x00000005ff037e24 */ /* 0x000fe200080e06ff */
[----:B------:R-:W-:Y:S01]  /*1e60*/  ISETP.GE.U32.AND P0, PT, R5, UR7, PT ;  /* 0x0000000705007c0c */ /* 0x000fe2000bf06070 */
[----:B------:R-:W-:Y:S01]  /*1e70*/  VIADD R5, R28, 0xe0 ;  /* 0x000000e01c057836 */ /* 0x000fe20000000000 */
[----:B------:R-:W-:Y:S01]  /*1e80*/  ISETP.GE.U32.AND P4, PT, R6, UR7, PT ;  /* 0x0000000706007c0c */ /* 0x000fe2000bf86070 */
[----:B------:R-:W-:-:S02]  /*1e90*/  VIADD R41, R28, 0x100 ;  /* 0x000001001c297836 */ /* 0x000fc40000000000 */
[C---:B------:R-:W-:Y:S02]  /*1ea0*/  VIADD R7, R28.reuse, 0x120 ;  /* 0x000001201c077836 */ /* 0x040fe40000000000 */
[C---:B------:R-:W-:Y:S02]  /*1eb0*/  VIADD R40, R28.reuse, 0x240 ;  /* 0x000002401c287836 */ /* 0x040fe40000000000 */
[----:B--2---:R-:W-:Y:S02]  /*1ec0*/  IMAD.MOV.U32 R4, RZ, RZ, R0 ;  /* 0x000000ffff047224 */ /* 0x004fe400078e0000 */
[----:B------:R-:W2:Y:S01]  /*1ed0*/  @!P1 LDG.E R0, desc[UR12][R2.64] ;  /* 0x0000000c02009981 */ /* 0x000ea2000c1e1900 */
[----:B------:R-:W-:Y:S01]  /*1ee0*/  ISETP.GE.U32.AND P1, PT, R5, UR7, PT ;  /* 0x0000000705007c0c */ /* 0x000fe2000bf26070 */
[----:B------:R-:W-:Y:S02]  /*1ef0*/  IMAD.MOV.U32 R8, RZ, RZ, R4 ;  /* 0x000000ffff087224 */ /* 0x000fe400078e0004 */
[----:B------:R-:W-:-:S02]  /*1f00*/  VIADD R5, R28, 0x140 ;  /* 0x000001401c057836 */ /* 0x000fc40000000000 */
[--C-:B------:R-:W-:Y:S02]  /*1f10*/  IMAD.MOV.U32 R10, RZ, RZ, R4.reuse ;  /* 0x000000ffff0a7224 */ /* 0x100fe400078e0004 */
[----:B------:R-:W3:Y:S01]  /*1f20*/  @!P3 LDG.E R8, desc[UR12][R2.64+0x100] ;  /* 0x0001000c0208b981 */ /* 0x000ee2000c1e1900 */
[----:B------:R-:W-:Y:S01]  /*1f30*/  ISETP.GE.U32.AND P3, PT, R5, UR7, PT ;  /* 0x0000000705007c0c */ /* 0x000fe2000bf66070 */
[C---:B------:R-:W-:Y:S02]  /*1f40*/  VIADD R5, R28.reuse, 0x160 ;  /* 0x000001601c057836 */ /* 0x040fe40000000000 */
[--C-:B------:R-:W-:Y:S01]  /*1f50*/  IMAD.MOV.U32 R12, RZ, RZ, R4.reuse ;  /* 0x000000ffff0c7224 */ /* 0x100fe200078e0004 */
[----:B------:R-:W4:Y:S01]  /*1f60*/  @!P4 LDG.E R10, desc[UR12][R2.64+0x180] ;  /* 0x0001800c020ac981 */ /* 0x000f22000c1e1900 */
[----:B------:R-:W-:Y:S01]  /*1f70*/  IMAD.MOV.U32 R14, RZ, RZ, R4 ;  /* 0x000000ffff0e7224 */ /* 0x000fe200078e0004 */
[----:B------:R-:W-:Y:S01]  /*1f80*/  ISETP.GE.U32.AND P4, PT, R5, UR7, PT ;  /* 0x0000000705007c0c */ /* 0x000fe2000bf86070 */
[----:B------:R-:W-:-:S02]  /*1f90*/  VIADD R5, R28, 0x180 ;  /* 0x000001801c057836 */ /* 0x000fc40000000000 */
[--C-:B------:R-:W-:Y:S01]  /*1fa0*/  IMAD.MOV.U32 R6, RZ, RZ, R4.reuse ;  /* 0x000000ffff067224 */ /* 0x100fe200078e0004 */
[----:B------:R-:W5:Y:S01]  /*1fb0*/  @!P5 LDG.E R12, desc[UR12][R2.64+0x200] ;  /* 0x0002000c020cd981 */ /* 0x000f62000c1e1900 */
[----:B------:R-:W-:Y:S01]  /*1fc0*/  ISETP.GE.U32.AND P5, PT, R41, UR7, PT ;  /* 0x0000000729007c0c */ /* 0x000fe2000bfa6070 */
[--C-:B------:R-:W-:Y:S02]  /*1fd0*/  IMAD.MOV.U32 R16, RZ, RZ, R4.reuse ;  /* 0x000000ffff107224 */ /* 0x100fe400078e0004 */
[----:B------:R-:W5:Y:S01]  /*1fe0*/  @!P6 LDG.E R14, desc[UR12][R2.64+0x280] ;  /* 0x0002800c020ee981 */ /* 0x000f62000c1e1900 */
[----:B------:R-:W-:Y:S01]  /*1ff0*/  ISETP.GE.U32.AND P6, PT, R5, UR7, PT ;  /* 0x0000000705007c0c */ /* 0x000fe2000bfc6070 */
[----:B------:R-:W-:Y:S02]  /*2000*/  VIADD R5, R28, 0x1a0 ;  /* 0x000001a01c057836 */ /* 0x000fe40000000000 */
[----:B------:R-:W5:Y:S01]  /*2010*/  @!P2 LDG.E R6, desc[UR12][R2.64+0x80] ;  /* 0x0000800c0206a981 */ /* 0x000f62000c1e1900 */
[----:B------:R-:W-:Y:S01]  /*2020*/  ISETP.GE.U32.AND P2, PT, R7, UR7, PT ;  /* 0x0000000707007c0c */ /* 0x000fe2000bf46070 */
[----:B------:R-:W-:-:S02]  /*2030*/  IMAD.MOV.U32 R18, RZ, RZ, R4 ;  /* 0x000000ffff127224 */ /* 0x000fc400078e0004 */
        /* <DEDUP_REMOVED lines=8> */
[--C-:B------:R-:W-:Y:S01]  /*20c0*/  IMAD.MOV.U32 R24, RZ, RZ, R4.reuse ;  /* 0x000000ffff187224 */ /* 0x100fe200078e0004 */
[----:B------:R-:W5:Y:S01]  /*20d0*/  @!P5 LDG.E R20, desc[UR12][R2.64+0x400] ;  /* 0x0004000c0214d981 */ /* 0x000f62000c1e1900 */
[----:B------:R-:W-:Y:S01]  /*20e0*/  IMAD.MOV.U32 R30, RZ, RZ, R4 ;  /* 0x000000ffff1e7224 */ /* 0x000fe200078e0004 */
[----:B------:R-:W-:Y:S01]  /*20f0*/  ISETP.GE.U32.AND P5, PT, R5, UR7, PT ;  /* 0x0000000705007c0c */ /* 0x000fe2000bfa6070 */
[C---:B------:R-:W-:Y:S01]  /*2100*/  VIADD R5, R28.reuse, 0x200 ;  /* 0x000002001c057836 */ /* 0x040fe20000000000 */
[----:B------:R-:W5:Y:S01]  /*2110*/  @!P2 LDG.E R22, desc[UR12][R2.64+0x480] ;  /* 0x0004800c0216a981 */ /* 0x000f62000c1e1900 */
[----:B------:R-:W-:-:S03]  /*2120*/  VIADD R7, R28, 0x220 ;  /* 0x000002201c077836 */ /* 0x000fc60000000000 */
[----:B------:R-:W5:Y:S01]  /*2130*/  @!P3 LDG.E R24, desc[UR12][R2.64+0x500] ;  /* 0x0005000c0218b981 */ /* 0x000f62000c1e1900 */
[----:B------:R-:W-:Y:S02]  /*2140*/  ISETP.GE.U32.AND P2, PT, R5, UR7, PT ;  /* 0x0000000705007c0c */ /* 0x000fe4000bf46070 */
[----:B------:R-:W-:Y:S01]  /*2150*/  ISETP.GE.U32.AND P3, PT, R7, UR7, PT ;  /* 0x0000000707007c0c */ /* 0x000fe2000bf66070 */
[----:B------:R-:W5:Y:S01]  /*2160*/  @!P4 LDG.E R30, desc[UR12][R2.64+0x580] ;  /* 0x0005800c021ec981 */ /* 0x000f62000c1e1900 */
[----:B------:R-:W-:Y:S01]  /*2170*/  ISETP.GE.U32.AND P4, PT, R40, UR7, PT ;  /* 0x0000000728007c0c */ /* 0x000fe2000bf86070 */
[--C-:B------:R-:W-:Y:S02]  /*2180*/  IMAD.MOV.U32 R32, RZ, RZ, R4.reuse ;  /* 0x000000ffff207224 */ /* 0x100fe400078e0004 */
[--C-:B------:R-:W-:Y:S02]  /*2190*/  IMAD.MOV.U32 R34, RZ, RZ, R4.reuse ;  /* 0x000000ffff227224 */ /* 0x100fe400078e0004 */
[----:B------:R-:W-:-:S02]  /*21a0*/  IMAD.MOV.U32 R38, RZ, RZ, R4 ;  /* 0x000000ffff267224 */ /* 0x000fc400078e0004 */
[--C-:B------:R-:W-:Y:S01]  /*21b0*/  IMAD.MOV.U32 R42, RZ, RZ, R4.reuse ;  /* 0x000000ffff2a7224 */ /* 0x100fe200078e0004 */
[----:B------:R-:W5:Y:S01]  /*21c0*/  @!P6 LDG.E R32, desc[UR12][R2.64+0x600] ;  /* 0x0006000c0220e981 */ /* 0x000f62000c1e1900 */
[--C-:B------:R-:W-:Y:S02]  /*21d0*/  IMAD.MOV.U32 R44, RZ, RZ, R4.reuse ;  /* 0x000000ffff2c7224 */ /* 0x100fe400078e0004 */
        /* <DEDUP_REMOVED lines=57> */
[----:B0-----:R-:W-:Y:S02]  /*2570*/  IADD3 R8, PT, PT, R23, R24, R25 ;  /* 0x0000001817087210 */ /* 0x001fe40007ffe019 */
[----:B------:R-:W-:Y:S02]  /*2580*/  ISETP.NE.AND P1, PT, R35, 0x1f, PT ;  /* 0x0000001f2300780c */ /* 0x000fe40003f25270 */
[----:B------:R-:W-:Y:S02]  /*2590*/  IADD3 R8, PT, PT, R33, R34, R8 ;  /* 0x0000002221087210 */ /* 0x000fe40007ffe008 */
[----:B------:R-:W-:Y:S02]  /*25a0*/  ISETP.NE.AND P2, PT, R36, 0xc, PT ;  /* 0x0000000c2400780c */ /* 0x000fe40003f45270 */
[----:B------:R-:W-:Y:S02]  /*25b0*/  IADD3 R8, PT, PT, R31, R32, R8 ;  /* 0x000000201f087210 */ /* 0x000fe40007ffe008 */
[----:B------:R-:W-:-:S02]  /*25c0*/  ISETP.GE.U32.AND P3, PT, R43, 0x20, PT ;  /* 0x000000202b00780c */ /* 0x000fc40003f66070 */
        /* <DEDUP_REMOVED lines=29> */
[----:B------:R-:W-:-:S03]  /*27a0*/  IMAD.IADD R11, R11, 0x1, R10 ;  /* 0x000000010b0b7824 */ /* 0x000fc600078e020a */
        /* <DEDUP_REMOVED lines=16> */
[----:B------:R-:W-:-:S04]  /*28b0*/  ISETP.NE.AND P0, PT, R36, 0x8, PT ;  /* 0x000000082400780c */ /* 0x000fc80003f05270 */
[----:B------:R-:W-:Y:S02]  /*28c0*/  SEL R8, R15, R8, !P0 ;  /* 0x000000080f087207 */ /* 0x000fe40004000000 */
[----:B------:R-:W-:Y:S02]  /*28d0*/  ISETP.NE.AND P0, PT, R36, 0xa, PT ;  /* 0x0000000a2400780c */ /* 0x000fe40003f05270 */
[----:B------:R-:W-:Y:S02]  /*28e0*/  SEL R8, R16, R8, !P1 ;  /* 0x0000000810087207 */ /* 0x000fe40004800000 */
[----:B------:R-:W-:Y:S02]  /*28f0*/  ISETP.NE.AND P1, PT, R36, 0xb, PT ;  /* 0x0000000b2400780c */ /* 0x000fe40003f25270 */
[----:B------:R-:W-:Y:S02]  /*2900*/  SEL R8, R17, R8, !P0 ;  /* 0x0000000811087207 */ /* 0x000fe40004000000 */
[----:B------:R-:W-:-:S02]  /*2910*/  ISETP.NE.AND P0, PT, R35, RZ, PT ;  /* 0x000000ff2300720c */ /* 0x000fc40003f05270 */
[----:B------:R-:W-:Y:S01]  /*2920*/  SEL R8, R18, R8, !P1 ;  /* 0x0000000812087207 */ /* 0x000fe20004800000 */
[----:B------:R-:W-:Y:S01]  /*2930*/  @!P2 IMAD.IADD R8, R19, 0x1, R18 ;  /* 0x000000011308a824 */ /* 0x000fe200078e0212 */
[----:B------:R-:W-:Y:S02]  /*2940*/  SEL R9, R37, RZ, P0 ;  /* 0x000000ff25097207 */ /* 0x000fe40000000000 */
[----:B------:R-:W-:-:S03]  /*2950*/  ISETP.NE.AND P0, PT, R43, RZ, PT ;  /* 0x000000ff2b00720c */ /* 0x000fc60003f05270 */
[----:B------:R-:W-:-:S05]  /*2960*/  @P3 IMAD.IADD R37, R8, 0x1, R9 ;  /* 0x0000000108253824 */ /* 0x000fca00078e0209 */
[----:B------:R-:W-:Y:S01]  /*2970*/  SEL R8, R37, RZ, P0 ;  /* 0x000000ff25087207 */ /* 0x000fe20000000000 */
[----:B------:R-:W-:Y:S06]  /*2980*/  BRA `(.L_x_228) ;  /* 0x0000000c005c7947 */ /* 0x000fec0003800000 */
.L_x_227:
[----:B0-----:R-:W-:Y:S02]  /*2990*/  IADD3 R8, PT, PT, R23, R24, R25 ;  /* 0x0000001817087210 */ /* 0x001fe40007ffe019 */
[----:B------:R-:W-:Y:S02]  /*29a0*/  ISETP.NE.AND P1, PT, R35, 0x1f, PT ;  /* 0x0000001f2300780c */ /* 0x000fe40003f25270 */
[----:B------:R-:W-:Y:S02]  /*29b0*/  IADD3 R8, PT, PT, R33, R34, R8 ;  /* 0x0000002221087210 */ /* 0x000fe40007ffe008 */
        /* <DEDUP_REMOVED lines=59> */
[----:B------:R-:W-:Y:S01]  /*2d70*/  ISETP.GT.U32.AND P0, PT, R43, 0x1f, PT ;  /* 0x0000001f2b00780c */ /* 0x000fe20003f04070 */
        /* <DEDUP_REMOVED lines=22> */
.L_x_274:
[----:B------:R-:W-:Y:S05]  /*2ee0*/  @!P0 BRA `(.L_x_231) ;  /* 0x0000000000248947 */ /* 0x000fea0003800000 */
[----:B------:R-:W-:-:S07]  /*2ef0*/  IMAD.MOV.U32 R9, RZ, RZ, 0x1de ;  /* 0x000001deff097424 */ /* 0x000fce00078e00ff */
.L_x_233:
[----:B------:R-:W-:Y:S05]  /*2f00*/  NANOSLEEP R9 ;  /* 0x000000090000735d */ /* 0x000fea0003800000 */
[----:B------:R-:W2:Y:S01]  /*2f10*/  LD.E.64.STRONG.GPU R14, desc[UR12][R16.64+0x100] ;  /* 0x0001000c100e7980 */ /* 0x000ea2000c10fb00 */
[----:B------:R-:W-:Y:S01]  /*2f20*/  UMOV UR5, 0xffffffff ;  /* 0xffffffff00057882 */ /* 0x000fe20000000000 */
[----:B------:R-:W-:Y:S02]  /*2f30*/  SHF.R.U32.HI R9, RZ, 0x1, R9 ;  /* 0x00000001ff097819 */ /* 0x000fe40000011609 */
[----:B--2---:R-:W-:Y:S01]  /*2f40*/  ISETP.NE.AND P0, PT, R14, 0x63, PT ;  /* 0x000000630e00780c */ /* 0x004fe20003f05270 */
[----:B------:R-:W-:-:S12]  /*2f50*/  BRA.DIV UR5, `(.L_x_232) ;  /* 0x0000001a05687947 */ /* 0x000fd8000b800000 */
[----:B------:R-:W-:-:S13]  /*2f60*/  VOTE.ANY P0, !P0 ;  /* 0x0000000000ff7806 */ /* 0x000fda0004000100 */
.L_x_277:
[----:B------:R-:W-:Y:S05]  /*2f70*/  @P0 BRA `(.L_x_233) ;  /* 0xfffffffc00e00947 */ /* 0x000fea000383ffff */
.L_x_231:
[----:B------:R-:W-:Y:S01]  /*2f80*/  UMOV UR5, 0xffffffff ;  /* 0xffffffff00057882 */ /* 0x000fe20000000000 */
[----:B------:R-:W-:Y:S02]  /*2f90*/  ISETP.NE.AND P2, PT, R14, 0x65, PT ;  /* 0x000000650e00780c */ /* 0x000fe40003f45270 */
[----:B------:R-:W-:Y:S11]  /*2fa0*/  BRA.DIV UR5, `(.L_x_234) ;  /* 0x0000001a05747947 */ /* 0x000ff6000b800000 */
[----:B------:R-:W0:Y:S01]  /*2fb0*/  S2R R42, SR_GEMASK ;  /* 0x00000000002a7919 */ /* 0x000e220000003c00 */
[----:B------:R-:W-:Y:S01]  /*2fc0*/  VOTE.ANY R8, PT, !P2 ;  /* 0x0000000000087806 */ /* 0x000fe200050e0100 */
[----:B------:R-:W-:-:S03]  /*2fd0*/  VIADD R19, R35, 0x2 ;  /* 0x0000000223137836 */ /* 0x000fc60000000000 */
[----:B0-----:R-:W-:-:S05]  /*2fe0*/  LOP3.LUT R8, R8, 0x80000000, R42, 0xec, !PT ;  /* 0x8000000008087812 */ /* 0x001fca00078eec2a */
[----:B------:R-:W-:-:S05]  /*2ff0*/  VIADD R9, R8, 0xffffffff ;  /* 0xffffffff08097836 */ /* 0x000fca0000000000 */
[----:B------:R-:W-:-:S04]  /*3000*/  LOP3.LUT R9, R8, R9, RZ, 0xc, !PT ;  /* 0x0000000908097212 */ /* 0x000fc800078e0cff */
[----:B------:R0:W1:Y:S02]  /*3010*/  POPC R38, R9 ;  /* 0x0000000900267309 */ /* 0x0000640000000000 */
[C---:B0-----:R-:W-:Y:S01]  /*3020*/  VIADD R9, R35.reuse, 0x4 ;  /* 0x0000000423097836 */ /* 0x041fe20000000000 */
[----:B-1----:R-:W0:Y:S01]  /*3030*/  SHFL.DOWN PT, R16, R15, 0x1, R38 ;  /* 0x082000000f107989 */ /* 0x002e2200000e0026 */
[----:B------:R-:W-:-:S04]  /*3040*/  ISETP.GE.AND P0, PT, R35, R38, PT ;  /* 0x000000262300720c */ /* 0x000fc80003f06270 */
[----:B0-----:R-:W-:Y:S02]  /*3050*/  SEL R16, R16, RZ, !P0 ;  /* 0x000000ff10107207 */ /* 0x001fe40004000000 */
[----:B------:R-:W-:-:S03]  /*3060*/  ISETP.GT.AND P0, PT, R19, R38, PT ;  /* 0x000000261300720c */ /* 0x000fc60003f04270 */
[----:B------:R-:W-:Y:S02]  /*3070*/  IMAD.IADD R17, R16, 0x1, R15 ;  /* 0x0000000110117824 */ /* 0x000fe400078e020f */
[----:B------:R-:W-:-:S03]  /*3080*/  VIADD R15, R35, 0x10 ;  /* 0x00000010230f7836 */ /* 0x000fc60000000000 */
[----:B------:R-:W0:Y:S02]  /*3090*/  SHFL.DOWN PT, R16, R17, 0x2, R38 ;  /* 0x0840000011107989 */ /* 0x000e2400000e0026 */
[-C--:B------:R-:W-:Y:S02]  /*30a0*/  ISETP.GT.AND P2, PT, R15, R38.reuse, PT ;  /* 0x000000260f00720c */ /* 0x080fe40003f44270 */
[----:B0-----:R-:W-:Y:S02]  /*30b0*/  SEL R16, R16, RZ, !P0 ;  /* 0x000000ff10107207 */ /* 0x001fe40004000000 */
[----:B------:R-:W-:Y:S01]  /*30c0*/  ISETP.GT.AND P0, PT, R9, R38, PT ;  /* 0x000000260900720c */ /* 0x000fe20003f04270 */
[----:B------:R-:W-:Y:S02]  /*30d0*/  VIADD R9, R35, 0x8 ;  /* 0x0000000823097836 */ /* 0x000fe40000000000 */
[----:B------:R-:W-:-:S05]  /*30e0*/  IMAD.IADD R19, R17, 0x1, R16 ;  /* 0x0000000111137824 */ /* 0x000fca00078e0210 */
[----:B------:R-:W0:Y:S02]  /*30f0*/  SHFL.DOWN PT, R16, R19, 0x4, R38 ;  /* 0x0880000013107989 */ /* 0x000e2400000e0026 */
[----:B0-----:R-:W-:Y:S02]  /*3100*/  SEL R16, R16, RZ, !P0 ;  /* 0x000000ff10107207 */ /* 0x001fe40004000000 */
[----:B------:R-:W-:Y:S02]  /*3110*/  ISETP.GT.AND P0, PT, R9, R38, PT ;  /* 0x000000260900720c */ /* 0x000fe40003f04270 */
[----:B------:R-:W0:Y:S01]  /*3120*/  LDC.64 R8, c[0x0][0x390] ;  /* 0x0000e400ff087b82 */ /* 0x000e220000000a00 */
[----:B------:R-:W-:-:S05]  /*3130*/  IMAD.IADD R37, R19, 0x1, R16 ;  /* 0x0000000113257824 */ /* 0x000fca00078e0210 */
[----:B------:R-:W1:Y:S01]  /*3140*/  SHFL.DOWN PT, R16, R37, 0x8, R38 ;  /* 0x0900000025107989 */ /* 0x000e6200000e0026 */
[----:B0-----:R-:W-:Y:S02]  /*3150*/  IADD3 R36, P3, PT, R8, 0x100, RZ ;  /* 0x0000010008247810 */ /* 0x001fe40007f7e0ff */
[----:B-1----:R-:W-:Y:S02]  /*3160*/  SEL R16, R16, RZ, !P0 ;  /* 0x000000ff10107207 */ /* 0x002fe40004000000 */
[----:B------:R-:W-:-:S03]  /*3170*/  ISETP.NE.AND P0, PT, R14, 0x65, PT ;  /* 0x000000650e00780c */ /* 0x000fc60003f05270 */
[----:B------:R-:W-:Y:S02]  /*3180*/  IMAD.IADD R17, R37, 0x1, R16 ;  /* 0x0000000125117824 */ /* 0x000fe400078e0210 */
[----:B------:R-:W-:-:S03]  /*3190*/  IMAD.X R37, RZ, RZ, R9, P3 ;  /* 0x000000ffff257224 */ /* 0x000fc600018e0609 */
[----:B------:R-:W0:Y:S05]  /*31a0*/  SHFL.DOWN PT, R16, R17, 0x10, R38 ;  /* 0x0a00000011107989 */ /* 0x000e2a00000e0026 */
[----:B------:R-:W-:Y:S02]  /*31b0*/  VOTE.ALL P0, P0 ;  /* 0x0000000000ff7806 */ /* 0x000fe40000000000 */
[----:B0-----:R-:W-:-:S05]  /*31c0*/  SEL R16, R16, RZ, !P2 ;  /* 0x000000ff10107207 */ /* 0x001fca0005000000 */
[----:B------:R-:W-:-:S07]  /*31d0*/  IMAD.IADD R19, R17, 0x1, R16 ;  /* 0x0000000111137824 */ /* 0x000fce00078e0210 */
.L_x_286:
[----:B------:R-:W-:Y:S05]  /*31e0*/  @!P0 BRA `(.L_x_235) ;  /* 0x0000000000e48947 */ /* 0x000fea0003800000 */
[----:B------:R-:W-:-:S07]  /*31f0*/  IMAD.MOV.U32 R38, RZ, RZ, 0x1de ;  /* 0x000001deff267424 */ /* 0x000fce00078e00ff */
.L_x_241:
        /* <DEDUP_REMOVED lines=10> */
.L_x_289:
[----:B------:R-:W-:Y:S05]  /*32a0*/  @!P0 BRA `(.L_x_237) ;  /* 0x0000000000248947 */ /* 0x000fea0003800000 */
[----:B------:R-:W-:-:S07]  /*32b0*/  IMAD.MOV.U32 R9, RZ, RZ, R38 ;  /* 0x000000ffff097224 */ /* 0x000fce00078e0026 */
.L_x_239:
[----:B------:R-:W-:Y:S05]  /*32c0*/  NANOSLEEP R9 ;  /* 0x000000090000735d */ /* 0x000fea0003800000 */
[----:B------:R-:W2:Y:S01]  /*32d0*/  LD.E.64.STRONG.GPU R14, desc[UR12][R16.64+-0x100] ;  /* 0xffff000c100e7980 */ /* 0x000ea2000c10fb00 */
[----:B------:R-:W-:Y:S01]  /*32e0*/  UMOV UR5, 0xffffffff ;  /* 0xffffffff00057882 */ /* 0x000fe20000000000 */
[----:B------:R-:W-:Y:S02]  /*32f0*/  SHF.R.U32.HI R9, RZ, 0x1, R9 ;  /* 0x00000001ff097819 */ /* 0x000fe40000011609 */
[----:B--2---:R-:W-:Y:S01]  /*3300*/  ISETP.NE.AND P0, PT, R14, 0x63, PT ;  /* 0x000000630e00780c */ /* 0x004fe20003f05270 */
[----:B------:R-:W-:-:S12]  /*3310*/  BRA.DIV UR5, `(.L_x_238) ;  /* 0x0000001a05c07947 */ /* 0x000fd8000b800000 */
[----:B------:R-:W-:-:S13]  /*3320*/  VOTE.ANY P0, !P0 ;  /* 0x0000000000ff7806 */ /* 0x000fda0004000100 */
.L_x_292:
[----:B------:R-:W-:Y:S05]  /*3330*/  @P0 BRA `(.L_x_239) ;  /* 0xfffffffc00e00947 */ /* 0x000fea000383ffff */
.L_x_237:
[----:B------:R-:W-:Y:S01]  /*3340*/  UMOV UR5, 0xffffffff ;  /* 0xffffffff00057882 */ /* 0x000fe20000000000 */
[----:B------:R-:W-:Y:S02]  /*3350*/  ISETP.NE.AND P0, PT, R14, 0x65, PT ;  /* 0x000000650e00780c */ /* 0x000fe40003f05270 */
[----:B------:R-:W-:Y:S11]  /*3360*/  BRA.DIV UR5, `(.L_x_240) ;  /* 0x0000001a05cc7947 */ /* 0x000ff6000b800000 */
[----:B------:R-:W-:Y:S01]  /*3370*/  VOTE.ANY R8, PT, !P0 ;  /* 0x0000000000087806 */ /* 0x000fe200040e0100 */
[----:B------:R-:W-:-:S03]  /*3380*/  VIADD R18, R18, 0xffffffe0 ;  /* 0xffffffe012127836 */ /* 0x000fc60000000000 */
[----:B------:R-:W-:-:S05]  /*3390*/  LOP3.LUT R8, R8, 0x80000000, R42, 0xec, !PT ;  /* 0x8000000008087812 */ /* 0x000fca00078eec2a */
[----:B------:R-:W-:-:S05]  /*33a0*/  VIADD R9, R8, 0xffffffff ;  /* 0xffffffff08097836 */ /* 0x000fca0000000000 */
[----:B------:R-:W-:Y:S01]  /*33b0*/  LOP3.LUT R9, R8, R9, RZ, 0xc, !PT ;  /* 0x0000000908097212 */ /* 0x000fe200078e0cff */
[----:B------:R-:W-:-:S05]  /*33c0*/  VIADD R8, R35, 0x2 ;  /* 0x0000000223087836 */ /* 0x000fca0000000000 */
[----:B------:R-:W0:Y:S02]  /*33d0*/  POPC R9, R9 ;  /* 0x0000000900097309 */ /* 0x000e240000000000 */
[----:B0-----:R-:W0:Y:S01]  /*33e0*/  SHFL.DOWN PT, R16, R15, 0x1, R9 ;  /* 0x082000000f107989 */ /* 0x001e2200000e0009 */
[----:B------:R-:W-:-:S04]  /*33f0*/  ISETP.GE.AND P0, PT, R35, R9, PT ;  /* 0x000000092300720c */ /* 0x000fc80003f06270 */
[----:B0-----:R-:W-:Y:S02]  /*3400*/  SEL R16, R16, RZ, !P0 ;  /* 0x000000ff10107207 */ /* 0x001fe40004000000 */
[----:B------:R-:W-:Y:S01]  /*3410*/  ISETP.GT.AND P0, PT, R8, R9, PT ;  /* 0x000000090800720c */ /* 0x000fe20003f04270 */
[----:B------:R-:W-:Y:S02]  /*3420*/  VIADD R8, R35, 0x4 ;  /* 0x0000000423087836 */ /* 0x000fe40000000000 */
[----:B------:R-:W-:-:S05]  /*3430*/  IMAD.IADD R44, R16, 0x1, R15 ;  /* 0x00000001102c7824 */ /* 0x000fca00078e020f */
[----:B------:R-:W0:Y:S02]  /*3440*/  SHFL.DOWN PT, R16, R44, 0x2, R9 ;  /* 0x084000002c107989 */ /* 0x000e2400000e0009 */
        /* <DEDUP_REMOVED lines=8> */
[----:B------:R-:W-:-:S03]  /*34d0*/  IMAD.IADD R45, R17, 0x1, R16 ;  /* 0x00000001112d7824 */ /* 0x000fc600078e0210 */
[----:B------:R-:W-:Y:S02]  /*34e0*/  ISETP.GT.AND P2, PT, R8, R9, PT ;  /* 0x000000090800720c */ /* 0x000fe40003f44270 */
        /* <DEDUP_REMOVED lines=8> */
.L_x_301:
[----:B------:R-:W-:Y:S05]  /*3570*/  @P0 BRA `(.L_x_241) ;  /* 0xfffffffc00200947 */ /* 0x000fea000383ffff */
.L_x_235:
        /* <DEDUP_REMOVED lines=15> */
.L_x_229:
[----:B------:R-:W-:Y:S05]  /*3670*/  WARPSYNC.ALL ;  /* 0x0000000000007948 */ /* 0x000fea0003800000 */
[----:B------:R-:W0:Y:S08]  /*3680*/  S2UR UR5, SR_CgaCtaId ;  /* 0x00000000000579c3 */ /* 0x000e300000008800 */
[----:B------:R-:W-:Y:S01]  /*3690*/  BAR.SYNC.DEFER_BLOCKING 0x0 ;  /* 0x0000000000007b1d */ /* 0x000fe20000010000 */
[----:B------:R-:W-:-:S05]  /*36a0*/  ISETP.NE.AND P0, PT, R43, RZ, PT ;  /* 0x000000ff2b00720c */ /* 0x000fca0003f05270 */
[----:B------:R-:W-:Y:S02]  /*36b0*/  UMOV UR4, 0x400 ;  /* 0x0000040000047882 */ /* 0x000fe40000000000 */
[----:B0-----:R-:W-:-:S09]  /*36c0*/  ULEA UR4, UR5, UR4, 0x18 ;  /* 0x0000000405047291 */ /* 0x001fd2000f8ec0ff */
[----:B------:R-:W0:Y:S02]  /*36d0*/  LDS R9, [UR4+0x54] ;  /* 0x00005404ff097984 */ /* 0x000e240008000800 */
[----:B0-----:R-:W-:-:S05]  /*36e0*/  SEL R9, R9, RZ, P0 ;  /* 0x000000ff09097207 */ /* 0x001fca0000000000 */
[----:B------:R-:W-:-:S07]  /*36f0*/  IMAD.IADD R8, R9, 0x1, R8 ;  /* 0x0000000109087824 */ /* 0x000fce00078e0208 */
.L_x_228:
[----:B------:R-:W-:Y:S01]  /*3700*/  IMAD.IADD R25, R25, 0x1, R8 ;  /* 0x0000000119197824 */ /* 0x000fe200078e0208 */
[----:B------:R-:W-:Y:S01]  /*3710*/  BAR.SYNC.DEFER_BLOCKING 0x0 ;  /* 0x0000000000007b1d */ /* 0x000fe20000010000 */
[----:B------:R-:W-:Y:S01]  /*3720*/  ISETP.NE.AND P0, PT, R43, RZ, PT ;  /* 0x000000ff2b00720c */ /* 0x000fe20003f05270 */
[----:B-1----:R-:W-:Y:S02]  /*3730*/  IMAD.U32 R10, RZ, RZ, UR7 ;  /* 0x00000007ff0a7e24 */ /* 0x002fe4000f8e00ff */
[----:B------:R-:W-:Y:S02]  /*3740*/  IMAD.IADD R24, R24, 0x1, R25 ;  /* 0x0000000118187824 */ /* 0x000fe400078e0219 */
[----:B------:R-:W0:Y:S02]  /*3750*/  LDCU.64 UR8, c[0x0][0x388] ;  /* 0x00007100ff0877ac */ /* 0x000e240008000a00 */
[----:B------:R-:W-:-:S04]  /*3760*/  IMAD.IADD R23, R23, 0x1, R24 ;  /* 0x0000000117177824 */ /* 0x000fc800078e0218 */
[----:B------:R-:W-:-:S04]  /*3770*/  IMAD.IADD R34, R34, 0x1, R23 ;  /* 0x0000000122227824 */ /* 0x000fc800078e0217 */
[----:B------:R-:W-:-:S04]  /*3780*/  IMAD.IADD R33, R33, 0x1, R34 ;  /* 0x0000000121217824 */ /* 0x000fc800078e0222 */
[----:B------:R-:W-:-:S04]  /*3790*/  IMAD.IADD R32, R32, 0x1, R33 ;  /* 0x0000000120207824 */ /* 0x000fc800078e0221 */
[----:B------:R-:W-:Y:S01]  /*37a0*/  IMAD.IADD R31, R31, 0x1, R32 ;  /* 0x000000011f1f7824 */ /* 0x000fe200078e0220 */
[----:B------:R-:W-:Y:S03]  /*37b0*/  STS [R26], R25 ;  /* 0x000000191a007388 */ /* 0x000fe60000000800 */
        /* <DEDUP_REMOVED lines=27> */
[----:B------:R1:W-:Y:S04]  /*3970*/  STS [R26+0x40], R3 ;  /* 0x000040031a007388 */ /* 0x0003e80000000800 */
[----:B------:R-:W-:Y:S04]  /*3980*/  STS [R26+0x44], R9 ;  /* 0x000044091a007388 */ /* 0x000fe80000000800 */
[----:B------:R-:W-:Y:S01]  /*3990*/  STS [R26+0x48], R11 ;  /* 0x0000480b1a007388 */ /* 0x000fe20000000800 */
[----:B------:R-:W-:-:S03]  /*39a0*/  NOP ;  /* 0x0000000000007918 */ /* 0x000fc60000000000 */
[----:B------:R-:W-:Y:S04]  /*39b0*/  LDS R33, [R27] ;  /* 0x000000001b217984 */ /* 0x000fe80000000800 */
        /* <DEDUP_REMOVED lines=18> */
[----:B------:R2:W-:Y:S01]  /*3ae0*/  @!P0 STS [UR4+0x7b80], R10 ;  /* 0x007b800aff008988 */ /* 0x0005e20008000804 */
[----:B------:R-:W-:Y:S01]  /*3af0*/  BAR.SYNC.DEFER_BLOCKING 0x0 ;  /* 0x0000000000007b1d */ /* 0x000fe20000010000 */
[----:B-1----:R-:W-:-:S05]  /*3b00*/  IADD3 R3, P0, PT, R28, UR10, RZ ;  /* 0x0000000a1c037c10 */ /* 0x002fca000ff1e0ff */
[----:B------:R-:W1:Y:S01]  /*3b10*/  S2R R2, SR_TID.X ;  /* 0x0000000000027919 */ /* 0x000e620000002100 */
[----:B------:R-:W3:Y:S01]  /*3b20*/  LDS R29, [UR4+0x7b80] ;  /* 0x007b8004ff1d7984 */ /* 0x000ee20008000800 */
[C---:B-1----:R-:W-:Y:S02]  /*3b30*/  LOP3.LUT R4, R2.reuse, 0x3e0, RZ, 0xc0, !PT ;  /* 0x000003e002047812 */ /* 0x042fe400078ec0ff */
[----:B------:R-:W-:-:S05]  /*3b40*/  LOP3.LUT R2, R2, 0x1f, RZ, 0xc0, !PT ;  /* 0x0000001f02027812 */ /* 0x000fca00078ec0ff */
[----:B------:R-:W-:Y:S02]  /*3b50*/  IMAD R6, R4, 0x13, R2 ;  /* 0x0000001304067824 */ /* 0x000fe400078e0202 */
[----:B------:R-:W-:Y:S01]  /*3b60*/  IMAD.X R4, RZ, RZ, UR11, P0 ;  /* 0x0000000bff047e24 */ /* 0x000fe200080e06ff */
[C---:B0-----:R-:W-:Y:S01]  /*3b70*/  LEA R2, P0, R3.reuse, UR8, 0x2 ;  /* 0x0000000803027c11 */ /* 0x041fe2000f8010ff */
[C---:B------:R-:W-:Y:S02]  /*3b80*/  VIADD R8, R6.reuse, 0x20 ;  /* 0x0000002006087836 */ /* 0x040fe40000000000 */
[C---:B--2---:R-:W-:Y:S01]  /*3b90*/  VIADD R10, R6.reuse, 0xa0 ;  /* 0x000000a0060a7836 */ /* 0x044fe20000000000 */
[----:B------:R-:W-:Y:S01]  /*3ba0*/  LEA.HI.X R3, R3, UR9, R4, 0x2, P0 ;  /* 0x0000000903037c11 */ /* 0x000fe200080f1404 */
[----:B------:R-:W-:Y:S01]  /*3bb0*/  VIADD R4, R6, 0x40 ;  /* 0x0000004006047836 */ /* 0x000fe20000000000 */
[-C--:B---3--:R-:W-:Y:S02]  /*3bc0*/  ISETP.GE.AND P1, PT, R28, R29.reuse, PT ;  /* 0x0000001d1c00720c */ /* 0x088fe40003f26270 */
[-C--:B------:R-:W-:Y:S01]  /*3bd0*/  ISETP.GE.AND P2, PT, R8, R29.reuse, PT ;  /* 0x0000001d0800720c */ /* 0x080fe20003f46270 */
[----:B------:R-:W-:Y:S01]  /*3be0*/  VIADD R8, R6, 0x60 ;  /* 0x0000006006087836 */ /* 0x000fe20000000000 */
[-C--:B------:R-:W-:Y:S01]  /*3bf0*/  ISETP.GE.AND P3, PT, R4, R29.reuse, PT ;  /* 0x0000001d0400720c */ /* 0x080fe20003f66270 */
[----:B------:R-:W-:Y:S01]  /*3c00*/  VIADD R4, R6, 0x80 ;  /* 0x0000008006047836 */ /* 0x000fe20000000000 */
[----:B------:R-:W-:-:S02]  /*3c10*/  ISETP.GE.AND P6, PT, R10, R29, PT ;  /* 0x0000001d0a00720c */ /* 0x000fc40003fc6270 */
[-C--:B------:R-:W-:Y:S01]  /*3c20*/  ISETP.GE.AND P4, PT, R8, R29.reuse, PT ;  /* 0x0000001d0800720c */ /* 0x080fe20003f86270 */
[----:B------:R-:W-:Y:S01]  /*3c30*/  VIADD R8, R6, 0xc0 ;  /* 0x000000c006087836 */ /* 0x000fe20000000000 */
[-C--:B------:R-:W-:Y:S01]  /*3c40*/  ISETP.GE.AND P5, PT, R4, R29.reuse, PT ;  /* 0x0000001d0400720c */ /* 0x080fe20003fa6270 */
[----:B------:R-:W-:Y:S02]  /*3c50*/  VIADD R4, R6, 0xe0 ;  /* 0x000000e006047836 */ /* 0x000fe40000000000 */
[----:B------:R0:W-:Y:S01]  /*3c60*/  @!P1 STG.E desc[UR12][R2.64], R33 ;  /* 0x0000002102009986 */ /* 0x0001e2000c10190c */
[-C--:B------:R-:W-:Y:S01]  /*3c70*/  ISETP.GE.AND P0, PT, R8, R29.reuse, PT ;  /* 0x0000001d0800720c */ /* 0x080fe20003f06270 */
[----:B------:R-:W-:Y:S01]  /*3c80*/  VIADD R8, R6, 0x140 ;  /* 0x0000014006087836 */ /* 0x000fe20000000000 */
[-C--:B------:R-:W-:Y:S01]  /*3c90*/  ISETP.GE.AND P1, PT, R4, R29.reuse, PT ;  /* 0x0000001d0400720c */ /* 0x080fe20003f26270 */
[----:B------:R-:W-:Y:S01]  /*3ca0*/  VIADD R4, R6, 0x120 ;  /* 0x0000012006047836 */ /* 0x000fe20000000000 */
[----:B------:R0:W-:Y:S04]  /*3cb0*/  @!P3 STG.E desc[UR12][R2.64+0x100], R37 ;  /* 0x000100250200b986 */ /* 0x0001e8000c10190c */
[----:B------:R0:W-:Y:S01]  /*3cc0*/  @!P4 STG.E desc[UR12][R2.64+0x180], R39 ;  /* 0x000180270200c986 */ /* 0x0001e2000c10190c */
[-C--:B------:R-:W-:Y:S01]  /*3cd0*/  ISETP.GE.AND P3, PT, R4, R29.reuse, PT ;  /* 0x0000001d0400720c */ /* 0x080fe20003f66270 */
[----:B------:R-:W-:Y:S01]  /*3ce0*/  VIADD R4, R6, 0x160 ;  /* 0x0000016006047836 */ /* 0x000fe20000000000 */
[-C--:B------:R-:W-:Y:S01]  /*3cf0*/  ISETP.GE.AND P4, PT, R8, R29.reuse, PT ;  /* 0x0000001d0800720c */ /* 0x080fe20003f86270 */
[----:B------:R-:W-:Y:S01]  /*3d00*/  VIADD R8, R6, 0x180 ;  /* 0x0000018006087836 */ /* 0x000fe20000000000 */
[----:B------:R0:W-:Y:S01]  /*3d10*/  @!P2 STG.E desc[UR12][R2.64+0x80], R35 ;  /* 0x000080230200a986 */ /* 0x0001e2000c10190c */
[----:B------:R-:W-:-:S03]  /*3d20*/  ISETP.GE.AND P2, PT, R41, R29, PT ;  /* 0x0000001d2900720c */ /* 0x000fc60003f46270 */
[----:B------:R0:W-:Y:S01]  /*3d30*/  @!P5 STG.E desc[UR12][R2.64+0x200], R43 ;  /* 0x0002002b0200d986 */ /* 0x0001e2000c10190c */
[-C--:B------:R-:W-:Y:S01]  /*3d40*/  ISETP.GE.AND P5, PT, R4, R29.reuse, PT ;  /* 0x0000001d0400720c */ /* 0x080fe20003fa6270 */
[----:B------:R-:W-:Y:S02]  /*3d50*/  VIADD R4, R6, 0x1a0 ;  /* 0x000001a006047836 */ /* 0x000fe40000000000 */
        /* <DEDUP_REMOVED lines=9> */
[----:B------:R-:W-:Y:S01]  /*3df0*/  VIADD R6, R6, 0x220 ;  /* 0x0000022006067836 */ /* 0x000fe20000000000 */
        /* <DEDUP_REMOVED lines=17> */
.L_x_215:
[----:B------:R-:W-:Y:S01]  /*3f10*/  BSSY B1, `(.L_x_242) ;  /* 0x0000006000017945 */ /* 0x000fe20003800000 */
[----:B------:R-:W-:Y:S01]  /*3f20*/  PLOP3.LUT P0, PT, P0, PT, PT, 0x8, 0x80 ;  /* 0x000000000080781c */ /* 0x000fe2000070e170 */
[----:B------:R-:W-:-:S12]  /*3f30*/  IMAD.MOV.U32 R8, RZ, RZ, -0x1 ;  /* 0xffffffffff087424 */ /* 0x000fd800078e00ff */
[----:B------:R-:W-:Y:S05]  /*3f40*/  WARPSYNC.COLLECTIVE R8, `(.L_x_243) ;  /* 0x0000000008087348 */ /* 0x000fea0003c00000 */
[----:B------:R-:W-:Y:S01]  /*3f50*/  VOTE.ANY P0, P0 ;  /* 0x0000000000ff7806 */ /* 0x000fe20000000100 */
[----:B------:R-:W-:-:S12]  /*3f60*/  ENDCOLLECTIVE ;  /* 0x000000000000791b */ /* 0x000fd80003800000 */
.L_x_243:
[----:B------:R-:W-:Y:S05]  /*3f70*/  BSYNC B1 ;  /* 0x0000000000017941 */ /* 0x000fea0003800000 */
.L_x_242:
[----:B------:R-:W-:Y:S05]  /*3f80*/  BRA `(.L_x_244) ;  /* 0xffffffd000087947 */ /* 0x000fea000383ffff */
.L_x_217:
[----:B------:R-:W-:Y:S01]  /*3f90*/  BSSY B1, `(.L_x_245) ;  /* 0x0000006000017945 */ /* 0x000fe20003800000 */
[----:B------:R-:W-:Y:S01]  /*3fa0*/  PLOP3.LUT P0, PT, P0, PT, PT, 0x8, 0x80 ;  /* 0x000000000080781c */ /* 0x000fe2000070e170 */
[----:B------:R-:W-:-:S12]  /*3fb0*/  IMAD.MOV.U32 R8, RZ, RZ, -0x1 ;  /* 0xffffffffff087424 */ /* 0x000fd800078e00ff */
[----:B------:R-:W-:Y:S05]  /*3fc0*/  WARPSYNC.COLLECTIVE R8, `(.L_x_246) ;  /* 0x0000000008087348 */ /* 0x000fea0003c00000 */
[----:B------:R-:W-:Y:S01]  /*3fd0*/  VOTE.ANY P0, P0 ;  /* 0x0000000000ff7806 */ /* 0x000fe20000000100 */
[----:B------:R-:W-:-:S12]  /*3fe0*/  ENDCOLLECTIVE ;  /* 0x000000000000791b */ /* 0x000fd80003800000 */
.L_x_246:
[----:B------:R-:W-:Y:S05]  /*3ff0*/  BSYNC B1 ;  /* 0x0000000000017941 */ /* 0x000fea0003800000 */
.L_x_245:
[----:B------:R-:W-:Y:S05]  /*4000*/  BRA `(.L_x_247) ;  /* 0xffffffd0000c7947 */ /* 0x000fea000383ffff */
.L_x_219:
        /* <DEDUP_REMOVED lines=8> */
.L_x_249:
[----:B------:R-:W-:Y:S05]  /*4090*/  BSYNC B1 ;  /* 0x0000000000017941 */ /* 0x000fea0003800000 */
.L_x_248:
[----:B------:R-:W-:Y:S01]  /*40a0*/  LOP3.LUT R8, R8, 0x80000000, R45, 0xec, !PT ;  /* 0x8000000008087812 */ /* 0x000fe200078eec2d */
[----:B------:R-:W-:Y:S02]  /*40b0*/  IMAD.MOV.U32 R10, RZ, RZ, 0x1 ;  /* 0x00000001ff0a7424 */ /* 0x000fe400078e00ff */
[----:B------:R-:W-:Y:S02]  /*40c0*/  VIADD R33, R44, 0x2 ;  /* 0x000000022c217836 */ /* 0x000fe40000000000 */
[----:B------:R-:W-:Y:S02]  /*40d0*/  VIADD R9, R8, 0xffffffff ;  /* 0xffffffff08097836 */ /* 0x000fe40000000000 */
[C---:B------:R-:W-:Y:S02]  /*40e0*/  VIADD R32, R44.reuse, 0x4 ;  /* 0x000000042c207836 */ /* 0x040fe40000000000 */
[----:B------:R-:W-:Y:S01]  /*40f0*/  VIADD R19, R44, 0x8 ;  /* 0x000000082c137836 */ /* 0x000fe20000000000 */
[----:B------:R-:W-:Y:S01]  /*4100*/  LOP3.LUT R38, R8, R9, RZ, 0xc, !PT ;  /* 0x0000000908267212 */ /* 0x000fe200078e0cff */
[----:B------:R-:W-:-:S02]  /*4110*/  IMAD.MOV.U32 R8, RZ, RZ, -0x1 ;  /* 0xffffffffff087424 */ /* 0x000fc400078e00ff */
[----:B------:R-:W-:-:S03]  /*4120*/  VIADD R34, R44, 0x10 ;  /* 0x000000102c227836 */ /* 0x000fc60000000000 */
[----:B------:R-:W0:Y:S02]  /*4130*/  POPC R38, R38 ;  /* 0x0000002600267309 */ /* 0x000e240000000000 */
[----:B0-----:R-:W-:-:S07]  /*4140*/  IMAD.MOV.U32 R9, RZ, RZ, R38 ;  /* 0x000000ffff097224 */ /* 0x001fce00078e0026 */
[----:B------:R-:W-:Y:S05]  /*4150*/  WARPSYNC.COLLECTIVE R8, `(.L_x_250) ;  /* 0x0000000008087348 */ /* 0x000fea0003c00000 */
[----:B------:R0:W1:Y:S02]  /*4160*/  SHFL.DOWN P2, R16, R15, R10, R9 ;  /* 0x0800000a0f107389 */ /* 0x0000640000040009 */
[----:B01----:R-:W-:Y:S05]  /*4170*/  ENDCOLLECTIVE ;  /* 0x000000000000791b */ /* 0x003fea0003800000 */
.L_x_250:
[----:B------:R-:W-:Y:S01]  /*4180*/  IMAD.MOV.U32 R10, RZ, RZ, 0x2 ;  /* 0x00000002ff0a7424 */ /* 0x000fe200078e00ff */
[----:B------:R-:W-:-:S04]  /*4190*/  ISETP.GE.AND P2, PT, R44, R38, PT ;  /* 0x000000262c00720c */ /* 0x000fc80003f46270 */
[----:B------:R-:W-:-:S05]  /*41a0*/  SEL R16, R16, RZ, !P2 ;  /* 0x000000ff10107207 */ /* 0x000fca0005000000 */
[----:B------:R-:W-:-:S04]  /*41b0*/  IMAD.IADD R17, R16, 0x1, R15 ;  /* 0x0000000110117824 */ /* 0x000fc800078e020f */
[----:B------:R-:W-:-:S07]  /*41c0*/  IMAD.MOV.U32 R15, RZ, RZ, R17 ;  /* 0x000000ffff0f7224 */ /* 0x000fce00078e0011 */
[----:B------:R-:W-:Y:S05]  /*41d0*/  WARPSYNC.COLLECTIVE R8, `(.L_x_251) ;  /* 0x0000000008087348 */ /* 0x000fea0003c00000 */
[----:B------:R0:W1:Y:S02]  /*41e0*/  SHFL.DOWN P2, R16, R15, R10, R9 ;  /* 0x0800000a0f107389 */ /* 0x0000640000040009 */
[----:B01----:R-:W-:Y:S05]  /*41f0*/  ENDCOLLECTIVE ;  /* 0x000000000000791b */ /* 0x003fea0003800000 */
.L_x_251:
[----:B------:R-:W-:Y:S01]  /*4200*/  IMAD.MOV.U32 R10, RZ, RZ, 0x4 ;  /* 0x00000004ff0a7424 */ /* 0x000fe200078e00ff */
[----:B------:R-:W-:-:S04]  /*4210*/  ISETP.GT.AND P2, PT, R33, R38, PT ;  /* 0x000000262100720c */ /* 0x000fc80003f44270 */
[----:B------:R-:W-:-:S05]  /*4220*/  SEL R16, R16, RZ, !P2 ;  /* 0x000000ff10107207 */ /* 0x000fca0005000000 */
[----:B------:R-:W-:-:S04]  /*4230*/  IMAD.IADD R35, R17, 0x1, R16 ;  /* 0x0000000111237824 */ /* 0x000fc800078e0210 */
[----:B------:R-:W-:-:S07]  /*4240*/  IMAD.MOV.U32 R15, RZ, RZ, R35 ;  /* 0x000000ffff0f7224 */ /* 0x000fce00078e0023 */
[----:B------:R-:W-:Y:S05]  /*4250*/  WARPSYNC.COLLECTIVE R8, `(.L_x_252) ;  /* 0x0000000008087348 */ /* 0x000fea0003c00000 */
[----:B------:R0:W1:Y:S02]  /*4260*/  SHFL.DOWN P2, R16, R15, R10, R9 ;  /* 0x0800000a0f107389 */ /* 0x0000640000040009 */
[----:B01----:R-:W-:Y:S05]  /*4270*/  ENDCOLLECTIVE ;  /* 0x000000000000791b */ /* 0x003fea0003800000 */
.L_x_252:
        /* <DEDUP_REMOVED lines=8> */
.L_x_253:
        /* <DEDUP_REMOVED lines=8> */
.L_x_254:
[----:B------:R-:W0:Y:S01]  /*4380*/  LDC.64 R8, c[0x0][0x390] ;  /* 0x0000e400ff087b82 */ /* 0x000e220000000a00 */
[----:B------:R-:W-:-:S04]  /*4390*/  ISETP.GT.AND P2, PT, R34, R38, PT ;  /* 0x000000262200720c */ /* 0x000fc80003f44270 */
[----:B------:R-:W-:-:S05]  /*43a0*/  SEL R16, R16, RZ, !P2 ;  /* 0x000000ff10107207 */ /* 0x000fca0005000000 */
[----:B------:R-:W-:Y:S01]  /*43b0*/  IMAD.IADD R36, R17, 0x1, R16 ;  /* 0x0000000111247824 */ /* 0x000fe200078e0210 */
[----:B0-----:R-:W-:Y:S01]  /*43c0*/  IADD3 R35, P2, PT, R8, 0x100, RZ ;  /* 0x0000010008237810 */ /* 0x001fe20007f5e0ff */
[----:B------:R-:W-:-:S04]  /*43d0*/  IMAD.MOV.U32 R8, RZ, RZ, -0x1 ;  /* 0xffffffffff087424 */ /* 0x000fc800078e00ff */
[----:B------:R-:W-:-:S08]  /*43e0*/  IMAD.X R37, RZ, RZ, R9, P2 ;  /* 0x000000ffff257224 */ /* 0x000fd000010e0609 */
[----:B------:R-:W-:Y:S05]  /*43f0*/  WARPSYNC.COLLECTIVE R8, `(.L_x_255) ;  /* 0x0000000008087348 */ /* 0x000fea0003c00000 */
[----:B------:R-:W-:Y:S01]  /*4400*/  VOTE.ALL P0, P0 ;  /* 0x0000000000ff7806 */ /* 0x000fe20000000000 */
[----:B------:R-:W-:-:S12]  /*4410*/  ENDCOLLECTIVE ;  /* 0x000000000000791b */ /* 0x000fd80003800000 */
.L_x_255:
[----:B------:R-:W-:Y:S05]  /*4420*/  BRA `(.L_x_256) ;  /* 0xffffffcc00a07947 */ /* 0x000fea000383ffff */
.L_x_221:
[----:B------:R-:W-:Y:S01]  /*4430*/  BSSY B1, `(.L_x_257) ;  /* 0x0000006000017945 */ /* 0x000fe20003800000 */
[----:B------:R-:W-:Y:S01]  /*4440*/  PLOP3.LUT P0, PT, P0, PT, PT, 0x8, 0x80 ;  /* 0x000000000080781c */ /* 0x000fe2000070e170 */
[----:B------:R-:W-:-:S12]  /*4450*/  IMAD.MOV.U32 R8, RZ, RZ, -0x1 ;  /* 0xffffffffff087424 */ /* 0x000fd800078e00ff */
[----:B------:R-:W-:Y:S05]  /*4460*/  WARPSYNC.COLLECTIVE R8, `(.L_x_258) ;  /* 0x0000000008087348 */ /* 0x000fea0003c00000 */
[----:B------:R-:W-:Y:S01]  /*4470*/  VOTE.ANY P0, P0 ;  /* 0x0000000000ff7806 */ /* 0x000fe20000000100 */
[----:B------:R-:W-:-:S12]  /*4480*/  ENDCOLLECTIVE ;  /* 0x000000000000791b */ /* 0x000fd80003800000 */
.L_x_258:
[----:B------:R-:W-:Y:S05]  /*4490*/  BSYNC B1 ;  /* 0x0000000000017941 */ /* 0x000fea0003800000 */
.L_x_257:
[----:B------:R-:W-:Y:S05]  /*44a0*/  BRA `(.L_x_259) ;  /* 0xffffffcc00b07947 */ /* 0x000fea000383ffff */
.L_x_223:
[----:B------:R-:W-:Y:S01]  /*44b0*/  BSSY B1, `(.L_x_260) ;  /* 0x0000006000017945 */ /* 0x000fe20003800000 */
[----:B------:R-:W-:Y:S01]  /*44c0*/  PLOP3.LUT P0, PT, P0, PT, PT, 0x8, 0x80 ;  /* 0x000000000080781c */ /* 0x000fe2000070e170 */
[----:B------:R-:W-:-:S12]  /*44d0*/  IMAD.MOV.U32 R8, RZ, RZ, -0x1 ;  /* 0xffffffffff087424 */ /* 0x000fd800078e00ff */
[----:B------:R-:W-:Y:S05]  /*44e0*/  WARPSYNC.COLLECTIVE R8, `(.L_x_261) ;  /* 0x0000000008087348 */ /* 0x000fea0003c00000 */
[----:B------:R-:W-:Y:S01]  /*44f0*/  VOTE.ANY P0, P0 ;  /* 0x0000000000ff7806 */ /* 0x000fe20000000100 */
[----:B------:R-:W-:-:S12]  /*4500*/  ENDCOLLECTIVE ;  /* 0x000000000000791b */ /* 0x000fd80003800000 */
.L_x_261:
[----:B------:R-:W-:Y:S05]  /*4510*/  BSYNC B1 ;  /* 0x0000000000017941 */ /* 0x000fea0003800000 */
.L_x_260:
[----:B------:R-:W-:Y:S05]  /*4520*/  BRA `(.L_x_262) ;  /* 0xffffffcc00b47947 */ /* 0x000fea000383ffff */
.L_x_225:
[----:B------:R-:W-:Y:S01]  /*4530*/  BSSY B1, `(.L_x_263) ;  /* 0x0000006000017945 */ /* 0x000fe20003800000 */
[----:B------:R-:W-:Y:S01]  /*4540*/  PLOP3.LUT P2, PT, P0, PT, PT, 0x8, 0x80 ;  /* 0x000000000080781c */ /* 0x000fe2000074e170 */
[----:B------:R-:W-:-:S12]  /*4550*/  IMAD.MOV.U32 R8, RZ, RZ, -0x1 ;  /* 0xffffffffff087424 */ /* 0x000fd800078e00ff */
[----:B------:R-:W-:Y:S05]  /*4560*/  WARPSYNC.COLLECTIVE R8, `(.L_x_264) ;  /* 0x0000000008087348 */ /* 0x000fea0003c00000 */
[----:B------:R-:W-:Y:S01]  /*4570*/  VOTE.ANY R8, PT, P2 ;  /* 0x0000000000087806 */ /* 0x000fe200010e0100 */
[----:B------:R-:W-:Y:S06]  /*4580*/  ENDCOLLECTIVE ;  /* 0x000000000000791b */ /* 0x000fec0003800000 */
.L_x_264:
[----:B------:R-:W-:Y:S05]  /*4590*/  BSYNC B1 ;  /* 0x0000000000017941 */ /* 0x000fea0003800000 */
.L_x_263:
[----:B------:R-:W-:Y:S01]  /*45a0*/  LOP3.LUT R8, R8, 0x80000000, R45, 0xec, !PT ;  /* 0x8000000008087812 */ /* 0x000fe200078eec2d */
[----:B------:R-:W-:Y:S02]  /*45b0*/  IMAD.MOV.U32 R10, RZ, RZ, 0x1 ;  /* 0x00000001ff0a7424 */ /* 0x000fe400078e00ff */
[----:B------:R-:W-:Y:S02]  /*45c0*/  VIADD R18, R18, 0xffffffe0 ;  /* 0xffffffe012127836 */ /* 0x000fe40000000000 */
[----:B------:R-:W-:-:S05]  /*45d0*/  VIADD R9, R8, 0xffffffff ;  /* 0xffffffff08097836 */ /* 0x000fca0000000000 */
[----:B------:R-:W-:Y:S01]  /*45e0*/  LOP3.LUT R17, R8, R9, RZ, 0xc, !PT ;  /* 0x0000000908117212 */ /* 0x000fe200078e0cff */
[----:B------:R-:W-:-:S03]  /*45f0*/  IMAD.MOV.U32 R8, RZ, RZ, -0x1 ;  /* 0xffffffffff087424 */ /* 0x000fc600078e00ff */
[----:B------:R0:W1:Y:S04]  /*4600*/  POPC R9, R17 ;  /* 0x0000001100097309 */ /* 0x0000680000000000 */
[----:B01----:R-:W-:Y:S05]  /*4610*/  WARPSYNC.COLLECTIVE R8, `(.L_x_265) ;  /* 0x0000000008087348 */ /* 0x003fea0003c00000 */
[----:B-1----:R1:W2:Y:S02]  /*4620*/  SHFL.DOWN P2, R16, R15, R10, R9 ;  /* 0x0800000a0f107389 */ /* 0x0022a40000040009 */
[----:B012---:R-:W-:Y:S05]  /*4630*/  ENDCOLLECTIVE ;  /* 0x000000000000791b */ /* 0x007fea0003800000 */
.L_x_265:
[----:B------:R-:W-:Y:S01]  /*4640*/  ISETP.GE.AND P0, PT, R44, R9, PT ;  /* 0x000000092c00720c */ /* 0x000fe20003f06270 */
[----:B------:R-:W-:-:S03]  /*4650*/  IMAD.MOV.U32 R10, RZ, RZ, 0x2 ;  /* 0x00000002ff0a7424 */ /* 0x000fc600078e00ff */
[----:B------:R-:W-:Y:S02]  /*4660*/  SEL R16, R16, RZ, !P0 ;  /* 0x000000ff10107207 */ /* 0x000fe40004000000 */
[----:B------:R-:W-:-:S03]  /*4670*/  ISETP.GT.AND P0, PT, R33, R9, PT ;  /* 0x000000092100720c */ /* 0x000fc60003f04270 */
[----:B------:R-:W-:-:S10]  /*4680*/  IMAD.IADD R15, R16, 0x1, R15 ;  /* 0x00000001100f7824 */ /* 0x000fd400078e020f */
[----:B------:R-:W-:Y:S05]  /*4690*/  WARPSYNC.COLLECTIVE R8, `(.L_x_266) ;  /* 0x0000000008087348 */ /* 0x000fea0003c00000 */
[----:B------:R0:W1:Y:S02]  /*46a0*/  SHFL.DOWN P2, R16, R15, R10, R9 ;  /* 0x0800000a0f107389 */ /* 0x0000640000040009 */
[----:B01----:R-:W-:Y:S05]  /*46b0*/  ENDCOLLECTIVE ;  /* 0x000000000000791b */ /* 0x003fea0003800000 */
.L_x_266:
[----:B------:R-:W-:Y:S01]  /*46c0*/  IMAD.MOV.U32 R10, RZ, RZ, 0x4 ;  /* 0x00000004ff0a7424 */ /* 0x000fe200078e00ff */
[----:B------:R-:W-:Y:S02]  /*46d0*/  SEL R16, R16, RZ, !P0 ;  /* 0x000000ff10107207 */ /* 0x000fe40004000000 */
[----:B------:R-:W-:-:S03]  /*46e0*/  ISETP.GT.AND P0, PT, R32, R9, PT ;  /* 0x000000092000720c */ /* 0x000fc60003f04270 */
[----:B------:R-:W-:-:S10]  /*46f0*/  IMAD.IADD R15, R15, 0x1, R16 ;  /* 0x000000010f0f7824 */ /* 0x000fd400078e0210 */
[----:B------:R-:W-:Y:S05]  /*4700*/  WARPSYNC.COLLECTIVE R8, `(.L_x_267) ;  /* 0x0000000008087348 */ /* 0x000fea0003c00000 */
[----:B------:R0:W1:Y:S02]  /*4710*/  SHFL.DOWN P2, R16, R15, R10, R9 ;  /* 0x0800000a0f107389 */ /* 0x0000640000040009 */
[----:B01----:R-:W-:Y:S05]  /*4720*/  ENDCOLLECTIVE ;  /* 0x000000000000791b */ /* 0x003fea0003800000 */
.L_x_267:
[----:B------:R-:W-:Y:S01]  /*4730*/  IMAD.MOV.U32 R10, RZ, RZ, 0x8 ;  /* 0x00000008ff0a7424 */ /* 0x000fe200078e00ff */
[----:B------:R-:W-:Y:S02]  /*4740*/  SEL R16, R16, RZ, !P0 ;  /* 0x000000ff10107207 */ /* 0x000fe40004000000 */
[----:B------:R-:W-:-:S03]  /*4750*/  ISETP.GT.AND P0, PT, R19, R9, PT ;  /* 0x000000091300720c */ /* 0x000fc60003f04270 */
[----:B------:R-:W-:-:S10]  /*4760*/  IMAD.IADD R15, R15, 0x1, R16 ;  /* 0x000000010f0f7824 */ /* 0x000fd400078e0210 */
[----:B------:R-:W-:Y:S05]  /*4770*/  WARPSYNC.COLLECTIVE R8, `(.L_x_268) ;  /* 0x0000000008087348 */ /* 0x000fea0003c00000 */
[----:B------:R0:W1:Y:S02]  /*4780*/  SHFL.DOWN P2, R16, R15, R10, R9 ;  /* 0x0800000a0f107389 */ /* 0x0000640000040009 */
[----:B01----:R-:W-:Y:S05]  /*4790*/  ENDCOLLECTIVE ;  /* 0x000000000000791b */ /* 0x003fea0003800000 */
.L_x_268:
[----:B------:R-:W-:Y:S01]  /*47a0*/  IMAD.MOV.U32 R10, RZ, RZ, 0x10 ;  /* 0x00000010ff0a7424 */ /* 0x000fe200078e00ff */
[----:B------:R-:W-:Y:S02]  /*47b0*/  SEL R16, R16, RZ, !P0 ;  /* 0x000000ff10107207 */ /* 0x000fe40004000000 */
[----:B------:R-:W-:-:S03]  /*47c0*/  ISETP.GT.AND P0, PT, R34, R9, PT ;  /* 0x000000092200720c */ /* 0x000fc60003f04270 */
[----:B------:R-:W-:-:S10]  /*47d0*/  IMAD.IADD R15, R15, 0x1, R16 ;  /* 0x000000010f0f7824 */ /* 0x000fd400078e0210 */
[----:B------:R-:W-:Y:S05]  /*47e0*/  WARPSYNC.COLLECTIVE R8, `(.L_x_269) ;  /* 0x0000000008087348 */ /* 0x000fea0003c00000 */
[----:B------:R0:W1:Y:S02]  /*47f0*/  SHFL.DOWN P2, R16, R15, R10, R9 ;  /* 0x0800000a0f107389 */ /* 0x0000640000040009 */
[----:B01----:R-:W-:Y:S05]  /*4800*/  ENDCOLLECTIVE ;  /* 0x000000000000791b */ /* 0x003fea0003800000 */
.L_x_269:
[----:B------:R-:W-:Y:S02]  /*4810*/  SEL R16, R16, RZ, !P0 ;  /* 0x000000ff10107207 */ /* 0x000fe40004000000 */
[----:B------:R-:W-:Y:S02]  /*4820*/  ISETP.NE.AND P0, PT, R14, 0x65, PT ;  /* 0x000000650e00780c */ /* 0x000fe40003f05270 */
[----:B------:R-:W-:-:S11]  /*4830*/  IADD3 R36, PT, PT, R15, R16, R36 ;  /* 0x000000100f247210 */ /* 0x000fd60007ffe024 */
[----:B------:R-:W-:Y:S05]  /*4840*/  WARPSYNC.COLLECTIVE R8, `(.L_x_270) ;  /* 0x0000000008087348 */ /* 0x000fea0003c00000 */
[----:B------:R-:W-:Y:S01]  /*4850*/  VOTE.ALL P0, P0 ;  /* 0x0000000000ff7806 */ /* 0x000fe20000000000 */
[----:B------:R-:W-:-:S12]  /*4860*/  ENDCOLLECTIVE ;  /* 0x000000000000791b */ /* 0x000fd80003800000 */
.L_x_270:
[----:B------:R-:W-:Y:S05]  /*4870*/  BRA `(.L_x_271) ;  /* 0xffffffcc00607947 */ /* 0x000fea000383ffff */
.L_x_230:
[----:B------:R-:W-:Y:S01]  /*4880*/  BSSY B0, `(.L_x_272) ;  /* 0x0000006000007945 */ /* 0x000fe20003800000 */
[----:B------:R-:W-:Y:S01]  /*4890*/  PLOP3.LUT P0, PT, P0, PT, PT, 0x8, 0x80 ;  /* 0x000000000080781c */ /* 0x000fe2000070e170 */
[----:B------:R-:W-:-:S12]  /*48a0*/  IMAD.MOV.U32 R8, RZ, RZ, -0x1 ;  /* 0xffffffffff087424 */ /* 0x000fd800078e00ff */
[----:B------:R-:W-:Y:S05]  /*48b0*/  WARPSYNC.COLLECTIVE R8, `(.L_x_273) ;  /* 0x0000000008087348 */ /* 0x000fea0003c00000 */
[----:B------:R-:W-:Y:S01]  /*48c0*/  VOTE.ANY P0, P0 ;  /* 0x0000000000ff7806 */ /* 0x000fe20000000100 */
[----:B------:R-:W-:-:S12]  /*48d0*/  ENDCOLLECTIVE ;  /* 0x000000000000791b */ /* 0x000fd80003800000 */
.L_x_273:
[----:B------:R-:W-:Y:S05]  /*48e0*/  BSYNC B0 ;  /* 0x0000000000007941 */ /* 0x000fea0003800000 */
.L_x_272:
[----:B------:R-:W-:Y:S05]  /*48f0*/  BRA `(.L_x_274) ;  /* 0xffffffe400787947 */ /* 0x000fea000383ffff */
.L_x_232:
[----:B------:R-:W-:Y:S01]  /*4900*/  BSSY B0, `(.L_x_275) ;  /* 0x0000006000007945 */ /* 0x000fe20003800000 */
[----:B------:R-:W-:Y:S01]  /*4910*/  PLOP3.LUT P0, PT, P0, PT, PT, 0x8, 0x80 ;  /* 0x000000000080781c */ /* 0x000fe2000070e170 */
[----:B------:R-:W-:-:S12]  /*4920*/  IMAD.MOV.U32 R8, RZ, RZ, -0x1 ;  /* 0xffffffffff087424 */ /* 0x000fd800078e00ff */
[----:B------:R-:W-:Y:S05]  /*4930*/  WARPSYNC.COLLECTIVE R8, `(.L_x_276) ;  /* 0x0000000008087348 */ /* 0x000fea0003c00000 */
[----:B------:R-:W-:Y:S01]  /*4940*/  VOTE.ANY P0, P0 ;  /* 0x0000000000ff7806 */ /* 0x000fe20000000100 */
[----:B------:R-:W-:-:S12]  /*4950*/  ENDCOLLECTIVE ;  /* 0x000000000000791b */ /* 0x000fd80003800000 */
.L_x_276:
[----:B------:R-:W-:Y:S05]  /*4960*/  BSYNC B0 ;  /* 0x0000000000007941 */ /* 0x000fea0003800000 */
.L_x_275:
[----:B------:R-:W-:Y:S05]  /*4970*/  BRA `(.L_x_277) ;  /* 0xffffffe4007c7947 */ /* 0x000fea000383ffff */
.L_x_234:
        /* <DEDUP_REMOVED lines=8> */
.L_x_279:
[----:B------:R-:W-:Y:S05]  /*4a00*/  BSYNC B0 ;  /* 0x0000000000007941 */ /* 0x000fea0003800000 */
.L_x_278:
[----:B------:R-:W-:Y:S01]  /*4a10*/  LOP3.LUT R8, R8, 0x80000000, R42, 0xec, !PT ;  /* 0x8000000008087812 */ /* 0x000fe200078eec2a */
[----:B------:R-:W-:Y:S02]  /*4a20*/  IMAD.MOV.U32 R10, RZ, RZ, 0x1 ;  /* 0x00000001ff0a7424 */ /* 0x000fe400078e00ff */
[----:B------:R-:W-:Y:S02]  /*4a30*/  VIADD R19, R35, 0x2 ;  /* 0x0000000223137836 */ /* 0x000fe40000000000 */
[----:B------:R-:W-:-:S05]  /*4a40*/  VIADD R9, R8, 0xffffffff ;  /* 0xffffffff08097836 */ /* 0x000fca0000000000 */
[----:B------:R-:W-:Y:S01]  /*4a50*/  LOP3.LUT R38, R8, R9, RZ, 0xc, !PT ;  /* 0x0000000908267212 */ /* 0x000fe200078e0cff */
[----:B------:R-:W-:-:S05]  /*4a60*/  IMAD.MOV.U32 R8, RZ, RZ, -0x1 ;  /* 0xffffffffff087424 */ /* 0x000fca00078e00ff */
[----:B------:R-:W0:Y:S02]  /*4a70*/  POPC R38, R38 ;  /* 0x0000002600267309 */ /* 0x000e240000000000 */
[----:B0-----:R-:W-:Y:S01]  /*4a80*/  IMAD.MOV.U32 R9, RZ, RZ, R38 ;  /* 0x000000ffff097224 */ /* 0x001fe200078e0026 */
[----:B------:R-:W-:-:S13]  /*4a90*/  ISETP.GT.AND P3, PT, R19, R38, PT ;  /* 0x000000261300720c */ /* 0x000fda0003f64270 */
[----:B------:R-:W-:Y:S05]  /*4aa0*/  WARPSYNC.COLLECTIVE R8, `(.L_x_280) ;  /* 0x0000000008087348 */ /* 0x000fea0003c00000 */
[----:B------:R0:W1:Y:S02]  /*4ab0*/  SHFL.DOWN P2, R16, R15, R10, R9 ;  /* 0x0800000a0f107389 */ /* 0x0000640000040009 */
[----:B01----:R-:W-:Y:S05]  /*4ac0*/  ENDCOLLECTIVE ;  /* 0x000000000000791b */ /* 0x003fea0003800000 */
.L_x_280:
        /* <DEDUP_REMOVED lines=8> */
.L_x_281:
[----:B------:R-:W-:Y:S01]  /*4b50*/  IMAD.MOV.U32 R10, RZ, RZ, 0x4 ;  /* 0x00000004ff0a7424 */ /* 0x000fe200078e00ff */
[----:B------:R-:W-:-:S05]  /*4b60*/  SEL R16, R16, RZ, !P3 ;  /* 0x000000ff10107207 */ /* 0x000fca0005800000 */
[----:B------:R-:W-:Y:S02]  /*4b70*/  IMAD.IADD R19, R17, 0x1, R16 ;  /* 0x0000000111137824 */ /* 0x000fe400078e0210 */
[----:B------:R-:W-:Y:S02]  /*4b80*/  VIADD R17, R35, 0x4 ;  /* 0x0000000423117836 */ /* 0x000fe40000000000 */
[----:B------:R-:W-:-:S03]  /*4b90*/  IMAD.MOV.U32 R15, RZ, RZ, R19 ;  /* 0x000000ffff0f7224 */ /* 0x000fc600078e0013 */
[----:B------:R-:W-:Y:S01]  /*4ba0*/  ISETP.GT.AND P3, PT, R17, R38, PT ;  /* 0x000000261100720c */ /* 0x000fe20003f64270 */
[----:B------:R-:W-:-:S12]  /*4bb0*/  VIADD R17, R35, 0x8 ;  /* 0x0000000823117836 */ /* 0x000fd80000000000 */
[----:B------:R-:W-:Y:S05]  /*4bc0*/  WARPSYNC.COLLECTIVE R8, `(.L_x_282) ;  /* 0x0000000008087348 */ /* 0x000fea0003c00000 */
[----:B------:R0:W1:Y:S02]  /*4bd0*/  SHFL.DOWN P2, R16, R15, R10, R9 ;  /* 0x0800000a0f107389 */ /* 0x0000640000040009 */
[----:B01----:R-:W-:Y:S05]  /*4be0*/  ENDCOLLECTIVE ;  /* 0x000000000000791b */ /* 0x003fea0003800000 */
.L_x_282:
[----:B------:R-:W-:Y:S01]  /*4bf0*/  IMAD.MOV.U32 R10, RZ, RZ, 0x8 ;  /* 0x00000008ff0a7424 */ /* 0x000fe200078e00ff */
[----:B------:R-:W-:Y:S02]  /*4c00*/  SEL R16, R16, RZ, !P3 ;  /* 0x000000ff10107207 */ /* 0x000fe40005800000 */
[----:B------:R-:W-:-:S03]  /*4c10*/  ISETP.GT.AND P3, PT, R17, R38, PT ;  /* 0x000000261100720c */ /* 0x000fc60003f64270 */
[----:B------:R-:W-:Y:S02]  /*4c20*/  IMAD.IADD R37, R19, 0x1, R16 ;  /* 0x0000000113257824 */ /* 0x000fe400078e0210 */
[----:B------:R-:W-:Y:S02]  /*4c30*/  VIADD R19, R35, 0x10 ;  /* 0x0000001023137836 */ /* 0x000fe40000000000 */
[----:B------:R-:W-:-:S07]  /*4c40*/  IMAD.MOV.U32 R15, RZ, RZ, R37 ;  /* 0x000000ffff0f7224 */ /* 0x000fce00078e0025 */
[----:B------:R-:W-:Y:S05]  /*4c50*/  WARPSYNC.COLLECTIVE R8, `(.L_x_283) ;  /* 0x0000000008087348 */ /* 0x000fea0003c00000 */
[----:B------:R0:W1:Y:S02]  /*4c60*/  SHFL.DOWN P2, R16, R15, R10, R9 ;  /* 0x0800000a0f107389 */ /* 0x0000640000040009 */
[----:B01----:R-:W-:Y:S05]  /*4c70*/  ENDCOLLECTIVE ;  /* 0x000000000000791b */ /* 0x003fea0003800000 */
.L_x_283:
[----:B------:R-:W-:Y:S01]  /*4c80*/  IMAD.MOV.U32 R10, RZ, RZ, 0x10 ;  /* 0x00000010ff0a7424 */ /* 0x000fe200078e00ff */
[----:B------:R-:W-:-:S05]  /*4c90*/  SEL R16, R16, RZ, !P3 ;  /* 0x000000ff10107207 */ /* 0x000fca0005800000 */
[----:B------:R-:W-:-:S04]  /*4ca0*/  IMAD.IADD R17, R37, 0x1, R16 ;  /* 0x0000000125117824 */ /* 0x000fc800078e0210 */
[----:B------:R-:W-:-:S07]  /*4cb0*/  IMAD.MOV.U32 R15, RZ, RZ, R17 ;  /* 0x000000ffff0f7224 */ /* 0x000fce00078e0011 */
[----:B------:R-:W-:Y:S05]  /*4cc0*/  WARPSYNC.COLLECTIVE R8, `(.L_x_284) ;  /* 0x0000000008087348 */ /* 0x000fea0003c00000 */
[----:B------:R0:W1:Y:S02]  /*4cd0*/  SHFL.DOWN P2, R16, R15, R10, R9 ;  /* 0x0800000a0f107389 */ /* 0x0000640000040009 */
[----:B01----:R-:W-:Y:S05]  /*4ce0*/  ENDCOLLECTIVE ;  /* 0x000000000000791b */ /* 0x003fea0003800000 */
.L_x_284:
        /* <DEDUP_REMOVED lines=10> */
.L_x_285:
[----:B------:R-:W-:Y:S05]  /*4d90*/  BRA `(.L_x_286) ;  /* 0xffffffe400107947 */ /* 0x000fea000383ffff */
.L_x_236:
[----:B------:R-:W-:Y:S01]  /*4da0*/  BSSY B0, `(.L_x_287) ;  /* 0x0000006000007945 */ /* 0x000fe20003800000 */
[----:B------:R-:W-:Y:S01]  /*4db0*/  PLOP3.LUT P0, PT, P0, PT, PT, 0x8, 0x80 ;  /* 0x000000000080781c */ /* 0x000fe2000070e170 */
[----:B------:R-:W-:-:S12]  /*4dc0*/  IMAD.MOV.U32 R8, RZ, RZ, -0x1 ;  /* 0xffffffffff087424 */ /* 0x000fd800078e00ff */
[----:B------:R-:W-:Y:S05]  /*4dd0*/  WARPSYNC.COLLECTIVE R8, `(.L_x_288) ;  /* 0x0000000008087348 */ /* 0x000fea0003c00000 */
[----:B------:R-:W-:Y:S01]  /*4de0*/  VOTE.ANY P0, P0 ;  /* 0x0000000000ff7806 */ /* 0x000fe20000000100 */
[----:B------:R-:W-:-:S12]  /*4df0*/  ENDCOLLECTIVE ;  /* 0x000000000000791b */ /* 0x000fd80003800000 */
.L_x_288:
[----:B------:R-:W-:Y:S05]  /*4e00*/  BSYNC B0 ;  /* 0x0000000000007941 */ /* 0x000fea0003800000 */
.L_x_287:
[----:B------:R-:W-:Y:S05]  /*4e10*/  BRA `(.L_x_289) ;  /* 0xffffffe400207947 */ /* 0x000fea000383ffff */
.L_x_238:
[----:B------:R-:W-:Y:S01]  /*4e20*/  BSSY B0, `(.L_x_290) ;  /* 0x0000006000007945 */ /* 0x000fe20003800000 */
[----:B------:R-:W-:Y:S01]  /*4e30*/  PLOP3.LUT P0, PT, P0, PT, PT, 0x8, 0x80 ;  /* 0x000000000080781c */ /* 0x000fe2000070e170 */
[----:B------:R-:W-:-:S12]  /*4e40*/  IMAD.MOV.U32 R8, RZ, RZ, -0x1 ;  /* 0xffffffffff087424 */ /* 0x000fd800078e00ff */
[----:B------:R-:W-:Y:S05]  /*4e50*/  WARPSYNC.COLLECTIVE R8, `(.L_x_291) ;  /* 0x0000000008087348 */ /* 0x000fea0003c00000 */
[----:B------:R-:W-:Y:S01]  /*4e60*/  VOTE.ANY P0, P0 ;  /* 0x0000000000ff7806 */ /* 0x000fe20000000100 */
[----:B------:R-:W-:-:S12]  /*4e70*/  ENDCOLLECTIVE ;  /* 0x000000000000791b */ /* 0x000fd80003800000 */
.L_x_291:
[----:B------:R-:W-:Y:S05]  /*4e80*/  BSYNC B0 ;  /* 0x0000000000007941 */ /* 0x000fea0003800000 */
.L_x_290:
[----:B------:R-:W-:Y:S05]  /*4e90*/  BRA `(.L_x_292) ;  /* 0xffffffe400247947 */ /* 0x000fea000383ffff */
.L_x_240:
[----:B------:R-:W-:Y:S01]  /*4ea0*/  BSSY B0, `(.L_x_293) ;  /* 0x0000006000007945 */ /* 0x000fe20003800000 */
[----:B------:R-:W-:Y:S01]  /*4eb0*/  PLOP3.LUT P2, PT, P0, PT, PT, 0x8, 0x80 ;  /* 0x000000000080781c */ /* 0x000fe2000074e170 */
[----:B------:R-:W-:-:S12]  /*4ec0*/  IMAD.MOV.U32 R8, RZ, RZ, -0x1 ;  /* 0xffffffffff087424 */ /* 0x000fd800078e00ff */
[----:B------:R-:W-:Y:S05]  /*4ed0*/  WARPSYNC.COLLECTIVE R8, `(.L_x_294) ;  /* 0x0000000008087348 */ /* 0x000fea0003c00000 */
[----:B------:R-:W-:Y:S01]  /*4ee0*/  VOTE.ANY R8, PT, P2 ;  /* 0x0000000000087806 */ /* 0x000fe200010e0100 */
[----:B------:R-:W-:Y:S06]  /*4ef0*/  ENDCOLLECTIVE ;  /* 0x000000000000791b */ /* 0x000fec0003800000 */
.L_x_294:
[----:B------:R-:W-:Y:S05]  /*4f00*/  BSYNC B0 ;  /* 0x0000000000007941 */ /* 0x000fea0003800000 */
.L_x_293:
        /* <DEDUP_REMOVED lines=10> */
.L_x_295:
[----:B------:R-:W-:Y:S01]  /*4fb0*/  ISETP.GE.AND P0, PT, R35, R9, PT ;  /* 0x000000092300720c */ /* 0x000fe20003f06270 */
[----:B------:R-:W-:-:S03]  /*4fc0*/  IMAD.MOV.U32 R10, RZ, RZ, 0x2 ;  /* 0x00000002ff0a7424 */ /* 0x000fc600078e00ff */
[----:B------:R-:W-:-:S05]  /*4fd0*/  SEL R16, R16, RZ, !P0 ;  /* 0x000000ff10107207 */ /* 0x000fca0004000000 */
[----:B------:R-:W-:Y:S02]  /*4fe0*/  IMAD.IADD R44, R16, 0x1, R15 ;  /* 0x00000001102c7824 */ /* 0x000fe400078e020f */
[----:B------:R-:W-:Y:S02]  /*4ff0*/  VIADD R16, R35, 0x2 ;  /* 0x0000000223107836 */ /* 0x000fe40000000000 */
[----:B------:R-:W-:-:S03]  /*5000*/  IMAD.MOV.U32 R15, RZ, RZ, R44 ;  /* 0x000000ffff0f7224 */ /* 0x000fc600078e002c */
[----:B------:R-:W-:-:S13]  /*5010*/  ISETP.GT.AND P0, PT, R16, R9, PT ;  /* 0x000000091000720c */ /* 0x000fda0003f04270 */
[----:B------:R-:W-:Y:S05]  /*5020*/  WARPSYNC.COLLECTIVE R8, `(.L_x_296) ;  /* 0x0000000008087348 */ /* 0x000fea0003c00000 */
[----:B------:R0:W1:Y:S02]  /*5030*/  SHFL.DOWN P2, R16, R15, R10, R9 ;  /* 0x0800000a0f107389 */ /* 0x0000640000040009 */
[----:B01----:R-:W-:Y:S05]  /*5040*/  ENDCOLLECTIVE ;  /* 0x000000000000791b */ /* 0x003fea0003800000 */
.L_x_296:
[----:B------:R-:W-:Y:S01]  /*5050*/  IMAD.MOV.U32 R10, RZ, RZ, 0x4 ;  /* 0x00000004ff0a7424 */ /* 0x000fe200078e00ff */
[----:B------:R-:W-:Y:S01]  /*5060*/  SEL R17, R16, RZ, !P0 ;  /* 0x000000ff10117207 */ /* 0x000fe20004000000 */
[----:B------:R-:W-:-:S04]  /*5070*/  VIADD R16, R35, 0x4 ;  /* 0x0000000423107836 */ /* 0x000fc80000000000 */
[----:B------:R-:W-:Y:S01]  /*5080*/  IMAD.IADD R17, R44, 0x1, R17 ;  /* 0x000000012c117824 */ /* 0x000fe200078e0211 */
[----:B------:R-:W-:-:S03]  /*5090*/  ISETP.GT.AND P0, PT, R16, R9, PT ;  /* 0x000000091000720c */ /* 0x000fc60003f04270 */
[----:B------:R-:W-:-:S10]  /*50a0*/  IMAD.MOV.U32 R15, RZ, RZ, R17 ;  /* 0x000000ffff0f7224 */ /* 0x000fd400078e0011 */
[----:B------:R-:W-:Y:S05]  /*50b0*/  WARPSYNC.COLLECTIVE R8, `(.L_x_297) ;  /* 0x0000000008087348 */ /* 0x000fea0003c00000 */
[----:B------:R0:W1:Y:S02]  /*50c0*/  SHFL.DOWN P2, R16, R15, R10, R9 ;  /* 0x0800000a0f107389 */ /* 0x0000640000040009 */
[----:B01----:R-:W-:Y:S05]  /*50d0*/  ENDCOLLECTIVE ;  /* 0x000000000000791b */ /* 0x003fea0003800000 */
.L_x_297:
[----:B------:R-:W-:Y:S01]  /*50e0*/  IMAD.MOV.U32 R10, RZ, RZ, 0x8 ;  /* 0x00000008ff0a7424 */ /* 0x000fe200078e00ff */
[----:B------:R-:W-:-:S05]  /*50f0*/  SEL R16, R16, RZ, !P0 ;  /* 0x000000ff10107207 */ /* 0x000fca0004000000 */
[----:B------:R-:W-:Y:S02]  /*5100*/  IMAD.IADD R45, R17, 0x1, R16 ;  /* 0x00000001112d7824 */ /* 0x000fe400078e0210 */
[C---:B------:R-:W-:Y:S02]  /*5110*/  VIADD R16, R35.reuse, 0x8 ;  /* 0x0000000823107836 */ /* 0x040fe40000000000 */
[----:B------:R-:W-:Y:S02]  /*5120*/  IMAD.MOV.U32 R15, RZ, RZ, R45 ;  /* 0x000000ffff0f7224 */ /* 0x000fe400078e002d */
[----:B------:R-:W-:Y:S01]  /*5130*/  VIADD R17, R35, 0x10 ;  /* 0x0000001023117836 */ /* 0x000fe20000000000 */
[----:B------:R-:W-:-:S13]  /*5140*/  ISETP.GT.AND P0, PT, R16, R9, PT ;  /* 0x000000091000720c */ /* 0x000fda0003f04270 */
[----:B------:R-:W-:Y:S05]  /*5150*/  WARPSYNC.COLLECTIVE R8, `(.L_x_298) ;  /* 0x0000000008087348 */ /* 0x000fea0003c00000 */
[----:B------:R0:W1:Y:S02]  /*5160*/  SHFL.DOWN P2, R16, R15, R10, R9 ;  /* 0x0800000a0f107389 */ /* 0x0000640000040009 */
[----:B01----:R-:W-:Y:S05]  /*5170*/  ENDCOLLECTIVE ;  /* 0x000000000000791b */ /* 0x003fea0003800000 */
.L_x_298:
[----:B------:R-:W-:Y:S01]  /*5180*/  IMAD.MOV.U32 R10, RZ, RZ, 0x10 ;  /* 0x00000010ff0a7424 */ /* 0x000fe200078e00ff */
[----:B------:R-:W-:Y:S02]  /*5190*/  SEL R16, R16, RZ, !P0 ;  /* 0x000000ff10107207 */ /* 0x000fe40004000000 */
[----:B------:R-:W-:-:S03]  /*51a0*/  ISETP.GT.AND P0, PT, R17, R9, PT ;  /* 0x000000091100720c */ /* 0x000fc60003f04270 */
[----:B------:R-:W-:-:S04]  /*51b0*/  IMAD.IADD R44, R45, 0x1, R16 ;  /* 0x000000012d2c7824 */ /* 0x000fc800078e0210 */
[----:B------:R-:W-:-:S07]  /*51c0*/  IMAD.MOV.U32 R15, RZ, RZ, R44 ;  /* 0x000000ffff0f7224 */ /* 0x000fce00078e002c */
[----:B------:R-:W-:Y:S05]  /*51d0*/  WARPSYNC.COLLECTIVE R8, `(.L_x_299) ;  /* 0x0000000008087348 */ /* 0x000fea0003c00000 */
[----:B------:R0:W1:Y:S02]  /*51e0*/  SHFL.DOWN P2, R16, R15, R10, R9 ;  /* 0x0800000a0f107389 */ /* 0x0000640000040009 */
[----:B01----:R-:W-:Y:S05]  /*51f0*/  ENDCOLLECTIVE ;  /* 0x000000000000791b */ /* 0x003fea0003800000 */
.L_x_299:
[----:B------:R-:W-:Y:S02]  /*5200*/  SEL R16, R16, RZ, !P0 ;  /* 0x000000ff10107207 */ /* 0x000fe40004000000 */
[----:B------:R-:W-:Y:S02]  /*5210*/  ISETP.NE.AND P0, PT, R14, 0x65, PT ;  /* 0x000000650e00780c */ /* 0x000fe40003f05270 */
[----:B------:R-:W-:-:S11]  /*5220*/  IADD3 R19, PT, PT, R44, R16, R19 ;  /* 0x000000102c137210 */ /* 0x000fd60007ffe013 */
[----:B------:R-:W-:Y:S05]  /*5230*/  WARPSYNC.COLLECTIVE R8, `(.L_x_300) ;  /* 0x0000000008087348 */ /* 0x000fea0003c00000 */
[----:B------:R-:W-:Y:S01]  /*5240*/  VOTE.ALL P0, P0 ;  /* 0x0000000000ff7806 */ /* 0x000fe20000000000 */
[----:B------:R-:W-:-:S12]  /*5250*/  ENDCOLLECTIVE ;  /* 0x000000000000791b */ /* 0x000fd80003800000 */
.L_x_300:
[----:B------:R-:W-:Y:S05]  /*5260*/  BRA `(.L_x_301) ;  /* 0xffffffe000c07947 */ /* 0x000fea000383ffff */
.L_x_302:
        /* <DEDUP_REMOVED lines=9> */
.L_x_1125:


//--------------------- .text._ZN3cub18CUB_300001_SM_10006detail4scan16DeviceScanKernelINS2_10policy_hubIjjjjN4cuda3std3__44plusIvEEE10Policy1000EN6thrust24THRUST_300001_SM_1000_NS6detail15normal_iteratorINSD_10device_ptrIjEEEESI_NS0_13ScanTileStateIjLb1EEES9_NS0_8NullTypeEjjLb0ESL_EEvT0_T1_T2_iT3_T4_T5_ --------------------------
	.section	.text._ZN3cub18CUB_300001_SM_10006detail4scan16DeviceScanKernelINS2_10policy_hubIjjjjN4cuda3std3__44plusIvEEE10Policy1000EN6thrust24THRUST_300001_SM_1000_NS6detail15normal_iteratorINSD_10device_ptrIjEEEESI_NS0_13ScanTileStateIjLb1EEES9_NS0_8NullTypeEjjLb0ESL_EEvT0_T1_T2_iT3_T4_T5_,"ax",@progbits
	.align	128
        .global         _ZN3cub18CUB_300001_SM_10006detail4scan16DeviceScanKernelINS2_10policy_hubIjjjjN4cuda3std3__44plusIvEEE10Policy1000EN6thrust24THRUST_300001_SM_1000_NS6detail15normal_iteratorINSD_10device_ptrIjEEEESI_NS0_13ScanTileStateIjLb1EEES9_NS0_8NullTypeEjjLb0ESL_EEvT0_T1_T2_iT3_T4_T5_
        .type           _ZN3cub18CUB_300001_SM_10006detail4scan16DeviceScanKernelINS2_10policy_hubIjjjjN4cuda3std3__44plusIvEEE10Policy1000EN6thrust24THRUST_300001_SM_1000_NS6detail15normal_iteratorINSD_10device_ptrIjEEEESI_NS0_13ScanTileStateIjLb1EEES9_NS0_8NullTypeEjjLb0ESL_EEvT0_T1_T2_iT3_T4_T5_,@function
        .size           _ZN3cub18CUB_300001_SM_10006detail4scan16DeviceScanKernelINS2_10policy_hubIjjjjN4cuda3std3__44plusIvEEE10Policy1000EN6thrust24THRUST_300001_SM_1000_NS6detail15normal_iteratorINSD_10device_ptrIjEEEESI_NS0_13ScanTileStateIjLb1EEES9_NS0_8NullTypeEjjLb0ESL_EEvT0_T1_T2_iT3_T4_T5_,(.L_x_1126 - _ZN3cub18CUB_300001_SM_10006detail4scan16DeviceScanKernelINS2_10policy_hubIjjjjN4cuda3std3__44plusIvEEE10Policy1000EN6thrust24THRUST_300001_SM_1000_NS6detail15normal_iteratorINSD_10device_ptrIjEEEESI_NS0_13ScanTileStateIjLb1EEES9_NS0_8NullTypeEjjLb0ESL_EEvT0_T1_T2_iT3_T4_T5_)
        .other          _ZN3cub18CUB_300001_SM_10006detail4scan16DeviceScanKernelINS2_10policy_hubIjjjjN4cuda3std3__44plusIvEEE10Policy1000EN6thrust24THRUST_300001_SM_1000_NS6detail15normal_iteratorINSD_10device_ptrIjEEEESI_NS0_13ScanTileStateIjLb1EEES9_NS0_8NullTypeEjjLb0ESL_EEvT0_T1_T2_iT3_T4_T5_,@"STO_CUDA_ENTRY STV_DEFAULT"
_ZN3cub18CUB_300001_SM_10006detail4scan16DeviceScanKernelINS2_10policy_hubIjjjjN4cuda3std3__44plusIvEEE10Policy1000EN6thrust24THRUST_300001_SM_1000_NS6detail15normal_iteratorINSD_10device_ptrIjEEEESI_NS0_13ScanTileStateIjLb1EEES9_NS0_8NullTypeEjjLb0ESL_EEvT0_T1_T2_iT3_T4_T5_:
.text._ZN3cub18CUB_300001_SM_10006detail4scan16DeviceScanKernelINS2_10policy_hubIjjjjN4cuda3std3__44plusIvEEE10Policy1000EN6thrust24THRUST_300001_SM_1000_NS6detail15normal_iteratorINSD_10device_ptrIjEEEESI_NS0_13ScanTileStateIjLb1EEES9_NS0_8NullTypeEjjLb0ESL_EEvT0_T1_T2_iT3_T4_T5_:
        /* <DEDUP_REMOVED lines=76> */
[----:B------:R0:W1:Y:S04]  /*04c0*/  LDS.64 R36, [R27] ;  /* 0x000000001b247984 */ /* 0x0000680000000a00 */
[----:B------:R0:W2:Y:S04]  /*04d0*/  LDS.64 R34, [R27+0x8] ;  /* 0x000008001b227984 */ /* 0x0000a80000000a00 */
[----:B------:R0:W3:Y:S04]  /*04e0*/  LDS.64 R32, [R27+0x10] ;  /* 0x000010001b207984 */ /* 0x0000e80000000a00 */
[----:B------:R0:W4:Y:S04]  /*04f0*/  LDS.64 R18, [R27+0x18] ;  /* 0x000018001b127984 */ /* 0x0001280000000a00 */
[----:B------:R0:W0:Y:S04]  /*0500*/  LDS.64 R14, [R27+0x20] ;  /* 0x000020001b0e7984 */ /* 0x0000280000000a00 */
[----:B------:R0:W0:Y:S04]  /*0510*/  LDS.64 R12, [R27+0x28] ;  /* 0x000028001b0c7984 */ /* 0x0000280000000a00 */
[----:B------:R0:W0:Y:S04]  /*0520*/  LDS.64 R10, [R27+0x30] ;  /* 0x000030001b0a7984 */ /* 0x0000280000000a00 */
[----:B------:R0:W0:Y:S04]  /*0530*/  LDS.64 R8, [R27+0x38] ;  /* 0x000038001b087984 */ /* 0x0000280000000a00 */
[----:B------:R0:W0:Y:S04]  /*0540*/  LDS.64 R6, [R27+0x40] ;  /* 0x000040001b067984 */ /* 0x0000280000000a00 */
[----:B------:R0:W0:Y:S04]  /*0550*/  LDS.64 R4, [R27+0x48] ;  /* 0x000048001b047984 */ /* 0x0000280000000a00 */
[----:B------:R0:W0:Y:S01]  /*0560*/  LDS.64 R2, [R27+0x50] ;  /* 0x000050001b027984 */ /* 0x0000220000000a00 */
[----:B------:R-:W-:Y:S06]  /*0570*/  BAR.SYNC.DEFER_BLOCKING 0x0 ;  /* 0x0000000000007b1d */ /* 0x000fec0000010000 */
[----:B-1----:R-:W-:Y:S05]  /*0580*/  @P0 BRA `(.L_x_305) ;  /* 0x00000004001c0947 */ /* 0x002fea0003800000 */
[----:B0-2---:R-:W-:Y:S02]  /*0590*/  IADD3 R17, PT, PT, R34, R37, R36 ;  /* 0x0000002522117210 */ /* 0x005fe40007ffe024 */
[C---:B------:R-:W-:Y:S02]  /*05a0*/  ISETP.NE.AND P1, PT, R39.reuse, 0x1f, PT ;  /* 0x0000001f2700780c */ /* 0x040fe40003f25270 */
[----:B---3--:R-:W-:Y:S02]  /*05b0*/  IADD3 R17, PT, PT, R32, R35, R17 ;  /* 0x0000002320117210 */ /* 0x008fe40007ffe011 */
[----:B------:R-:W-:Y:S02]  /*05c0*/  ISETP.GE.U32.AND P2, PT, R16, 0x20, PT ;  /* 0x000000201000780c */ /* 0x000fe40003f46070 */
[----:B----4-:R-:W-:Y:S02]  /*05d0*/  IADD3 R17, PT, PT, R18, R33, R17 ;  /* 0x0000002112117210 */ /* 0x010fe40007ffe011 */
[----:B------:R-:W-:-:S02]  /*05e0*/  ISETP.NE.AND P3, PT, R39, RZ, PT ;  /* 0x000000ff2700720c */ /* 0x000fc40003f65270 */
[----:B------:R-:W-:-:S03]  /*05f0*/  IADD3 R17, PT, PT, R14, R19, R17 ;  /* 0x000000130e117210 */ /* 0x000fc60007ffe011 */
[----:B------:R-:W-:Y:S02]  /*0600*/  @!P1 LEA R43, R40, UR4, 0x2 ;  /* 0x00000004282b9c11 */ /* 0x000fe4000f8e10ff */
[----:B------:R-:W-:-:S04]  /*0610*/  IADD3 R17, PT, PT, R12, R15, R17 ;  /* 0x0000000f0c117210 */ /* 0x000fc80007ffe011 */
[----:B------:R-:W-:-:S04]  /*0620*/  IADD3 R17, PT, PT, R10, R13, R17 ;  /* 0x0000000d0a117210 */ /* 0x000fc80007ffe011 */
[----:B------:R-:W-:-:S04]  /*0630*/  IADD3 R17, PT, PT, R8, R11, R17 ;  /* 0x0000000b08117210 */ /* 0x000fc80007ffe011 */
[----:B------:R-:W-:-:S04]  /*0640*/  IADD3 R17, PT, PT, R6, R9, R17 ;  /* 0x0000000906117210 */ /* 0x000fc80007ffe011 */
[----:B------:R-:W-:-:S04]  /*0650*/  IADD3 R17, PT, PT, R4, R7, R17 ;  /* 0x0000000704117210 */ /* 0x000fc80007ffe011 */
[----:B------:R-:W-:-:S05]  /*0660*/  IADD3 R20, PT, PT, R2, R5, R17 ;  /* 0x0000000502147210 */ /* 0x000fca0007ffe011 */
[----:B------:R-:W-:-:S05]  /*0670*/  IMAD.IADD R17, R3, 0x1, R20 ;  /* 0x0000000103117824 */ /* 0x000fca00078e0214 */
        /* <DEDUP_REMOVED lines=10> */
[----:B------:R-:W-:-:S04]  /*0720*/  ISETP.NE.AND P0, PT, R40, 0x2, PT ;  /* 0x000000022800780c */ /* 0x000fc80003f05270 */
        /* <DEDUP_REMOVED lines=8> */
[----:B------:R-:W-:Y:S01]  /*07b0*/  SEL R20, R21, R20, !P0 ;  /* 0x0000001415147207 */ /* 0x000fe20004000000 */
[----:B------:R-:W-:Y:S01]  /*07c0*/  IMAD.IADD R21, R42, 0x1, -R17 ;  /* 0x000000012a157824 */ /* 0x000fe200078e0a11 */
[----:B------:R-:W-:Y:S01]  /*07d0*/  ISETP.NE.AND P0, PT, R40, 0x3, PT ;  /* 0x000000032800780c */ /* 0x000fe20003f05270 */
[----:B------:R-:W-:-:S03]  /*07e0*/  IMAD.IADD R23, R23, 0x1, R22 ;  /* 0x0000000117177824 */ /* 0x000fc600078e0216 */
[----:B------:R-:W-:Y:S01]  /*07f0*/  SEL R20, R22, R20, !P0 ;  /* 0x0000001416147207 */ /* 0x000fe20004000000 */
[----:B-1----:R-:W-:Y:S01]  /*0800*/  IMAD.IADD R24, R23, 0x1, R24 ;  /* 0x0000000117187824 */ /* 0x002fe200078e0218 */
[C---:B------:R-:W-:Y:S02]  /*0810*/  ISETP.NE.AND P0, PT, R40.reuse, 0x4, PT ;  /* 0x000000042800780c */ /* 0x040fe40003f05270 */
[----:B------:R-:W-:Y:S01]  /*0820*/  SEL R17, R21, RZ, P3 ;  /* 0x000000ff15117207 */ /* 0x000fe20001800000 */
        /* <DEDUP_REMOVED lines=18> */
[----:B------:R-:W-:Y:S02]  /*0950*/  ISETP.NE.AND P1, PT, R40, 0xb, PT ;  /* 0x0000000b2800780c */ /* 0x000fe40003f25270 */
[----:B------:R-:W-:Y:S02]  /*0960*/  SEL R20, R29, R20, !P0 ;  /* 0x000000141d147207 */ /* 0x000fe40004000000 */
[----:B------:R-:W-:-:S02]  /*0970*/  ISETP.NE.AND P0, PT, R16, RZ, PT ;  /* 0x000000ff1000720c */ /* 0x000fc40003f05270 */
[----:B------:R-:W-:-:S05]  /*0980*/  SEL R20, R30, R20, !P1 ;  /* 0x000000141e147207 */ /* 0x000fca0004800000 */
[----:B------:R-:W-:-:S06]  /*0990*/  @P2 IMAD.IADD R21, R20, 0x1, R17 ;  /* 0x0000000114152824 */ /* 0x000fcc00078e0211 */
[----:B------:R-:W-:Y:S05]  /*09a0*/  @P0 BRA `(.L_x_306) ;  /* 0x0000000c00f00947 */ /* 0x000fea0003800000 */
[----:B------:R-:W0:Y:S01]  /*09b0*/  LDC.64 R16, c[0x0][0x390] ;  /* 0x0000e400ff107b82 */ /* 0x000e220000000a00 */
[----:B------:R-:W-:Y:S02]  /*09c0*/  IMAD.MOV.U32 R30, RZ, RZ, 0x65 ;  /* 0x00000065ff1e7424 */ /* 0x000fe400078e00ff */
[----:B------:R-:W-:-:S03]  /*09d0*/  IMAD.MOV.U32 R21, RZ, RZ, RZ ;  /* 0x000000ffff157224 */ /* 0x000fc600078e00ff */
[----:B0-----:R0:W-:Y:S01]  /*09e0*/  ST.E.64.STRONG.GPU desc[UR8][R16.64+0x100], R30 ;  /* 0x0001001e10007985 */ /* 0x0011e2000c10fb08 */
[----:B------:R-:W-:Y:S05]  /*09f0*/  BRA `(.L_x_306) ;  /* 0x0000000c00dc7947 */ /* 0x000fea0003800000 */
.L_x_305:
[----:B0-2---:R-:W-:Y:S02]  /*0a00*/  IADD3 R17, PT, PT, R34, R37, R36 ;  /* 0x0000002522117210 */ /* 0x005fe40007ffe024 */
[C---:B------:R-:W-:Y:S02]  /*0a10*/  ISETP.NE.AND P1, PT, R39.reuse, 0x1f, PT ;  /* 0x0000001f2700780c */ /* 0x040fe40003f25270 */
[----:B---3--:R-:W-:Y:S02]  /*0a20*/  IADD3 R17, PT, PT, R32, R35, R17 ;  /* 0x0000002320117210 */ /* 0x008fe40007ffe011 */
[----:B------:R-:W-:Y:S02]  /*0a30*/  ISETP.NE.AND P2, PT, R39, RZ, PT ;  /* 0x000000ff2700720c */ /* 0x000fe40003f45270 */
[----:B----4-:R-:W-:-:S04]  /*0a40*/  IADD3 R17, PT, PT, R18, R33, R17 ;  /* 0x0000002112117210 */ /* 0x010fc80007ffe011 */
        /* <DEDUP_REMOVED lines=56> */
[----:B------:R-:W-:-:S02]  /*0dd0*/  ISETP.GT.U32.AND P0, PT, R16, 0x1f, PT ;  /* 0x0000001f1000780c */ /* 0x000fc40003f04070 */
[----:B------:R-:W-:Y:S02]  /*0de0*/  SEL R20, R30, R20, !P1 ;  /* 0x000000141e147207 */ /* 0x000fe40004800000 */
[----:B------:R-:W-:-:S03]  /*0df0*/  ISETP.GE.U32.AND P1, PT, R16, 0x20, PT ;  /* 0x000000201000780c */ /* 0x000fc60003f26070 */
[----:B------:R-:W-:-:S05]  /*0e00*/  IMAD.IADD R20, R20, 0x1, R21 ;  /* 0x0000000114147824 */ /* 0x000fca00078e0215 */
[----:B------:R-:W-:Y:S01]  /*0e10*/  SEL R23, R17, R20, !P1 ;  /* 0x0000001411177207 */ /* 0x000fe20004800000 */
[----:B------:R-:W-:Y:S06]  /*0e20*/  @P0 BRA `(.L_x_307) ;  /* 0x0000000800a80947 */ /* 0x000fec0003800000 */
[----:B------:R-:W0:Y:S01]  /*0e30*/  LDC.64 R20, c[0x0][0x390] ;  /* 0x0000e400ff147b82 */ /* 0x000e220000000a00 */
[----:B------:R-:W-:Y:S02]  /*0e40*/  ISETP.NE.AND P1, PT, R16, RZ, PT ;  /* 0x000000ff1000720c */ /* 0x000fe40003f25270 */
[----:B------:R-:W-:-:S05]  /*0e50*/  LOP3.LUT R17, RZ, R16, RZ, 0x33, !PT ;  /* 0x00000010ff117212 */ /* 0x000fca00078e33ff */
[----:B------:R-:W-:-:S06]  /*0e60*/  IMAD.IADD R24, R42, 0x1, R17 ;  /* 0x000000012a187824 */ /* 0x000fcc00078e0211 */
        /* <DEDUP_REMOVED lines=11> */
.L_x_337:
[----:B------:R-:W-:Y:S05]  /*0f20*/  @!P0 BRA `(.L_x_309) ;  /* 0x0000000000748947 */ /* 0x000fea0003800000 */
[----:B------:R-:W-:-:S07]  /*0f30*/  IMAD.MOV.U32 R22, RZ, RZ, 0x3b8 ;  /* 0x000003b8ff167424 */ /* 0x000fce00078e00ff */
.L_x_311:
[----:B------:R-:W-:Y:S02]  /*0f40*/  VIADD R25, R22, 0x1 ;  /* 0x0000000116197836 */ /* 0x000fe40000000000 */
[----:B------:R-:W-:Y:S02]  /*0f50*/  IMAD R42, R42, 0x41a7, RZ ;  /* 0x000041a72a2a7824 */ /* 0x000fe400078e02ff */
[----:B------:R-:W0:Y:S01]  /*0f60*/  I2F.U32.RP R28, R25 ;  /* 0x00000019001c7306 */ /* 0x000e220000209000 */
[----:B------:R-:W-:Y:S01]  /*0f70*/  IMAD.MOV R29, RZ, RZ, -R25 ;  /* 0x000000ffff1d7224 */ /* 0x000fe200078e0a19 */
[----:B------:R-:W-:Y:S02]  /*0f80*/  ISETP.NE.U32.AND P2, PT, R25, RZ, PT ;  /* 0x000000ff1900720c */ /* 0x000fe40003f45070 */
[----:B------:R-:W-:-:S04]  /*0f90*/  LOP3.LUT R42, R42, 0x7fffffff, RZ, 0xc0, !PT ;  /* 0x7fffffff2a2a7812 */ /* 0x000fc800078ec0ff */
[----:B0-----:R-:W0:Y:S02]  /*0fa0*/  MUFU.RCP R28, R28 ;  /* 0x0000001c001c7308 */ /* 0x001e240000001000 */
[----:B0-----:R-:W-:-:S06]  /*0fb0*/  VIADD R20, R28, 0xffffffe ;  /* 0x0ffffffe1c147836 */ /* 0x001fcc0000000000 */
[----:B------:R0:W1:Y:S02]  /*0fc0*/  F2I.FTZ.U32.TRUNC.NTZ R21, R20 ;  /* 0x0000001400157305 */ /* 0x000064000021f000 */
[----:B0-----:R-:W-:Y:S02]  /*0fd0*/  IMAD.MOV.U32 R20, RZ, RZ, RZ ;  /* 0x000000ffff147224 */ /* 0x001fe400078e00ff */
[----:B-1----:R-:W-:-:S04]  /*0fe0*/  IMAD R29, R29, R21, RZ ;  /* 0x000000151d1d7224 */ /* 0x002fc800078e02ff */
[----:B------:R-:W-:-:S06]  /*0ff0*/  IMAD.HI.U32 R21, R21, R29, R20 ;  /* 0x0000001d15157227 */ /* 0x000fcc00078e0014 */
[----:B------:R-:W-:-:S04]  /*1000*/  IMAD.HI.U32 R21, R21, R42, RZ ;  /* 0x0000002a15157227 */ /* 0x000fc800078e00ff */
[----:B------:R-:W-:-:S04]  /*1010*/  IMAD.MOV R21, RZ, RZ, -R21 ;  /* 0x000000ffff157224 */ /* 0x000fc800078e0a15 */
[----:B------:R-:W-:-:S05]  /*1020*/  IMAD R28, R25, R21, R42 ;  /* 0x00000015191c7224 */ /* 0x000fca00078e022a */
[----:B------:R-:W-:-:S13]  /*1030*/  ISETP.GE.U32.AND P0, PT, R28, R25, PT ;  /* 0x000000191c00720c */ /* 0x000fda0003f06070 */
[----:B------:R-:W-:-:S05]  /*1040*/  @P0 IMAD.IADD R28, R28, 0x1, -R25 ;  /* 0x000000011c1c0824 */ /* 0x000fca00078e0a19 */
[----:B------:R-:W-:-:S13]  /*1050*/  ISETP.GE.U32.AND P0, PT, R28, R25, PT ;  /* 0x000000191c00720c */ /* 0x000fda0003f06070 */
[----:B------:R-:W-:Y:S01]  /*1060*/  @P0 IMAD.IADD R28, R28, 0x1, -R25 ;  /* 0x000000011c1c0824 */ /* 0x000fe200078e0a19 */
[----:B------:R-:W-:-:S04]  /*1070*/  @!P2 LOP3.LUT R28, RZ, R25, RZ, 0x33, !PT ;  /* 0x00000019ff1ca212 */ /* 0x000fc800078e33ff */
[----:B------:R-:W-:Y:S05]  /*1080*/  NANOSLEEP R28 ;  /* 0x0000001c0000735d */ /* 0x000fea0003800000 */
[----:B------:R-:W2:Y:S01]  /*1090*/  LD.E.64.STRONG.GPU R28, desc[UR8][R16.64+0x100] ;  /* 0x00010008101c7980 */ /* 0x000ea2000c10fb00 */
[----:B------:R-:W-:Y:S01]  /*10a0*/  UMOV UR5, 0xffffffff ;  /* 0xffffffff00057882 */ /* 0x000fe20000000000 */
[----:B------:R-:W-:Y:S02]  /*10b0*/  SHF.R.U32.HI R22, RZ, 0x1, R22 ;  /* 0x00000001ff167819 */ /* 0x000fe40000011616 */
[----:B--2---:R-:W-:Y:S01]  /*10c0*/  ISETP.NE.AND P0, PT, R28, 0x63, PT ;  /* 0x000000631c00780c */ /* 0x004fe20003f05270 */
[----:B------:R-:W-:-:S12]  /*10d0*/  BRA.DIV UR5, `(.L_x_310) ;  /* 0x00000036051c7947 */ /* 0x000fd8000b800000 */
[----:B------:R-:W-:-:S13]  /*10e0*/  VOTE.ANY P0, !P0 ;  /* 0x0000000000ff7806 */ /* 0x000fda0004000100 */
.L_x_340:
[----:B------:R-:W-:Y:S05]  /*10f0*/  @P0 BRA `(.L_x_311) ;  /* 0xfffffffc00900947 */ /* 0x000fea000383ffff */
.L_x_309:
[----:B------:R-:W-:Y:S01]  /*1100*/  UMOV UR5, 0xffffffff ;  /* 0xffffffff00057882 */ /* 0x000fe20000000000 */
[----:B------:R-:W-:Y:S02]  /*1110*/  ISETP.NE.AND P0, PT, R28, 0x65, PT ;  /* 0x000000651c00780c */ /* 0x000fe40003f05270 */
[----:B------:R-:W-:Y:S11]  /*1120*/  BRA.DIV UR5, `(.L_x_312) ;  /* 0x0000003605287947 */ /* 0x000ff6000b800000 */
[----:B------:R-:W0:Y:S01]  /*1130*/  S2R R25, SR_GEMASK ;  /* 0x0000000000197919 */ /* 0x000e220000003c00 */
[----:B------:R-:W-:Y:S01]  /*1140*/  VOTE.ANY R21, PT, !P0 ;  /* 0x0000000000157806 */ /* 0x000fe200040e0100 */
        /* <DEDUP_REMOVED lines=10> */
[----:B0-----:R-:W-:Y:S02]  /*11f0*/  IADD3 R44, P3, PT, R16, 0x100, RZ ;  /* 0x00000100102c7810 */ /* 0x001fe40007f7e0ff */
[----:B-1----:R-:W-:Y:S02]  /*1200*/  SEL R22, R22, RZ, !P0 ;  /* 0x000000ff16167207 */ /* 0x002fe40004000000 */
[----:B------:R-:W-:-:S03]  /*1210*/  ISETP.GT.AND P0, PT, R41, R48, PT ;  /* 0x000000302900720c */ /* 0x000fc60003f04270 */
[----:B------:R-:W-:-:S05]  /*1220*/  IMAD.IADD R43, R22, 0x1, R29 ;  /* 0x00000001162b7824 */ /* 0x000fca00078e021d */
[----:B------:R-:W0:Y:S02]  /*1230*/  SHFL.DOWN PT, R22, R43, 0x2, R48 ;  /* 0x084000002b167989 */ /* 0x000e2400000e0030 */
[----:B0-----:R-:W-:Y:S02]  /*1240*/  SEL R22, R22, RZ, !P0 ;  /* 0x000000ff16167207 */ /* 0x001fe40004000000 */
[----:B------:R-:W-:-:S03]  /*1250*/  ISETP.GT.AND P0, PT, R40, R48, PT ;  /* 0x000000302800720c */ /* 0x000fc60003f04270 */
[----:B------:R-:W-:Y:S02]  /*1260*/  IMAD.IADD R45, R43, 0x1, R22 ;  /* 0x000000012b2d7824 */ /* 0x000fe400078e0216 */
[----:B------:R-:W-:-:S03]  /*1270*/  VIADD R43, R39, 0x10 ;  /* 0x00000010272b7836 */ /* 0x000fc60000000000 */
[----:B------:R-:W0:Y:S02]  /*1280*/  SHFL.DOWN PT, R22, R45, 0x4, R48 ;  /* 0x088000002d167989 */ /* 0x000e2400000e0030 */
[-C--:B------:R-:W-:Y:S02]  /*1290*/  ISETP.GT.AND P2, PT, R43, R48.reuse, PT ;  /* 0x000000302b00720c */ /* 0x080fe40003f44270 */
[----:B0-----:R-:W-:Y:S02]  /*12a0*/  SEL R22, R22, RZ, !P0 ;  /* 0x000000ff16167207 */ /* 0x001fe40004000000 */
[----:B------:R-:W-:-:S03]  /*12b0*/  ISETP.GT.AND P0, PT, R30, R48, PT ;  /* 0x000000301e00720c */ /* 0x000fc60003f04270 */
[----:B------:R-:W-:Y:S02]  /*12c0*/  IMAD.IADD R29, R45, 0x1, R22 ;  /* 0x000000012d1d7824 */ /* 0x000fe400078e0216 */
[----:B------:R-:W-:-:S03]  /*12d0*/  IMAD.X R45, RZ, RZ, R17, P3 ;  /* 0x000000ffff2d7224 */ /* 0x000fc600018e0611 */
[----:B------:R-:W0:Y:S02]  /*12e0*/  SHFL.DOWN PT, R22, R29, 0x8, R48 ;  /* 0x090000001d167989 */ /* 0x000e2400000e0030 */
[----:B0-----:R-:W-:Y:S02]  /*12f0*/  SEL R22, R22, RZ, !P0 ;  /* 0x000000ff16167207 */ /* 0x001fe40004000000 */
[----:B------:R-:W-:-:S03]  /*1300*/  ISETP.NE.AND P0, PT, R28, 0x65, PT ;  /* 0x000000651c00780c */ /* 0x000fc60003f05270 */
[----:B------:R-:W-:-:S05]  /*1310*/  IMAD.IADD R47, R29, 0x1, R22 ;  /* 0x000000011d2f7824 */ /* 0x000fca00078e0216 */
[----:B------:R-:W0:Y:S05]  /*1320*/  SHFL.DOWN PT, R22, R47, 0x10, R48 ;  /* 0x0a0000002f167989 */ /* 0x000e2a00000e0030 */
[----:B------:R-:W-:Y:S02]  /*1330*/  VOTE.ALL P0, P0 ;  /* 0x0000000000ff7806 */ /* 0x000fe40000000000 */
[----:B0-----:R-:W-:-:S05]  /*1340*/  SEL R22, R22, RZ, !P2 ;  /* 0x000000ff16167207 */ /* 0x001fca0005000000 */
[----:B------:R-:W-:-:S07]  /*1350*/  IMAD.IADD R46, R47, 0x1, R22 ;  /* 0x000000012f2e7824 */ /* 0x000fce00078e0216 */
.L_x_349:
[----:B------:R-:W-:Y:S05]  /*1360*/  @!P0 BRA `(.L_x_313) ;  /* 0x00000004001c8947 */ /* 0x000fea0003800000 */
[----:B------:R-:W-:-:S07]  /*1370*/  IMAD.MOV.U32 R47, RZ, RZ, 0x3b8 ;  /* 0x000003b8ff2f7424 */ /* 0x000fce00078e00ff */
.L_x_319:
        /* <DEDUP_REMOVED lines=8> */
.L_x_352:
[----:B------:R-:W-:Y:S05]  /*1400*/  @!P0 BRA `(.L_x_315) ;  /* 0x0000000000748947 */ /* 0x000fea0003800000 */
[----:B------:R-:W-:-:S07]  /*1410*/  IMAD.MOV.U32 R22, RZ, RZ, R47 ;  /* 0x000000ffff167224 */ /* 0x000fce00078e002f */
.L_x_317:
        /* <DEDUP_REMOVED lines=27> */
.L_x_355:
[----:B------:R-:W-:Y:S05]  /*15d0*/  @P0 BRA `(.L_x_317) ;  /* 0xfffffffc00900947 */ /* 0x000fea000383ffff */
.L_x_315:
        /* <DEDUP_REMOVED lines=31> */
.L_x_364:
[----:B------:R-:W-:Y:S05]  /*17d0*/  @P0 BRA `(.L_x_319) ;  /* 0xfffffff800e80947 */ /* 0x000fea000383ffff */
.L_x_313:
        /* <DEDUP_REMOVED lines=8> */
[----:B0-----:R-:W-:-:S05]  /*1860*/  @!P1 LEA R16, R17, R16, 0x18 ;  /* 0x0000001011109211 */ /* 0x001fca00078ec0ff */
[----:B------:R1:W-:Y:S04]  /*1870*/  @!P1 STS [R16+0x8], R31 ;  /* 0x0000081f10009388 */ /* 0x0003e80000000800 */
[----:B------:R1:W-:Y:S01]  /*1880*/  @!P1 STS [R16+0x4], R46 ;  /* 0x0000042e10009388 */ /* 0x0003e20000000800 */
[----:B--2---:R-:W-:Y:S01]  /*1890*/  @!P0 LEA R21, R21, R20, 0x18 ;  /* 0x0000001415158211 */ /* 0x004fe200078ec0ff */
[----:B------:R-:W-:Y:S02]  /*18a0*/  IMAD.MOV.U32 R20, RZ, RZ, R23 ;  /* 0x000000ffff147224 */ /* 0x000fe400078e0017 */
[----:B------:R-:W-:Y:S02]  /*18b0*/  @!P0 IMAD.MOV.U32 R20, RZ, RZ, R46 ;  /* 0x000000ffff148224 */ /* 0x000fe400078e002e */
[----:B------:R1:W-:Y:S05]  /*18c0*/  @!P0 STS [R21+0x4c], R46 ;  /* 0x00004c2e15008388 */ /* 0x0003ea0000000800 */
.L_x_307:
[----:B------:R-:W-:Y:S05]  /*18d0*/  WARPSYNC.ALL ;  /* 0x0000000000007948 */ /* 0x000fea0003800000 */
[----:B------:R-:W0:Y:S08]  /*18e0*/  S2UR UR6, SR_CgaCtaId ;  /* 0x00000000000679c3 */ /* 0x000e300000008800 */
[----:B------:R-:W-:Y:S06]  /*18f0*/  BAR.SYNC.DEFER_BLOCKING 0x0 ;  /* 0x0000000000007b1d */ /* 0x000fec0000010000 */
[----:B------:R-:W-:Y:S01]  /*1900*/  UMOV UR5, 0x400 ;  /* 0x0000040000057882 */ /* 0x000fe20000000000 */
[----:B------:R-:W2:Y:S01]  /*1910*/  S2R R17, SR_TID.X ;  /* 0x0000000000117919 */ /* 0x000ea20000002100 */
[----:B0-----:R-:W-:-:S09]  /*1920*/  ULEA UR5, UR6, UR5, 0x18 ;  /* 0x0000000506057291 */ /* 0x001fd2000f8ec0ff */
[----:B-1----:R-:W0:Y:S01]  /*1930*/  LDS R16, [UR5+0x4c] ;  /* 0x00004c05ff107984 */ /* 0x002e220008000800 */
[----:B--2---:R-:W-:-:S04]  /*1940*/  ISETP.NE.AND P0, PT, R17, RZ, PT ;  /* 0x000000ff1100720c */ /* 0x004fc80003f05270 */
[----:B0-----:R-:W-:-:S05]  /*1950*/  SEL R21, R16, RZ, P0 ;  /* 0x000000ff10157207 */ /* 0x001fca0000000000 */
[----:B------:R-:W-:-:S07]  /*1960*/  IMAD.IADD R21, R21, 0x1, R20 ;  /* 0x0000000115157824 */ /* 0x000fce00078e0214 */
.L_x_306:
[----:B------:R-:W-:Y:S05]  /*1970*/  BSYNC.RECONVERGENT B0 ;  /* 0x0000000000007941 */ /* 0x000fea0003800200 */
.L_x_304:
[----:B------:R-:W-:Y:S01]  /*1980*/  IMAD.IADD R36, R36, 0x1, R21 ;  /* 0x0000000124247824 */ /* 0x000fe200078e0215 */
[----:B0-----:R-:W0:Y:S01]  /*1990*/  S2R R16, SR_TID.X ;  /* 0x0000000000107919 */ /* 0x001e220000002100 */
[----:B------:R-:W1:Y:S01]  /*19a0*/  S2UR UR6, SR_CgaCtaId ;  /* 0x00000000000679c3 */ /* 0x000e620000008800 */
[----:B------:R-:W-:Y:S01]  /*19b0*/  UMOV UR5, 0x400 ;  /* 0x0000040000057882 */ /* 0x000fe20000000000 */
[----:B------:R-:W-:Y:S01]  /*19c0*/  IMAD.IADD R37, R37, 0x1, R36 ;  /* 0x0000000125257824 */ /* 0x000fe200078e0224 */
[----:B------:R-:W2:Y:S03]  /*19d0*/  S2R R17, SR_LANEID ;  /* 0x0000000000117919 */ /* 0x000ea60000000000 */
[----:B------:R-:W-:Y:S02]  /*19e0*/  IMAD.IADD R34, R34, 0x1, R37 ;  /* 0x0000000122227824 */ /* 0x000fe400078e0225 */
[----:B------:R-:W-:Y:S02]  /*19f0*/  BAR.SYNC.DEFER_BLOCKING 0x0 ;  /* 0x0000000000007b1d */ /* 0x000fe40000010000 */
[----:B------:R-:W-:-:S04]  /*1a00*/  IMAD.IADD R35, R35, 0x1, R34 ;  /* 0x0000000123237824 */ /* 0x000fc800078e0222 */
[----:B------:R-:W-:-:S04]  /*1a10*/  IMAD.IADD R32, R32, 0x1, R35 ;  /* 0x0000000120207824 */ /* 0x000fc800078e0223 */
[----:B------:R-:W-:-:S04]  /*1a20*/  IMAD.IADD R33, R33, 0x1, R32 ;  /* 0x0000000121217824 */ /* 0x000fc800078e0220 */
[----:B------:R-:W-:Y:S01]  /*1a30*/  IMAD.IADD R18, R18, 0x1, R33 ;  /* 0x0000000112127824 */ /* 0x000fe200078e0221 */
[----:B-1----:R-:W-:-:S03]  /*1a40*/  ULEA UR5, UR6, UR5, 0x18 ;  /* 0x0000000506057291 */ /* 0x002fc6000f8ec0ff */
[----:B------:R-:W-:Y:S01]  /*1a50*/  IMAD.IADD R19, R19, 0x1, R18 ;  /* 0x0000000113137824 */ /* 0x000fe200078e0212 */
[----:B------:R-:W1:Y:S03]  /*1a60*/  LDCU.64 UR6, c[0x0][0x388] ;  /* 0x00007100ff0677ac */ /* 0x000e660008000a00 */
[----:B------:R-:W-:Y:S01]  /*1a70*/  IMAD.IADD R14, R14, 0x1, R19 ;  /* 0x000000010e0e7824 */ /* 0x000fe200078e0213 */
[----:B0-----:R-:W-:-:S03]  /*1a80*/  SHF.R.U32.HI R16, RZ, 0x5, R16 ;  /* 0x00000005ff107819 */ /* 0x001fc60000011610 */
[----:B------:R-:W-:Y:S02]  /*1a90*/  IMAD.IADD R15, R15, 0x1, R14 ;  /* 0x000000010f0f7824 */ /* 0x000fe400078e020e */
[----:B--2---:R-:W-:Y:S02]  /*1aa0*/  IMAD R16, R16, 0x2c0, R17 ;  /* 0x000002c010107824 */ /* 0x004fe400078e0211 */
[----:B------:R-:W-:-:S03]  /*1ab0*/  IMAD.IADD R12, R12, 0x1, R15 ;  /* 0x000000010c0c7824 */ /* 0x000fc600078e020f */
[----:B------:R-:W-:Y:S01]  /*1ac0*/  LEA R16, R16, UR5, 0x2 ;  /* 0x0000000510107c11 */ /* 0x000fe2000f8e10ff */
[----:B------:R-:W-:Y:S01]  /*1ad0*/  IMAD.IADD R13, R13, 0x1, R12 ;  /* 0x000000010d0d7824 */ /* 0x000fe200078e020c */
[----:B-1----:R-:W-:-:S03]  /*1ae0*/  IADD3 R38, P0, PT, R38, UR6, RZ ;  /* 0x0000000626267c10 */ /* 0x002fc6000ff1e0ff */
[----:B------:R-:W-:Y:S02]  /*1af0*/  IMAD.IADD R10, R10, 0x1, R13 ;  /* 0x000000010a0a7824 */ /* 0x000fe400078e020d */
[----:B------:R-:W-:Y:S01]  /*1b00*/  IMAD R20, R17, 0x54, R16 ;  /* 0x0000005411147824 */ /* 0x000fe200078e0210 */
[----:B------:R-:W-:Y:S01]  /*1b10*/  IADD3.X R39, PT, PT, R0, UR7, RZ, P0, !PT ;  /* 0x0000000700277c10 */ /* 0x000fe200087fe4ff */
[----:B------:R-:W-:-:S03]  /*1b20*/  IMAD.IADD R11, R11, 0x1, R10 ;  /* 0x000000010b0b7824 */ /* 0x000fc600078e020a */
[----:B------:R-:W-:Y:S01]  /*1b30*/  STS.64 [R20], R36 ;  /* 0x0000002414007388 */ /* 0x000fe20000000a00 */
[----:B------:R-:W-:-:S03]  /*1b40*/  IMAD.IADD R8, R8, 0x1, R11 ;  /* 0x0000000108087824 */ /* 0x000fc600078e020b */
[----:B------:R-:W-:Y:S01]  /*1b50*/  STS.64 [R20+0x8], R34 ;  /* 0x0000082214007388 */ /* 0x000fe20000000a00 */
        /* <DEDUP_REMOVED lines=13> */
[----:B------:R-:W-:Y:S04]  /*1c30*/  STS.64 [R20+0x40], R6 ;  /* 0x0000400614007388 */ /* 0x000fe80000000a00 */
[----:B------:R-:W-:Y:S04]  /*1c40*/  STS.64 [R20+0x48], R4 ;  /* 0x0000480414007388 */ /* 0x000fe80000000a00 */
[----:B------:R-:W-:Y:S01]  /*1c50*/  STS.64 [R20+0x50], R2 ;  /* 0x0000500214007388 */ /* 0x000fe20000000a00 */
        /* <DEDUP_REMOVED lines=46> */
.L_x_303:
        /* <DEDUP_REMOVED lines=12> */
[C---:B0-----:R-:W-:Y:S01]  /*2000*/  LEA R4, P1, R3.reuse, R4, 0x2 ;  /* 0x0000000403047211 */ /* 0x041fe200078210ff */
[----:B------:R-:W-:Y:S01]  /*2010*/  VIADD R11, R3, 0x60 ;  /* 0x00000060030b7836 */ /* 0x000fe20000000000 */
[-C--:B------:R-:W-:Y:S01]  /*2020*/  ISETP.GE.U32.AND P5, PT, R7, R0.reuse, PT ;  /* 0x000000000700720c */ /* 0x080fe20003fa6070 */
[----:B------:R-:W-:Y:S01]  /*2030*/  VIADD R7, R3, 0x80 ;  /* 0x0000008003077836 */ /* 0x000fe20000000000 */
[-C--:B------:R-:W-:Y:S01]  /*2040*/  ISETP.GE.U32.AND P0, PT, R9, R0.reuse, PT ;  /* 0x000000000900720c */ /* 0x080fe20003f06070 */
[----:B------:R-:W-:Y:S01]  /*2050*/  IMAD.X R5, RZ, RZ, R5, P1 ;  /* 0x000000ffff057224 */ /* 0x000fe200008e0605 */
[-C--:B------:R-:W-:Y:S01]  /*2060*/  ISETP.GE.U32.AND P4, PT, R11, R0.reuse, PT ;  /* 0x000000000b00720c */ /* 0x080fe20003f86070 */
[----:B------:R-:W-:Y:S01]  /*2070*/  VIADD R9, R3, 0xa0 ;  /* 0x000000a003097836 */ /* 0x000fe20000000000 */
[----:B------:R-:W-:Y:S01]  /*2080*/  ISETP.GE.U32.AND P3, PT, R7, R0, PT ;  /* 0x000000000700720c */ /* 0x000fe20003f66070 */
[----:B------:R-:W-:-:S03]  /*2090*/  VIADD R7, R3, 0xc0 ;  /* 0x000000c003077836 */ /* 0x000fc60000000000 */
[-C--:B------:R-:W-:Y:S01]  /*20a0*/  ISETP.GE.U32.AND P2, PT, R9, R0.reuse, PT ;  /* 0x000000000900720c */ /* 0x080fe20003f46070 */
[----:B------:R-:W-:Y:S01]  /*20b0*/  VIADD R9, R3, 0x100 ;  /* 0x0000010003097836 */ /* 0x000fe20000000000 */
[-C--:B------:R-:W-:Y:S01]  /*20c0*/  ISETP.GE.U32.AND P1, PT, R7, R0.reuse, PT ;  /* 0x000000000700720c */ /* 0x080fe20003f26070 */
[C---:B------:R-:W-:Y:S02]  /*20d0*/  VIADD R7, R3.reuse, 0xe0 ;  /* 0x000000e003077836 */ /* 0x040fe40000000000 */
[----:B------:R-:W-:Y:S02]  /*20e0*/  VIADD R39, R3, 0x260 ;  /* 0x0000026003277836 */ /* 0x000fe40000000000 */
[----:B--2---:R-:W-:Y:S02]  /*20f0*/  IMAD.MOV.U32 R16, RZ, RZ, R6 ;  /* 0x000000ffff107224 */ /* 0x004fe400078e0006 */
[----:B------:R-:W2:Y:S01]  /*2100*/  @!P6 LDG.E R6, desc[UR8][R4.64] ;  /* 0x000000080406e981 */ /* 0x000ea2000c1e1900 */
[----:B------:R-:W-:Y:S01]  /*2110*/  ISETP.GE.U32.AND P6, PT, R7, R0, PT ;  /* 0x000000000700720c */ /* 0x000fe20003fc6070 */
[----:B------:R-:W-:-:S02]  /*2120*/  IMAD.MOV.U32 R10, RZ, RZ, R16 ;  /* 0x000000ffff0a7224 */ /* 0x000fc400078e0010 */
[----:B------:R-:W-:Y:S02]  /*2130*/  VIADD R7, R3, 0x120 ;  /* 0x0000012003077836 */ /* 0x000fe40000000000 */
[--C-:B------:R-:W-:Y:S02]  /*2140*/  IMAD.MOV.U32 R12, RZ, RZ, R16.reuse ;  /* 0x000000ffff0c7224 */ /* 0x100fe400078e0010 */
[----:B------:R-:W3:Y:S01]  /*2150*/  @!P0 LDG.E R10, desc[UR8][R4.64+0x100] ;  /* 0x00010008040a8981 */ /* 0x000ee2000c1e1900 */
[-C--:B------:R-:W-:Y:S01]  /*2160*/  ISETP.GE.U32.AND P0, PT, R7, R0.reuse, PT ;  /* 0x000000000700720c */ /* 0x080fe20003f06070 */
[----:B------:R-:W-:Y:S02]  /*2170*/  VIADD R7, R3, 0x140 ;  /* 0x0000014003077836 */ /* 0x000fe40000000000 */
[--C-:B------:R-:W-:Y:S01]  /*2180*/  IMAD.MOV.U32 R8, RZ, RZ, R16.reuse ;  /* 0x000000ffff087224 */ /* 0x100fe200078e0010 */
[----:B------:R-:W4:Y:S01]  /*2190*/  @!P4 LDG.E R12, desc[UR8][R4.64+0x180] ;  /* 0x00018008040cc981 */ /* 0x000f22000c1e1900 */
[----:B------:R-:W-:Y:S01]  /*21a0*/  IMAD.MOV.U32 R18, RZ, RZ, R16 ;  /* 0x000000ffff127224 */ /* 0x000fe200078e0010 */
[----:B------:R-:W-:Y:S01]  /*21b0*/  ISETP.GE.U32.AND P4, PT, R7, R0, PT ;  /* 0x000000000700720c */ /* 0x000fe20003f86070 */
[----:B------:R-:W-:-:S02]  /*21c0*/  VIADD R7, R3, 0x180 ;  /* 0x0000018003077836 */ /* 0x000fc40000000000 */
[----:B------:R-:W5:Y:S01]  /*21d0*/  @!P5 LDG.E R8, desc[UR8][R4.64+0x80] ;  /* 0x000080080408d981 */ /* 0x000f62000c1e1900 */
[-C--:B------:R-:W-:Y:S01]  /*21e0*/  ISETP.GE.U32.AND P5, PT, R9, R0.reuse, PT ;  /* 0x000000000900720c */ /* 0x080fe20003fa6070 */
[--C-:B------:R-:W-:Y:S02]  /*21f0*/  IMAD.MOV.U32 R20, RZ, RZ, R16.reuse ;  /* 0x000000ffff147224 */ /* 0x100fe400078e0010 */
[----:B------:R-:W5:Y:S01]  /*2200*/  @!P2 LDG.E R18, desc[UR8][R4.64+0x280] ;  /* 0x000280080412a981 */ /* 0x000f62000c1e1900 */
[-C--:B------:R-:W-:Y:S01]  /*2210*/  ISETP.GE.U32.AND P2, PT, R7, R0.reuse, PT ;  /* 0x000000000700720c */ /* 0x080fe20003f46070 */
[C---:B------:R-:W-:Y:S02]  /*2220*/  VIADD R7, R3.reuse, 0x1a0 ;  /* 0x000001a003077836 */ /* 0x040fe40000000000 */
[--C-:B------:R-:W-:Y:S01]  /*2230*/  IMAD.MOV.U32 R14, RZ, RZ, R16.reuse ;  /* 0x000000ffff0e7224 */ /* 0x100fe200078e0010 */
[----:B------:R-:W5:Y:S01]  /*2240*/  @!P1 LDG.E R20, desc[UR8][R4.64+0x300] ;  /* 0x0003000804149981 */ /* 0x000f62000c1e1900 */
[----:B------:R-:W-:Y:S01]  /*2250*/  VIADD R9, R3, 0x160 ;  /* 0x0000016003097836 */ /* 0x000fe20000000000 */
[----:B------:R-:W-:Y:S01]  /*2260*/  ISETP.GE.U32.AND P1, PT, R7, R0, PT ;  /* 0x000000000700720c */ /* 0x000fe20003f26070 */
[----:B------:R-:W-:-:S02]  /*2270*/  IMAD.MOV.U32 R24, RZ, RZ, R16 ;  /* 0x000000ffff187224 */ /* 0x000fc400078e0010 */
[----:B------:R-:W-:Y:S01]  /*2280*/  VIADD R7, R3, 0x1e0 ;  /* 0x000001e003077836 */ /* 0x000fe20000000000 */
        /* <DEDUP_REMOVED lines=17> */
[----:B------:R-:W-:Y:S02]  /*23a0*/  VIADD R7, R3, 0x280 ;  /* 0x0000028003077836 */ /* 0x000fe40000000000 */
[--C-:B------:R-:W-:Y:S01]  /*23b0*/  IMAD.MOV.U32 R28, RZ, RZ, R16.reuse ;  /* 0x000000ffff1c7224 */ /* 0x100fe200078e0010 */
[----:B------:R-:W5:Y:S01]  /*23c0*/  @!P2 LDG.E R32, desc[UR8][R4.64+0x600] ;  /* 0x000600080420a981 */ /* 0x000f62000c1e1900 */
[--C-:B------:R-:W-:Y:S01]  /*23d0*/  IMAD.MOV.U32 R34, RZ, RZ, R16.reuse ;  /* 0x000000ffff227224 */ /* 0x100fe200078e0010 */
[----:B------:R-:W-:Y:S01]  /*23e0*/  ISETP.GE.U32.AND P2, PT, R7, R0, PT ;  /* 0x000000000700720c */ /* 0x000fe20003f46070 */
[----:B------:R-:W-:-:S02]  /*23f0*/  IMAD.MOV.U32 R36, RZ, RZ, R16 ;  /* 0x000000ffff247224 */ /* 0x000fc400078e0010 */
[C---:B------:R-:W-:Y:S01]  /*2400*/  VIADD R9, R3.reuse, 0x220 ;  /* 0x0000022003097836 */ /* 0x040fe20000000000 */
[----:B------:R-:W5:Y:S01]  /*2410*/  @!P4 LDG.E R28, desc[UR8][R4.64+0x500] ;  /* 0x00050008041cc981 */ /* 0x000f62000c1e1900 */
[----:B------:R-:W-:-:S03]  /*2420*/  VIADD R7, R3, 0x2a0 ;  /* 0x000002a003077836 */ /* 0x000fc60000000000 */
[----:B------:R-:W5:Y:S01]  /*2430*/  @!P1 LDG.E R34, desc[UR8][R4.64+0x680] ;  /* 0x0006800804229981 */ /* 0x000f62000c1e1900 */
[-C--:B------:R-:W-:Y:S02]  /*2440*/  ISETP.GE.U32.AND P4, PT, R9, R0.reuse, PT ;  /* 0x000000000900720c */ /* 0x080fe40003f86070 */
[-C--:B------:R-:W-:Y:S01]  /*2450*/  ISETP.GE.U32.AND P1, PT, R39, R0.reuse, PT ;  /* 0x000000002700720c */ /* 0x080fe20003f26070 */
[----:B------:R-:W5:Y:S01]  /*2460*/  @!P6 LDG.E R36, desc[UR8][R4.64+0x700] ;  /* 0x000700080424e981 */ /* 0x000f62000c1e1900 */
[----:B------:R-:W-:Y:S01]  /*2470*/  ISETP.GE.U32.AND P6, PT, R7, R0, PT ;  /* 0x000000000700720c */ /* 0x000fe20003fc6070 */
        /* <DEDUP_REMOVED lines=59> */
[----:B------:R-:W-:Y:S02]  /*2830*/  ISETP.NE.AND P1, PT, R38, 0x1f, PT ;  /* 0x0000001f2600780c */ /* 0x000fe40003f25270 */
[----:B---3--:R-:W-:Y:S02]  /*2840*/  IADD3 R16, PT, PT, R8, R7, R16 ;  /* 0x0000000708107210 */ /* 0x008fe40007ffe010 */
[----:B------:R-:W-:Y:S02]  /*2850*/  ISETP.NE.AND P2, PT, R43, 0xb, PT ;  /* 0x0000000b2b00780c */ /* 0x000fe40003f45270 */
[----:B----4-:R-:W-:Y:S02]  /*2860*/  IADD3 R16, PT, PT, R10, R9, R16 ;  /* 0x000000090a107210 */ /* 0x010fe40007ffe010 */
[----:B------:R-:W-:-:S02]  /*2870*/  ISETP.GE.U32.AND P3, PT, R2, 0x20, PT ;  /* 0x000000200200780c */ /* 0x000fc40003f66070 */
        /* <DEDUP_REMOVED lines=46> */
[----:B------:R-:W-:Y:S02]  /*2b60*/  SEL R16, R22, R16, !P0 ;  /* 0x0000001016107207 */ /* 0x000fe40004000000 */
[----:B------:R-:W-:-:S04]  /*2b70*/  ISETP.NE.AND P0, PT, R43, 0x8, PT ;  /* 0x000000082b00780c */ /* 0x000fc80003f05270 */
[----:B------:R-:W-:Y:S02]  /*2b80*/  SEL R16, R23, R16, !P0 ;  /* 0x0000001017107207 */ /* 0x000fe40004000000 */
[----:B------:R-:W-:Y:S02]  /*2b90*/  ISETP.NE.AND P0, PT, R43, 0xa, PT ;  /* 0x0000000a2b00780c */ /* 0x000fe40003f05270 */
[----:B------:R-:W-:Y:S02]  /*2ba0*/  SEL R16, R24, R16, !P1 ;  /* 0x0000001018107207 */ /* 0x000fe40004800000 */
[----:B------:R-:W-:Y:S02]  /*2bb0*/  ISETP.NE.AND P1, PT, R38, RZ, PT ;  /* 0x000000ff2600720c */ /* 0x000fe40003f25270 */
[----:B------:R-:W-:Y:S01]  /*2bc0*/  SEL R16, R25, R16, !P0 ;  /* 0x0000001019107207 */ /* 0x000fe20004000000 */
[----:B------:R-:W-:Y:S01]  /*2bd0*/  @!P2 IMAD.IADD R16, R26, 0x1, R25 ;  /* 0x000000011a10a824 */ /* 0x000fe200078e0219 */
[----:B------:R-:W-:-:S02]  /*2be0*/  SEL R17, R42, RZ, P1 ;  /* 0x000000ff2a117207 */ /* 0x000fc40000800000 */
[----:B------:R-:W-:-:S03]  /*2bf0*/  ISETP.NE.AND P0, PT, R2, RZ, PT ;  /* 0x000000ff0200720c */ /* 0x000fc60003f05270 */
[----:B------:R-:W-:-:S05]  /*2c00*/  @P3 IMAD.IADD R42, R16, 0x1, R17 ;  /* 0x00000001102a3824 */ /* 0x000fca00078e0211 */
[----:B------:R-:W-:Y:S01]  /*2c10*/  SEL R17, R42, RZ, P0 ;  /* 0x000000ff2a117207 */ /* 0x000fe20000000000 */
[----:B------:R-:W-:Y:S06]  /*2c20*/  BRA `(.L_x_321) ;  /* 0x0000000c00e87947 */ /* 0x000fec0003800000 */
.L_x_320:
[----:B0-2---:R-:W-:Y:S02]  /*2c30*/  IADD3 R16, PT, PT, R6, R5, R4 ;  /* 0x0000000506107210 */ /* 0x005fe40007ffe004 */
[----:B------:R-:W-:Y:S02]  /*2c40*/  ISETP.NE.AND P1, PT, R38, 0x1f, PT ;  /* 0x0000001f2600780c */ /* 0x000fe40003f25270 */
        /* <DEDUP_REMOVED lines=52> */
[----:B------:R-:W-:Y:S01]  /*2f90*/  SEL R16, R23, R16, !P0 ;  /* 0x0000001017107207 */ /* 0x000fe20004000000 */
[----:B------:R-:W-:Y:S01]  /*2fa0*/  IMAD.IADD R23, R45, 0x1, -R44 ;  /* 0x000000012d177824 */ /* 0x000fe200078e0a2c */
[C---:B------:R-:W-:Y:S02]  /*2fb0*/  ISETP.NE.AND P0, PT, R43.reuse, 0xa, PT ;  /* 0x0000000a2b00780c */ /* 0x040fe40003f05270 */
[----:B------:R-:W-:Y:S02]  /*2fc0*/  SEL R16, R24, R16, !P1 ;  /* 0x0000001018107207 */ /* 0x000fe40004800000 */
[----:B------:R-:W-:Y:S02]  /*2fd0*/  ISETP.NE.AND P1, PT, R43, 0xb, PT ;  /* 0x0000000b2b00780c */ /* 0x000fe40003f25270 */
[----:B------:R-:W-:Y:S02]  /*2fe0*/  SEL R16, R25, R16, !P0 ;  /* 0x0000001019107207 */ /* 0x000fe40004000000 */
[----:B------:R-:W-:-:S02]  /*2ff0*/  ISETP.GT.U32.AND P0, PT, R2, 0x1f, PT ;  /* 0x0000001f0200780c */ /* 0x000fc40003f04070 */
[----:B------:R-:W-:Y:S02]  /*3000*/  SEL R17, R23, RZ, P2 ;  /* 0x000000ff17117207 */ /* 0x000fe40001000000 */
        /* <DEDUP_REMOVED lines=20> */
.L_x_367:
[----:B------:R-:W-:Y:S05]  /*3150*/  @!P0 BRA `(.L_x_324) ;  /* 0x0000000000748947 */ /* 0x000fea0003800000 */
[----:B------:R-:W-:-:S07]  /*3160*/  IMAD.MOV.U32 R20, RZ, RZ, 0x3b8 ;  /* 0x000003b8ff147424 */ /* 0x000fce00078e00ff */
.L_x_326:
        /* <DEDUP_REMOVED lines=27> */
.L_x_370:
[----:B------:R-:W-:Y:S05]  /*3320*/  @P0 BRA `(.L_x_326) ;  /* 0xfffffffc00900947 */ /* 0x000fea000383ffff */
.L_x_324:
        /* <DEDUP_REMOVED lines=23> */
[----:B------:R-:W-:-:S03]  /*34a0*/  ISETP.GT.AND P0, PT, R16, R47, PT ;  /* 0x0000002f1000720c */ /* 0x000fc60003f04270 */
[----:B------:R-:W-:-:S05]  /*34b0*/  IMAD.IADD R50, R46, 0x1, R17 ;  /* 0x000000012e327824 */ /* 0x000fca00078e0211 */
[----:B------:R-:W0:Y:S02]  /*34c0*/  SHFL.DOWN PT, R22, R50, 0x8, R47 ;  /* 0x0900000032167989 */ /* 0x000e2400000e002f */
[----:B0-----:R-:W-:Y:S02]  /*34d0*/  SEL R17, R22, RZ, !P0 ;  /* 0x000000ff16117207 */ /* 0x001fe40004000000 */
[----:B------:R-:W-:Y:S01]  /*34e0*/  ISETP.NE.AND P0, PT, R18, 0x65, PT ;  /* 0x000000651200780c */ /* 0x000fe20003f05270 */
[----:B------:R-:W-:Y:S02]  /*34f0*/  VIADD R18, R38, 0x10 ;  /* 0x0000001026127836 */ /* 0x000fe40000000000 */
[----:B------:R-:W-:Y:S02]  /*3500*/  IMAD.IADD R48, R50, 0x1, R17 ;  /* 0x0000000132307824 */ /* 0x000fe400078e0211 */
[----:B------:R-:W0:Y:S01]  /*3510*/  LDC.64 R16, c[0x0][0x390] ;  /* 0x0000e400ff107b82 */ /* 0x000e220000000a00 */
[----:B------:R-:W-:-:S02]  /*3520*/  ISETP.GT.AND P2, PT, R18, R47, PT ;  /* 0x0000002f1200720c */ /* 0x000fc40003f44270 */
[----:B------:R-:W1:Y:S05]  /*3530*/  SHFL.DOWN PT, R22, R48, 0x10, R47 ;  /* 0x0a00000030167989 */ /* 0x000e6a00000e002f */
[----:B------:R-:W-:Y:S02]  /*3540*/  VOTE.ALL P0, P0 ;  /* 0x0000000000ff7806 */ /* 0x000fe40000000000 */
[----:B0-----:R-:W-:Y:S02]  /*3550*/  IADD3 R44, P3, PT, R16, 0x100, RZ ;  /* 0x00000100102c7810 */ /* 0x001fe40007f7e0ff */
[----:B-1----:R-:W-:-:S03]  /*3560*/  SEL R19, R22, RZ, !P2 ;  /* 0x000000ff16137207 */ /* 0x002fc60005000000 */
[----:B------:R-:W-:Y:S02]  /*3570*/  IMAD.X R45, RZ, RZ, R17, P3 ;  /* 0x000000ffff2d7224 */ /* 0x000fe400018e0611 */
[----:B------:R-:W-:-:S07]  /*3580*/  IMAD.IADD R46, R48, 0x1, R19 ;  /* 0x00000001302e7824 */ /* 0x000fce00078e0213 */
.L_x_379:
[----:B------:R-:W-:Y:S05]  /*3590*/  @!P0 BRA `(.L_x_328) ;  /* 0x00000004002c8947 */ /* 0x000fea0003800000 */
[----:B------:R-:W-:-:S07]  /*35a0*/  IMAD.MOV.U32 R47, RZ, RZ, 0x3b8 ;  /* 0x000003b8ff2f7424 */ /* 0x000fce00078e00ff */
.L_x_334:
        /* <DEDUP_REMOVED lines=8> */
.L_x_382:
[----:B------:R-:W-:Y:S05]  /*3630*/  @!P0 BRA `(.L_x_330) ;  /* 0x0000000000748947 */ /* 0x000fea0003800000 */
[----:B------:R-:W-:-:S07]  /*3640*/  IMAD.MOV.U32 R20, RZ, RZ, R47 ;  /* 0x000000ffff147224 */ /* 0x000fce00078e002f */
.L_x_332:
        /* <DEDUP_REMOVED lines=27> */
.L_x_385:
[----:B------:R-:W-:Y:S05]  /*3800*/  @P0 BRA `(.L_x_332) ;  /* 0xfffffffc00900947 */ /* 0x000fea000383ffff */
.L_x_330:
[----:B------:R-:W-:Y:S01]  /*3810*/  UMOV UR5, 0xffffffff ;  /* 0xffffffff00057882 */ /* 0x000fe20000000000 */
[----:B------:R-:W-:Y:S02]  /*3820*/  ISETP.NE.AND P0, PT, R18, 0x65, PT ;  /* 0x000000651200780c */ /* 0x000fe40003f05270 */
[----:B------:R-:W-:Y:S11]  /*3830*/  BRA.DIV UR5, `(.L_x_333) ;  /* 0x0000001e051c7947 */ /* 0x000ff6000b800000 */
[----:B------:R-:W-:Y:S01]  /*3840*/  VOTE.ANY R21, PT, !P0 ;  /* 0x0000000000157806 */ /* 0x000fe200040e0100 */
[----:B------:R-:W-:Y:S02]  /*3850*/  VIADD R20, R38, 0x2 ;  /* 0x0000000226147836 */ /* 0x000fe40000000000 */
[----:B------:R-:W-:Y:S01]  /*3860*/  VIADD R43, R43, 0xffffffe0 ;  /* 0xffffffe02b2b7836 */ /* 0x000fe20000000000 */
[----:B------:R-:W-:-:S05]  /*3870*/  LOP3.LUT R21, R21, 0x80000000, R26, 0xec, !PT ;  /* 0x8000000015157812 */ /* 0x000fca00078eec1a */
        /* <DEDUP_REMOVED lines=28> */
.L_x_394:
[----:B------:R-:W-:Y:S05]  /*3a40*/  @P0 BRA `(.L_x_334) ;  /* 0xfffffff800d80947 */ /* 0x000fea000383ffff */
.L_x_328:
        /* <DEDUP_REMOVED lines=15> */
.L_x_322:
[----:B------:R-:W-:Y:S05]  /*3b40*/  WARPSYNC.ALL ;  /* 0x0000000000007948 */ /* 0x000fea0003800000 */
[----:B------:R-:W0:Y:S08]  /*3b50*/  S2UR UR5, SR_CgaCtaId ;  /* 0x00000000000579c3 */ /* 0x000e300000008800 */
[----:B------:R-:W-:Y:S01]  /*3b60*/  BAR.SYNC.DEFER_BLOCKING 0x0 ;  /* 0x0000000000007b1d */ /* 0x000fe20000010000 */
[----:B------:R-:W-:-:S05]  /*3b70*/  ISETP.NE.AND P0, PT, R2, RZ, PT ;  /* 0x000000ff0200720c */ /* 0x000fca0003f05270 */
[----:B------:R-:W-:Y:S02]  /*3b80*/  UMOV UR4, 0x400 ;  /* 0x0000040000047882 */ /* 0x000fe40000000000 */
[----:B0-----:R-:W-:-:S09]  /*3b90*/  ULEA UR4, UR5, UR4, 0x18 ;  /* 0x0000000405047291 */ /* 0x001fd2000f8ec0ff */
[----:B-1----:R-:W0:Y:S02]  /*3ba0*/  LDS R17, [UR4+0x4c] ;  /* 0x00004c04ff117984 */ /* 0x002e240008000800 */
[----:B0-----:R-:W-:-:S05]  /*3bb0*/  SEL R17, R17, RZ, P0 ;  /* 0x000000ff11117207 */ /* 0x001fca0000000000 */
[----:B------:R-:W-:-:S07]  /*3bc0*/  IMAD.IADD R17, R17, 0x1, R16 ;  /* 0x0000000111117824 */ /* 0x000fce00078e0210 */
.L_x_321:
[----:B------:R-:W-:Y:S01]  /*3bd0*/  IMAD.IADD R4, R4, 0x1, R17 ;  /* 0x0000000104047824 */ /* 0x000fe200078e0211 */
[----:B------:R-:W-:Y:S01]  /*3be0*/  BAR.SYNC.DEFER_BLOCKING 0x0 ;  /* 0x0000000000007b1d */ /* 0x000fe20000010000 */
[----:B------:R-:W-:Y:S02]  /*3bf0*/  ISETP.NE.AND P0, PT, R2, RZ, PT ;  /* 0x000000ff0200720c */ /* 0x000fe40003f05270 */
[----:B------:R-:W-:-:S05]  /*3c00*/  IMAD.IADD R5, R5, 0x1, R4 ;  /* 0x0000000105057824 */ /* 0x000fca00078e0204 */
[----:B------:R-:W0:Y:S01]  /*3c10*/  S2UR UR5, SR_CTAID.X ;  /* 0x00000000000579c3 */ /* 0x000e220000002500 */
[----:B------:R-:W-:Y:S01]  /*3c20*/  IMAD.IADD R6, R6, 0x1, R5 ;  /* 0x0000000106067824 */ /* 0x000fe200078e0205 */
[----:B------:R-:W1:Y:S03]  /*3c30*/  LDCU.64 UR6, c[0x0][0x388] ;  /* 0x00007100ff0677ac */ /* 0x000e660008000a00 */
[----:B------:R-:W-:-:S04]  /*3c40*/  IMAD.IADD R7, R7, 0x1, R6 ;  /* 0x0000000107077824 */ /* 0x000fc800078e0206 */
[----:B------:R-:W-:-:S04]  /*3c50*/  IMAD.IADD R8, R8, 0x1, R7 ;  /* 0x0000000108087824 */ /* 0x000fc800078e0207 */
[----:B------:R-:W-:-:S04]  /*3c60*/  IMAD.IADD R9, R9, 0x1, R8 ;  /* 0x0000000109097824 */ /* 0x000fc800078e0208 */
[----:B------:R-:W-:Y:S01]  /*3c70*/  IMAD.IADD R10, R10, 0x1, R9 ;  /* 0x000000010a0a7824 */ /* 0x000fe200078e0209 */
[----:B------:R2:W-:Y:S03]  /*3c80*/  STS.64 [R40], R4 ;  /* 0x0000000428007388 */ /* 0x0005e60000000a00 */
[----:B------:R-:W-:Y:S01]  /*3c90*/  IMAD.IADD R11, R11, 0x1, R10 ;  /* 0x000000010b0b7824 */ /* 0x000fe200078e020a */
[----:B------:R-:W-:Y:S03]  /*3ca0*/  STS.64 [R40+0x8], R6 ;  /* 0x0000080628007388 */ /* 0x000fe60000000a00 */
[----:B------:R-:W-:Y:S01]  /*3cb0*/  IMAD.IADD R12, R12, 0x1, R11 ;  /* 0x000000010c0c7824 */ /* 0x000fe200078e020b */
[----:B------:R3:W-:Y:S03]  /*3cc0*/  STS.64 [R40+0x10], R8 ;  /* 0x0000100828007388 */ /* 0x0007e60000000a00 */
[----:B------:R-:W-:Y:S01]  /*3cd0*/  IMAD.IADD R13, R13, 0x1, R12 ;  /* 0x000000010d0d7824 */ /* 0x000fe200078e020c */
[----:B------:R-:W-:Y:S01]  /*3ce0*/  STS.64 [R40+0x18], R10 ;  /* 0x0000180a28007388 */ /* 0x000fe20000000a00 */
[----:B--2---:R-:W0:Y:S02]  /*3cf0*/  LDC R4, c[0x0][0x398] ;  /* 0x0000e600ff047b82 */ /* 0x004e240000000800 */
[----:B------:R-:W-:Y:S01]  /*3d00*/  IMAD.IADD R14, R14, 0x1, R13 ;  /* 0x000000010e0e7824 */ /* 0x000fe200078e020d */
[----:B------:R2:W-:Y:S03]  /*3d10*/  STS.64 [R40+0x20], R12 ;  /* 0x0000200c28007388 */ /* 0x0005e60000000a00 */
[----:B------:R-:W-:Y:S01]  /*3d20*/  IMAD.IADD R15, R15, 0x1, R14 ;  /* 0x000000010f0f7824 */ /* 0x000fe200078e020e */
[----:B------:R-:W4:Y:S03]  /*3d30*/  S2R R5, SR_TID.X ;  /* 0x0000000000057919 */ /* 0x000f260000002100 */
[----:B------:R-:W-:Y:S01]  /*3d40*/  IMAD.IADD R28, R28, 0x1, R15 ;  /* 0x000000011c1c7824 */ /* 0x000fe200078e020f */
[----:B------:R-:W-:Y:S03]  /*3d50*/  STS.64 [R40+0x28], R14 ;  /* 0x0000280e28007388 */ /* 0x000fe60000000a00 */
[----:B------:R-:W-:Y:S01]  /*3d60*/  IMAD.IADD R29, R29, 0x1, R28 ;  /* 0x000000011d1d7824 */ /* 0x000fe200078e021c */
[----:B---3--:R-:W3:Y:S03]  /*3d70*/  S2R R8, SR_TID.X ;  /* 0x0000000000087919 */ /* 0x008ee60000002100 */
[----:B------:R-:W-:Y:S01]  /*3d80*/  IMAD.IADD R30, R30, 0x1, R29 ;  /* 0x000000011e1e7824 */ /* 0x000fe200078e021d */
[----:B------:R-:W-:Y:S03]  /*3d90*/  STS.64 [R40+0x30], R28 ;  /* 0x0000301c28007388 */ /* 0x000fe60000000a00 */
[----:B------:R-:W-:-:S02]  /*3da0*/  IMAD.IADD R31, R31, 0x1, R30 ;  /* 0x000000011f1f7824 */ /* 0x000fc400078e021e */
[----:B0-----:R-:W-:Y:S02]  /*3db0*/  VIADD R4, R4, UR5 ;  /* 0x0000000504047c36 */ /* 0x001fe40008000000 */
[----:B------:R-:W-:Y:S01]  /*3dc0*/  IMAD.IADD R32, R32, 0x1, R31 ;  /* 0x0000000120207824 */ /* 0x000fe200078e021f */
[----:B------:R-:W-:Y:S01]  /*3dd0*/  STS.64 [R40+0x38], R30 ;  /* 0x0000381e28007388 */ /* 0x000fe20000000a00 */
[----:B--2---:R-:W-:Y:S02]  /*3de0*/  IMAD R12, R4, 0x2100, RZ ;  /* 0x00002100040c7824 */ /* 0x004fe400078e02ff */
[----:B------:R-:W-:-:S04]  /*3df0*/  IMAD.IADD R33, R33, 0x1, R32 ;  /* 0x0000000121217824 */ /* 0x000fc800078e0220 */
[----:B------:R-:W-:Y:S01]  /*3e00*/  IMAD.IADD R34, R34, 0x1, R33 ;  /* 0x0000000122227824 */ /* 0x000fe200078e0221 */
[----:B------:R-:W-:Y:S03]  /*3e10*/  STS.64 [R40+0x40], R32 ;  /* 0x0000402028007388 */ /* 0x000fe60000000a00 */
[----:B------:R-:W-:Y:S01]  /*3e20*/  IMAD.IADD R35, R35, 0x1, R34 ;  /* 0x0000000123237824 */ /* 0x000fe200078e0222 */
[C---:B----4-:R-:W-:Y:S02]  /*3e30*/  LOP3.LUT R4, R5.reuse, 0x3e0, RZ, 0xc0, !PT ;  /* 0x000003e005047812 */ /* 0x050fe400078ec0ff */
[----:B------:R-:W-:Y:S01]  /*3e40*/  LOP3.LUT R6, R5, 0x1f, RZ, 0xc0, !PT ;  /* 0x0000001f05067812 */ /* 0x000fe200078ec0ff */
[----:B------:R-:W-:Y:S01]  /*3e50*/  IMAD.IADD R36, R36, 0x1, R35 ;  /* 0x0000000124247824 */ /* 0x000fe200078e0223 */
[----:B------:R-:W-:Y:S03]  /*3e60*/  STS.64 [R40+0x48], R34 ;  /* 0x0000482228007388 */ /* 0x000fe60000000a00 */
[----:B------:R-:W-:Y:S01]  /*3e70*/  IMAD.IADD R37, R37, 0x1, R36 ;  /* 0x0000000125257824 */ /* 0x000fe200078e0224 */
[----:B---3--:R-:W-:Y:S01]  /*3e80*/  LOP3.LUT R10, R8, 0x1f, RZ, 0xc0, !PT ;  /* 0x0000001f080a7812 */ /* 0x008fe200078ec0ff */
[----:B------:R-:W-:-:S03]  /*3e90*/  IMAD R6, R4, 0x16, R6 ;  /* 0x0000001604067824 */ /* 0x000fc600078e0206 */
[----:B------:R-:W-:Y:S01]  /*3ea0*/  STS.64 [R40+0x50], R36 ;  /* 0x0000502428007388 */ /* 0x000fe20000000a00 */
        /* <DEDUP_REMOVED lines=23> */
[----:B------:R2:W-:Y:S01]  /*4020*/  @!P0 STS [UR4+0x8400], R0 ;  /* 0x00840000ff008988 */ /* 0x0005e20008000804 */
[----:B------:R-:W-:Y:S01]  /*4030*/  BAR.SYNC.DEFER_BLOCKING 0x0 ;  /* 0x0000000000007b1d */ /* 0x000fe20000010000 */
[----:B0-----:R-:W-:Y:S01]  /*4040*/  LOP3.LUT R41, R8, 0x3e0, RZ, 0xc0, !PT ;  /* 0x000003e008297812 */ /* 0x001fe200078ec0ff */
[----:B------:R-:W-:Y:S01]  /*4050*/  VIADD R8, R6, 0x80 ;  /* 0x0000008006087836 */ /* 0x000fe20000000000 */
[----:B------:R-:W-:-:S03]  /*4060*/  IADD3 R5, P0, PT, R12, R3, RZ ;  /* 0x000000030c057210 */ /* 0x000fc60007f1e0ff */
[----:B------:R-:W-:Y:S02]  /*4070*/  IMAD R10, R41, 0x16, R10 ;  /* 0x00000016290a7824 */ /* 0x000fe400078e020a */
[----:B------:R-:W-:Y:S02]  /*4080*/  VIADD R41, R6, 0x20 ;  /* 0x0000002006297836 */ /* 0x000fe40000000000 */
[----:B--2---:R-:W-:Y:S01]  /*4090*/  IMAD.X R0, RZ, RZ, RZ, P0 ;  /* 0x000000ffff007224 */ /* 0x004fe200000e06ff */
[----:B-1----:R-:W-:-:S04]  /*40a0*/  LEA R4, P0, R5, UR6, 0x2 ;  /* 0x0000000605047c11 */ /* 0x002fc8000f8010ff */
[----:B------:R-:W-:Y:S01]  /*40b0*/  LEA.HI.X R5, R5, UR7, R0, 0x2, P0 ;  /* 0x0000000705057c11 */ /* 0x000fe200080f1400 */
[----:B------:R-:W-:Y:S01]  /*40c0*/  VIADD R0, R10, 0xe0 ;  /* 0x000000e00a007836 */ /* 0x000fe20000000000 */
[----:B------:R-:W0:Y:S02]  /*40d0*/  LDS R2, [UR4+0x8400] ;  /* 0x00840004ff027984 */ /* 0x000e240008000800 */
[-C--:B0-----:R-:W-:Y:S01]  /*40e0*/  ISETP.GE.AND P6, PT, R3, R2.reuse, PT ;  /* 0x000000020300720c */ /* 0x081fe20003fc6270 */
[C---:B------:R-:W-:Y:S01]  /*40f0*/  VIADD R3, R6.reuse, 0xa0 ;  /* 0x000000a006037836 */ /* 0x040fe20000000000 */
[-C--:B------:R-:W-:Y:S01]  /*4100*/  ISETP.GE.AND P5, PT, R41, R2.reuse, PT ;  /* 0x000000022900720c */ /* 0x080fe20003fa6270 */
[----:B------:R-:W-:Y:S01]  /*4110*/  VIADD R41, R6, 0xc0 ;  /* 0x000000c006297836 */ /* 0x000fe20000000000 */
[-C--:B------:R-:W-:Y:S01]  /*4120*/  ISETP.GE.AND P0, PT, R8, R2.reuse, PT ;  /* 0x000000020800720c */ /* 0x080fe20003f06270 */
[----:B------:R-:W-:Y:S01]  /*4130*/  VIADD R8, R10, 0x40 ;  /* 0x000000400a087836 */ /* 0x000fe20000000000 */
[-C--:B------:R-:W-:Y:S01]  /*4140*/  ISETP.GE.AND P4, PT, R3, R2.reuse, PT ;  /* 0x000000020300720c */ /* 0x080fe20003f86270 */
[C---:B------:R-:W-:Y:S01]  /*4150*/  VIADD R3, R6.reuse, 0x100 ;  /* 0x0000010006037836 */ /* 0x040fe20000000000 */
        /* <DEDUP_REMOVED lines=16> */
[----:B------:R-:W-:Y:S01]  /*4260*/  @!P2 STG.E desc[UR8][R4.64+0x300], R53 ;  /* 0x000300350400a986 */ /* 0x000fe2000c101908 */
[-C--:B------:R-:W-:Y:S01]  /*4270*/  ISETP.GE.AND P2, PT, R3, R2.reuse, PT ;  /* 0x000000020300720c */ /* 0x080fe20003f46270 */
[C---:B------:R-:W-:Y:S02]  /*4280*/  VIADD R3, R10.reuse, 0x1a0 ;  /* 0x000001a00a037836 */ /* 0x040fe40000000000 */
[----:B------:R0:W-:Y:S01]  /*4290*/  @!P3 STG.E desc[UR8][R4.64+0x100], R43 ;  /* 0x0001002b0400b986 */ /* 0x0001e2000c101908 */
[----:B------:R-:W-:Y:S01]  /*42a0*/  ISETP.GE.AND P3, PT, R41, R2, PT ;  /* 0x000000022900720c */ /* 0x000fe20003f66270 */
[----:B------:R-:W-:-:S02]  /*42b0*/  VIADD R41, R10, 0x1c0 ;  /* 0x000001c00a297836 */ /* 0x000fc40000000000 */
[----:B------:R1:W-:Y:S01]  /*42c0*/  @!P1 STG.E desc[UR8][R4.64+0x380], R37 ;  /* 0x0003802504009986 */ /* 0x0003e2000c101908 */
[-C--:B------:R-:W-:Y:S01]  /*42d0*/  ISETP.GE.AND P1, PT, R3, R2.reuse, PT ;  /* 0x000000020300720c */ /* 0x080fe20003f26270 */
[C---:B------:R-:W-:Y:S02]  /*42e0*/  VIADD R3, R6.reuse, 0x1e0 ;  /* 0x000001e006037836 */ /* 0x040fe40000000000 */
[----:B------:R1:W-:Y:S03]  /*42f0*/  @!P5 STG.E desc[UR8][R4.64+0x480], R33 ;  /* 0x000480210400d986 */ /* 0x0003e6000c101908 */
[-C--:B------:R-:W-:Y:S01]  /*4300*/  ISETP.GE.AND P5, PT, R3, R2.reuse, PT ;  /* 0x000000020300720c */ /* 0x080fe20003fa6270 */
[C---:B------:R-:W-:Y:S01]  /*4310*/  VIADD R3, R6.reuse, 0x240 ;  /* 0x0000024006037836 */ /* 0x040fe20000000000 */
[----:B------:R1:W-:Y:S01]  /*4320*/  @!P6 STG.E desc[UR8][R4.64+0x400], R35 ;  /* 0x000400230400e986 */ /* 0x0003e2000c101908 */
[----:B------:R-:W-:Y:S01]  /*4330*/  ISETP.GE.AND P6, PT, R41, R2, PT ;  /* 0x000000022900720c */ /* 0x000fe20003fc6270 */
[----:B------:R-:W-:-:S02]  /*4340*/  VIADD R41, R6, 0x200 ;  /* 0x0000020006297836 */ /* 0x000fc40000000000 */
[----:B------:R1:W-:Y:S01]  /*4350*/  @!P3 STG.E desc[UR8][R4.64+0x180], R29 ;  /* 0x0001801d0400b986 */ /* 0x0003e2000c101908 */
[-C--:B------:R-:W-:Y:S01]  /*4360*/  ISETP.GE.AND P3, PT, R3, R2.reuse, PT ;  /* 0x000000020300720c */ /* 0x080fe20003f66270 */
[----:B------:R-:W-:Y:S02]  /*4370*/  VIADD R3, R6, 0x280 ;  /* 0x0000028006037836 */ /* 0x000fe40000000000 */
[----:B------:R1:W-:Y:S01]  /*4380*/  @!P1 STG.E desc[UR8][R4.64+0x680], R25 ;  /* 0x0006801904009986 */ /* 0x0003e2000c101908 */
[----:B0-----:R-:W-:Y:S02]  /*4390*/  VIADD R43, R10, 0x220 ;  /* 0x000002200a2b7836 */ /* 0x001fe40000000000 */
[-C--:B------:R-:W-:Y:S01]  /*43a0*/  ISETP.GE.AND P1, PT, R3, R2.reuse, PT ;  /* 0x000000020300720c */ /* 0x080fe20003f26270 */
        /* <DEDUP_REMOVED lines=18> */
.L_x_308:
[----:B------:R-:W-:Y:S01]  /*44d0*/  BSSY B1, `(.L_x_335) ;  /* 0x0000006000017945 */ /* 0x000fe20003800000 */
[----:B------:R-:W-:Y:S01]  /*44e0*/  PLOP3.LUT P0, PT, P0, PT, PT, 0x8, 0x80 ;  /* 0x000000000080781c */ /* 0x000fe2000070e170 */
[----:B------:R-:W-:-:S12]  /*44f0*/  IMAD.MOV.U32 R21, RZ, RZ, -0x1 ;  /* 0xffffffffff157424 */ /* 0x000fd800078e00ff */
[----:B------:R-:W-:Y:S05]  /*4500*/  WARPSYNC.COLLECTIVE R21, `(.L_x_336) ;  /* 0x0000000015087348 */ /* 0x000fea0003c00000 */
[----:B------:R-:W-:Y:S01]  /*4510*/  VOTE.ANY P0, P0 ;  /* 0x0000000000ff7806 */ /* 0x000fe20000000100 */
[----:B------:R-:W-:-:S12]  /*4520*/  ENDCOLLECTIVE ;  /* 0x000000000000791b */ /* 0x000fd80003800000 */
.L_x_336:
[----:B------:R-:W-:Y:S05]  /*4530*/  BSYNC B1 ;  /* 0x0000000000017941 */ /* 0x000fea0003800000 */
.L_x_335:
[----:B------:R-:W-:Y:S05]  /*4540*/  BRA `(.L_x_337) ;  /* 0xffffffc800747947 */ /* 0x000fea000383ffff */
.L_x_310:
[----:B------:R-:W-:Y:S01]  /*4550*/  BSSY B1, `(.L_x_338) ;  /* 0x0000006000017945 */ /* 0x000fe20003800000 */
[----:B------:R-:W-:Y:S01]  /*4560*/  PLOP3.LUT P0, PT, P0, PT, PT, 0x8, 0x80 ;  /* 0x000000000080781c */ /* 0x000fe2000070e170 */
[----:B------:R-:W-:-:S12]  /*4570*/  IMAD.MOV.U32 R21, RZ, RZ, -0x1 ;  /* 0xffffffffff157424 */ /* 0x000fd800078e00ff */
[----:B------:R-:W-:Y:S05]  /*4580*/  WARPSYNC.COLLECTIVE R21, `(.L_x_339) ;  /* 0x0000000015087348 */ /* 0x000fea0003c00000 */
[----:B------:R-:W-:Y:S01]  /*4590*/  VOTE.ANY P0, P0 ;  /* 0x0000000000ff7806 */ /* 0x000fe20000000100 */
[----:B------:R-:W-:-:S12]  /*45a0*/  ENDCOLLECTIVE ;  /* 0x000000000000791b */ /* 0x000fd80003800000 */
.L_x_339:
[----:B------:R-:W-:Y:S05]  /*45b0*/  BSYNC B1 ;  /* 0x0000000000017941 */ /* 0x000fea0003800000 */
.L_x_338:
[----:B------:R-:W-:Y:S05]  /*45c0*/  BRA `(.L_x_340) ;  /* 0xffffffc800c87947 */ /* 0x000fea000383ffff */
.L_x_312:
[----:B------:R-:W0:Y:S01]  /*45d0*/  S2R R25, SR_GEMASK ;  /* 0x0000000000197919 */ /* 0x000e220000003c00 */
[----:B------:R-:W-:Y:S01]  /*45e0*/  BSSY B1, `(.L_x_341) ;  /* 0x0000006000017945 */ /* 0x000fe20003800000 */
[----:B------:R-:W-:Y:S01]  /*45f0*/  PLOP3.LUT P0, PT, P0, PT, PT, 0x8, 0x80 ;  /* 0x000000000080781c */ /* 0x000fe2000070e170 */
[----:B------:R-:W-:-:S12]  /*4600*/  IMAD.MOV.U32 R21, RZ, RZ, -0x1 ;  /* 0xffffffffff157424 */ /* 0x000fd800078e00ff */
[----:B0-----:R-:W-:Y:S05]  /*4610*/  WARPSYNC.COLLECTIVE R21, `(.L_x_342) ;  /* 0x0000000015087348 */ /* 0x001fea0003c00000 */
[----:B------:R-:W-:Y:S01]  /*4620*/  VOTE.ANY R21, PT, P0 ;  /* 0x0000000000157806 */ /* 0x000fe200000e0100 */
[----:B0-----:R-:W-:Y:S06]  /*4630*/  ENDCOLLECTIVE ;  /* 0x000000000000791b */ /* 0x001fec0003800000 */
.L_x_342:
[----:B------:R-:W-:Y:S05]  /*4640*/  BSYNC B1 ;  /* 0x0000000000017941 */ /* 0x000fea0003800000 */
.L_x_341:
[----:B------:R-:W-:Y:S01]  /*4650*/  LOP3.LUT R21, R21, 0x80000000, R25, 0xec, !PT ;  /* 0x8000000015157812 */ /* 0x000fe200078eec19 */
[----:B------:R-:W-:Y:S02]  /*4660*/  IMAD.MOV.U32 R20, RZ, RZ, R29 ;  /* 0x000000ffff147224 */ /* 0x000fe400078e001d */
[----:B------:R-:W-:Y:S02]  /*4670*/  VIADD R41, R39, 0x2 ;  /* 0x0000000227297836 */ /* 0x000fe40000000000 */
[----:B------:R-:W-:Y:S02]  /*4680*/  VIADD R16, R21, 0xffffffff ;  /* 0xffffffff15107836 */ /* 0x000fe40000000000 */
[C---:B------:R-:W-:Y:S02]  /*4690*/  VIADD R40, R39.reuse, 0x4 ;  /* 0x0000000427287836 */ /* 0x040fe40000000000 */
[----:B------:R-:W-:Y:S01]  /*46a0*/  VIADD R30, R39, 0x8 ;  /* 0x00000008271e7836 */ /* 0x000fe20000000000 */
[----:B------:R-:W-:Y:S01]  /*46b0*/  LOP3.LUT R48, R21, R16, RZ, 0xc, !PT ;  /* 0x0000001015307212 */ /* 0x000fe200078e0cff */
[----:B------:R-:W-:-:S02]  /*46c0*/  IMAD.MOV.U32 R16, RZ, RZ, 0x1 ;  /* 0x00000001ff107424 */ /* 0x000fc400078e00ff */
[----:B------:R-:W-:-:S03]  /*46d0*/  IMAD.MOV.U32 R21, RZ, RZ, -0x1 ;  /* 0xffffffffff157424 */ /* 0x000fc600078e00ff */
[----:B------:R-:W0:Y:S02]  /*46e0*/  POPC R48, R48 ;  /* 0x0000003000307309 */ /* 0x000e240000000000 */
[----:B0-----:R-:W-:Y:S01]  /*46f0*/  IMAD.MOV.U32 R17, RZ, RZ, R48 ;  /* 0x000000ffff117224 */ /* 0x001fe200078e0030 */
[----:B------:R-:W-:-:S13]  /*4700*/  ISETP.GE.AND P0, PT, R39, R48, PT ;  /* 0x000000302700720c */ /* 0x000fda0003f06270 */
[----:B------:R-:W-:Y:S05]  /*4710*/  WARPSYNC.COLLECTIVE R21, `(.L_x_343) ;  /* 0x0000000015087348 */ /* 0x000fea0003c00000 */
[----:B------:R0:W1:Y:S02]  /*4720*/  SHFL.DOWN P3, R22, R20, R16, R17 ;  /* 0x0800001014167389 */ /* 0x0000640000060011 */
[----:B01----:R-:W-:Y:S05]  /*4730*/  ENDCOLLECTIVE ;  /* 0x000000000000791b */ /* 0x003fea0003800000 */
.L_x_343:
        /* <DEDUP_REMOVED lines=8> */
.L_x_344:
[----:B------:R-:W-:Y:S01]  /*47c0*/  IMAD.MOV.U32 R16, RZ, RZ, 0x4 ;  /* 0x00000004ff107424 */ /* 0x000fe200078e00ff */
[----:B------:R-:W-:Y:S02]  /*47d0*/  SEL R22, R22, RZ, !P0 ;  /* 0x000000ff16167207 */ /* 0x000fe40004000000 */
[----:B------:R-:W-:-:S03]  /*47e0*/  ISETP.GT.AND P0, PT, R40, R48, PT ;  /* 0x000000302800720c */ /* 0x000fc60003f04270 */
[----:B------:R-:W-:Y:S02]  /*47f0*/  IMAD.IADD R45, R43, 0x1, R22 ;  /* 0x000000012b2d7824 */ /* 0x000fe400078e0216 */
[----:B------:R-:W-:Y:S02]  /*4800*/  VIADD R43, R39, 0x10 ;  /* 0x00000010272b7836 */ /* 0x000fe40000000000 */
[----:B------:R-:W-:-:S03]  /*4810*/  IMAD.MOV.U32 R20, RZ, RZ, R45 ;  /* 0x000000ffff147224 */ /* 0x000fc600078e002d */
[----:B------:R-:W-:-:S13]  /*4820*/  ISETP.GT.AND P2, PT, R43, R48, PT ;  /* 0x000000302b00720c */ /* 0x000fda0003f44270 */
[----:B------:R-:W-:Y:S05]  /*4830*/  WARPSYNC.COLLECTIVE R21, `(.L_x_345) ;  /* 0x0000000015087348 */ /* 0x000fea0003c00000 */
[----:B------:R0:W1:Y:S02]  /*4840*/  SHFL.DOWN P3, R22, R20, R16, R17 ;  /* 0x0800001014167389 */ /* 0x0000640000060011 */
[----:B01----:R-:W-:Y:S05]  /*4850*/  ENDCOLLECTIVE ;  /* 0x000000000000791b */ /* 0x003fea0003800000 */
.L_x_345:
        /* <DEDUP_REMOVED lines=8> */
.L_x_346:
[----:B------:R-:W-:Y:S01]  /*48e0*/  IMAD.MOV.U32 R16, RZ, RZ, 0x10 ;  /* 0x00000010ff107424 */ /* 0x000fe200078e00ff */
[----:B------:R-:W-:Y:S02]  /*48f0*/  SEL R22, R22, RZ, !P0 ;  /* 0x000000ff16167207 */ /* 0x000fe40004000000 */
[----:B------:R-:W-:-:S03]  /*4900*/  ISETP.NE.AND P0, PT, R28, 0x65, PT ;  /* 0x000000651c00780c */ /* 0x000fc60003f05270 */
[----:B------:R-:W-:Y:S02]  /*4910*/  IMAD.IADD R47, R29, 0x1, R22 ;  /* 0x000000011d2f7824 */ /* 0x000fe400078e0216 */
[----:B------:R-:W0:Y:S02]  /*4920*/  LDC.64 R28, c[0x0][0x390] ;  /* 0x0000e400ff1c7b82 */ /* 0x000e240000000a00 */
[----:B------:R-:W-:-:S07]  /*4930*/  IMAD.MOV.U32 R20, RZ, RZ, R47 ;  /* 0x000000ffff147224 */ /* 0x000fce00078e002f */
[----:B0-----:R-:W-:Y:S05]  /*4940*/  WARPSYNC.COLLECTIVE R21, `(.L_x_347) ;  /* 0x0000000015087348 */ /* 0x001fea0003c00000 */
[----:B------:R1:W2:Y:S02]  /*4950*/  SHFL.DOWN P3, R22, R20, R16, R17 ;  /* 0x0800001014167389 */ /* 0x0002a40000060011 */
[----:B012---:R-:W-:Y:S05]  /*4960*/  ENDCOLLECTIVE ;  /* 0x000000000000791b */ /* 0x007fea0003800000 */
.L_x_347:
[----:B------:R-:W-:Y:S05]  /*4970*/  WARPSYNC.COLLECTIVE R21, `(.L_x_348) ;  /* 0x0000000015087348 */ /* 0x000fea0003c00000 */
[----:B------:R-:W-:Y:S01]  /*4980*/  VOTE.ALL P0, P0 ;  /* 0x0000000000ff7806 */ /* 0x000fe20000000000 */
[----:B------:R-:W-:-:S12]  /*4990*/  ENDCOLLECTIVE ;  /* 0x000000000000791b */ /* 0x000fd80003800000 */
.L_x_348:
[----:B------:R-:W-:Y:S02]  /*49a0*/  IADD3 R44, P3, PT, R28, 0x100, RZ ;  /* 0x000001001c2c7810 */ /* 0x000fe40007f7e0ff */
[----:B------:R-:W-:-:S03]  /*49b0*/  SEL R22, R22, RZ, !P2 ;  /* 0x000000ff16167207 */ /* 0x000fc60005000000 */
[----:B------:R-:W-:Y:S02]  /*49c0*/  IMAD.X R45, RZ, RZ, R29, P3 ;  /* 0x000000ffff2d7224 */ /* 0x000fe400018e061d */
[----:B------:R-:W-:Y:S01]  /*49d0*/  IMAD.IADD R46, R47, 0x1, R22 ;  /* 0x000000012f2e7824 */ /* 0x000fe200078e0216 */
[----:B------:R-:W-:Y:S06]  /*49e0*/  BRA `(.L_x_349) ;  /* 0xffffffc8005c7947 */ /* 0x000fec000383ffff */
.L_x_314:
[----:B------:R-:W-:Y:S01]  /*49f0*/  BSSY B1, `(.L_x_350) ;  /* 0x0000006000017945 */ /* 0x000fe20003800000 */
[----:B------:R-:W-:Y:S01]  /*4a00*/  PLOP3.LUT P0, PT, P0, PT, PT, 0x8, 0x80 ;  /* 0x000000000080781c */ /* 0x000fe2000070e170 */
[----:B------:R-:W-:-:S12]  /*4a10*/  IMAD.MOV.U32 R21, RZ, RZ, -0x1 ;  /* 0xffffffffff157424 */ /* 0x000fd800078e00ff */
[----:B------:R-:W-:Y:S05]  /*4a20*/  WARPSYNC.COLLECTIVE R21, `(.L_x_351) ;  /* 0x0000000015087348 */ /* 0x000fea0003c00000 */
[----:B------:R-:W-:Y:S01]  /*4a30*/  VOTE.ANY P0, P0 ;  /* 0x0000000000ff7806 */ /* 0x000fe20000000100 */
[----:B------:R-:W-:-:S12]  /*4a40*/  ENDCOLLECTIVE ;  /* 0x000000000000791b */ /* 0x000fd80003800000 */
.L_x_351:
[----:B------:R-:W-:Y:S05]  /*4a50*/  BSYNC B1 ;  /* 0x0000000000017941 */ /* 0x000fea0003800000 */
.L_x_350:
[----:B------:R-:W-:Y:S05]  /*4a60*/  BRA `(.L_x_352) ;  /* 0xffffffc800647947 */ /* 0x000fea000383ffff */
.L_x_316:
[----:B------:R-:W-:Y:S01]  /*4a70*/  BSSY B1, `(.L_x_353) ;  /* 0x0000006000017945 */ /* 0x000fe20003800000 */
[----:B------:R-:W-:Y:S01]  /*4a80*/  PLOP3.LUT P0, PT, P0, PT, PT, 0x8, 0x80 ;  /* 0x000000000080781c */ /* 0x000fe2000070e170 */
[----:B------:R-:W-:-:S12]  /*4a90*/  IMAD.MOV.U32 R21, RZ, RZ, -0x1 ;  /* 0xffffffffff157424 */ /* 0x000fd800078e00ff */
[----:B------:R-:W-:Y:S05]  /*4aa0*/  WARPSYNC.COLLECTIVE R21, `(.L_x_354) ;  /* 0x0000000015087348 */ /* 0x000fea0003c00000 */
[----:B------:R-:W-:Y:S01]  /*4ab0*/  VOTE.ANY P0, P0 ;  /* 0x0000000000ff7806 */ /* 0x000fe20000000100 */
[----:B------:R-:W-:-:S12]  /*4ac0*/  ENDCOLLECTIVE ;  /* 0x000000000000791b */ /* 0x000fd80003800000 */
.L_x_354:
[----:B------:R-:W-:Y:S05]  /*4ad0*/  BSYNC B1 ;  /* 0x0000000000017941 */ /* 0x000fea0003800000 */
.L_x_353:
[----:B------:R-:W-:Y:S05]  /*4ae0*/  BRA `(.L_x_355) ;  /* 0xffffffc800b87947 */ /* 0x000fea000383ffff */
.L_x_318:
[----:B------:R-:W-:Y:S01]  /*4af0*/  BSSY B1, `(.L_x_356) ;  /* 0x0000006000017945 */ /* 0x000fe20003800000 */
[----:B------:R-:W-:Y:S01]  /*4b00*/  PLOP3.LUT P0, PT, P0, PT, PT, 0x8, 0x80 ;  /* 0x000000000080781c */ /* 0x000fe2000070e170 */
[----:B------:R-:W-:-:S12]  /*4b10*/  IMAD.MOV.U32 R21, RZ, RZ, -0x1 ;  /* 0xffffffffff157424 */ /* 0x000fd800078e00ff */
[----:B------:R-:W-:Y:S05]  /*4b20*/  WARPSYNC.COLLECTIVE R21, `(.L_x_357) ;  /* 0x0000000015087348 */ /* 0x000fea0003c00000 */
[----:B------:R-:W-:Y:S01]  /*4b30*/  VOTE.ANY R21, PT, P0 ;  /* 0x0000000000157806 */ /* 0x000fe200000e0100 */
[----:B------:R-:W-:Y:S06]  /*4b40*/  ENDCOLLECTIVE ;  /* 0x000000000000791b */ /* 0x000fec0003800000 */
.L_x_357:
[----:B------:R-:W-:Y:S05]  /*4b50*/  BSYNC B1 ;  /* 0x0000000000017941 */ /* 0x000fea0003800000 */
.L_x_356:
[----:B------:R-:W-:Y:S01]  /*4b60*/  LOP3.LUT R21, R21, 0x80000000, R25, 0xec, !PT ;  /* 0x8000000015157812 */ /* 0x000fe200078eec19 */
[----:B------:R-:W-:Y:S02]  /*4b70*/  IMAD.MOV.U32 R20, RZ, RZ, R29 ;  /* 0x000000ffff147224 */ /* 0x000fe400078e001d */
[----:B------:R-:W-:Y:S02]  /*4b80*/  VIADD R24, R24, 0xffffffe0 ;  /* 0xffffffe018187836 */ /* 0x000fe40000000000 */
[----:B------:R-:W-:-:S05]  /*4b90*/  VIADD R16, R21, 0xffffffff ;  /* 0xffffffff15107836 */ /* 0x000fca0000000000 */
[----:B------:R-:W-:Y:S01]  /*4ba0*/  LOP3.LUT R49, R21, R16, RZ, 0xc, !PT ;  /* 0x0000001015317212 */ /* 0x000fe200078e0cff */
[----:B------:R-:W-:Y:S02]  /*4bb0*/  IMAD.MOV.U32 R16, RZ, RZ, 0x1 ;  /* 0x00000001ff107424 */ /* 0x000fe400078e00ff */
[----:B------:R-:W-:Y:S01]  /*4bc0*/  IMAD.MOV.U32 R21, RZ, RZ, -0x1 ;  /* 0xffffffffff157424 */ /* 0x000fe200078e00ff */
[----:B------:R0:W1:Y:S06]  /*4bd0*/  POPC R17, R49 ;  /* 0x0000003100117309 */ /* 0x00006c0000000000 */
[----:B01----:R-:W-:Y:S05]  /*4be0*/  WARPSYNC.COLLECTIVE R21, `(.L_x_358) ;  /* 0x0000000015087348 */ /* 0x003fea0003c00000 */
[----:B-1----:R1:W2:Y:S02]  /*4bf0*/  SHFL.DOWN P3, R22, R20, R16, R17 ;  /* 0x0800001014167389 */ /* 0x0022a40000060011 */
[----:B012---:R-:W-:Y:S05]  /*4c00*/  ENDCOLLECTIVE ;  /* 0x000000000000791b */ /* 0x007fea0003800000 */
.L_x_358:
[----:B------:R-:W-:Y:S01]  /*4c10*/  ISETP.GE.AND P0, PT, R39, R17, PT ;  /* 0x000000112700720c */ /* 0x000fe20003f06270 */
[----:B------:R-:W-:-:S03]  /*4c20*/  IMAD.MOV.U32 R16, RZ, RZ, 0x2 ;  /* 0x00000002ff107424 */ /* 0x000fc600078e00ff */
[----:B------:R-:W-:Y:S02]  /*4c30*/  SEL R22, R22, RZ, !P0 ;  /* 0x000000ff16167207 */ /* 0x000fe40004000000 */
[----:B------:R-:W-:-:S03]  /*4c40*/  ISETP.GT.AND P0, PT, R41, R17, PT ;  /* 0x000000112900720c */ /* 0x000fc60003f04270 */
[----:B------:R-:W-:-:S04]  /*4c50*/  IMAD.IADD R48, R22, 0x1, R29 ;  /* 0x0000000116307824 */ /* 0x000fc800078e021d */
[----:B------:R-:W-:-:S07]  /*4c60*/  IMAD.MOV.U32 R20, RZ, RZ, R48 ;  /* 0x000000ffff147224 */ /* 0x000fce00078e0030 */
[----:B------:R-:W-:Y:S05]  /*4c70*/  WARPSYNC.COLLECTIVE R21, `(.L_x_359) ;  /* 0x0000000015087348 */ /* 0x000fea0003c00000 */
[----:B------:R0:W1:Y:S02]  /*4c80*/  SHFL.DOWN P3, R22, R20, R16, R17 ;  /* 0x0800001014167389 */ /* 0x0000640000060011 */
[----:B01----:R-:W-:Y:S05]  /*4c90*/  ENDCOLLECTIVE ;  /* 0x000000000000791b */ /* 0x003fea0003800000 */
.L_x_359:
        /* <DEDUP_REMOVED lines=8> */
.L_x_360:
        /* <DEDUP_REMOVED lines=8> */
.L_x_361:
        /* <DEDUP_REMOVED lines=8> */
.L_x_362:
[----:B------:R-:W-:Y:S02]  /*4e20*/  SEL R22, R22, RZ, !P0 ;  /* 0x000000ff16167207 */ /* 0x000fe40004000000 */
[----:B------:R-:W-:Y:S02]  /*4e30*/  ISETP.NE.AND P0, PT, R28, 0x65, PT ;  /* 0x000000651c00780c */ /* 0x000fe40003f05270 */
[----:B------:R-:W-:-:S11]  /*4e40*/  IADD3 R46, PT, PT, R29, R22, R46 ;  /* 0x000000161d2e7210 */ /* 0x000fd60007ffe02e */
[----:B------:R-:W-:Y:S05]  /*4e50*/  WARPSYNC.COLLECTIVE R21, `(.L_x_363) ;  /* 0x0000000015087348 */ /* 0x000fea0003c00000 */
[----:B------:R-:W-:Y:S01]  /*4e60*/  VOTE.ALL P0, P0 ;  /* 0x0000000000ff7806 */ /* 0x000fe20000000000 */
[----:B------:R-:W-:-:S12]  /*4e70*/  ENDCOLLECTIVE ;  /* 0x000000000000791b */ /* 0x000fd80003800000 */
.L_x_363:
[----:B------:R-:W-:Y:S05]  /*4e80*/  BRA `(.L_x_364) ;  /* 0xffffffc800507947 */ /* 0x000fea000383ffff */
.L_x_323:
[----:B------:R-:W-:Y:S01]  /*4e90*/  BSSY B0, `(.L_x_365) ;  /* 0x0000006000007945 */ /* 0x000fe20003800000 */
[----:B------:R-:W-:Y:S01]  /*4ea0*/  PLOP3.LUT P0, PT, P0, PT, PT, 0x8, 0x80 ;  /* 0x000000000080781c */ /* 0x000fe2000070e170 */
[----:B------:R-:W-:-:S12]  /*4eb0*/  IMAD.MOV.U32 R21, RZ, RZ, -0x1 ;  /* 0xffffffffff157424 */ /* 0x000fd800078e00ff */
[----:B------:R-:W-:Y:S05]  /*4ec0*/  WARPSYNC.COLLECTIVE R21, `(.L_x_366) ;  /* 0x0000000015087348 */ /* 0x000fea0003c00000 */
[----:B------:R-:W-:Y:S01]  /*4ed0*/  VOTE.ANY P0, P0 ;  /* 0x0000000000ff7806 */ /* 0x000fe20000000100 */
[----:B------:R-:W-:-:S12]  /*4ee0*/  ENDCOLLECTIVE ;  /* 0x000000000000791b */ /* 0x000fd80003800000 */
.L_x_366:
[----:B------:R-:W-:Y:S05]  /*4ef0*/  BSYNC B0 ;  /* 0x0000000000007941 */ /* 0x000fea0003800000 */
.L_x_365:
[----:B------:R-:W-:Y:S05]  /*4f00*/  BRA `(.L_x_367) ;  /* 0xffffffe000907947 */ /* 0x000fea000383ffff */
.L_x_325:
[----:B------:R-:W-:Y:S01]  /*4f10*/  BSSY B0, `(.L_x_368) ;  /* 0x0000006000007945 */ /* 0x000fe20003800000 */
[----:B------:R-:W-:Y:S01]  /*4f20*/  PLOP3.LUT P0, PT, P0, PT, PT, 0x8, 0x80 ;  /* 0x000000000080781c */ /* 0x000fe2000070e170 */
[----:B------:R-:W-:-:S12]  /*4f30*/  IMAD.MOV.U32 R21, RZ, RZ, -0x1 ;  /* 0xffffffffff157424 */ /* 0x000fd800078e00ff */
[----:B------:R-:W-:Y:S05]  /*4f40*/  WARPSYNC.COLLECTIVE R21, `(.L_x_369) ;  /* 0x0000000015087348 */ /* 0x000fea0003c00000 */
[----:B------:R-:W-:Y:S01]  /*4f50*/  VOTE.ANY P0, P0 ;  /* 0x0000000000ff7806 */ /* 0x000fe20000000100 */
[----:B------:R-:W-:-:S12]  /*4f60*/  ENDCOLLECTIVE ;  /* 0x000000000000791b */ /* 0x000fd80003800000 */
.L_x_369:
[----:B------:R-:W-:Y:S05]  /*4f70*/  BSYNC B0 ;  /* 0x0000000000007941 */ /* 0x000fea0003800000 */
.L_x_368:
[----:B------:R-:W-:Y:S05]  /*4f80*/  BRA `(.L_x_370) ;  /* 0xffffffe000e47947 */ /* 0x000fea000383ffff */
.L_x_327:
[----:B------:R-:W0:Y:S01]  /*4f90*/  S2R R26, SR_GEMASK ;  /* 0x00000000001a7919 */ /* 0x000e220000003c00 */
[----:B------:R-:W-:Y:S01]  /*4fa0*/  BSSY B0, `(.L_x_371) ;  /* 0x0000006000007945 */ /* 0x000fe20003800000 */
[----:B------:R-:W-:Y:S01]  /*4fb0*/  PLOP3.LUT P0, PT, P0, PT, PT, 0x8, 0x80 ;  /* 0x000000000080781c */ /* 0x000fe2000070e170 */
[----:B------:R-:W-:-:S12]  /*4fc0*/  IMAD.MOV.U32 R21, RZ, RZ, -0x1 ;  /* 0xffffffffff157424 */ /* 0x000fd800078e00ff */
[----:B0-----:R-:W-:Y:S05]  /*4fd0*/  WARPSYNC.COLLECTIVE R21, `(.L_x_372) ;  /* 0x0000000015087348 */ /* 0x001fea0003c00000 */
[----:B------:R-:W-:Y:S01]  /*4fe0*/  VOTE.ANY R21, PT, P0 ;  /* 0x0000000000157806 */ /* 0x000fe200000e0100 */
[----:B0-----:R-:W-:Y:S06]  /*4ff0*/  ENDCOLLECTIVE ;  /* 0x000000000000791b */ /* 0x001fec0003800000 */
.L_x_372:
[----:B------:R-:W-:Y:S05]  /*5000*/  BSYNC B0 ;  /* 0x0000000000007941 */ /* 0x000fea0003800000 */
.L_x_371:
[----:B------:R-:W-:Y:S01]  /*5010*/  LOP3.LUT R21, R21, 0x80000000, R26, 0xec, !PT ;  /* 0x8000000015157812 */ /* 0x000fe200078eec1a */
[----:B------:R-:W-:-:S04]  /*5020*/  IMAD.MOV.U32 R20, RZ, RZ, R19 ;  /* 0x000000ffff147224 */ /* 0x000fc800078e0013 */
[----:B------:R-:W-:-:S05]  /*5030*/  VIADD R16, R21, 0xffffffff ;  /* 0xffffffff15107836 */ /* 0x000fca0000000000 */
[----:B------:R-:W-:Y:S01]  /*5040*/  LOP3.LUT R47, R21, R16, RZ, 0xc, !PT ;  /* 0x00000010152f7212 */ /* 0x000fe200078e0cff */
[----:B------:R-:W-:Y:S02]  /*5050*/  IMAD.MOV.U32 R16, RZ, RZ, 0x1 ;  /* 0x00000001ff107424 */ /* 0x000fe400078e00ff */
[----:B------:R-:W-:-:S03]  /*5060*/  IMAD.MOV.U32 R21, RZ, RZ, -0x1 ;  /* 0xffffffffff157424 */ /* 0x000fc600078e00ff */
[----:B------:R-:W0:Y:S02]  /*5070*/  POPC R47, R47 ;  /* 0x0000002f002f7309 */ /* 0x000e240000000000 */
[----:B0-----:R-:W-:Y:S01]  /*5080*/  IMAD.MOV.U32 R17, RZ, RZ, R47 ;  /* 0x000000ffff117224 */ /* 0x001fe200078e002f */
[----:B------:R-:W-:-:S13]  /*5090*/  ISETP.GE.AND P0, PT, R38, R47, PT ;  /* 0x0000002f2600720c */ /* 0x000fda0003f06270 */
[----:B------:R-:W-:Y:S05]  /*50a0*/  WARPSYNC.COLLECTIVE R21, `(.L_x_373) ;  /* 0x0000000015087348 */ /* 0x000fea0003c00000 */
[----:B------:R0:W1:Y:S02]  /*50b0*/  SHFL.DOWN P3, R22, R20, R16, R17 ;  /* 0x0800001014167389 */ /* 0x0000640000060011 */
[----:B01----:R-:W-:Y:S05]  /*50c0*/  ENDCOLLECTIVE ;  /* 0x000000000000791b */ /* 0x003fea0003800000 */
.L_x_373:
[----:B------:R-:W-:Y:S01]  /*50d0*/  IMAD.MOV.U32 R16, RZ, RZ, 0x2 ;  /* 0x00000002ff107424 */ /* 0x000fe200078e00ff */
        /* <DEDUP_REMOVED lines=8> */
.L_x_374:
        /* <DEDUP_REMOVED lines=9> */
.L_x_375:
        /* <DEDUP_REMOVED lines=9> */
.L_x_376:
[----:B------:R-:W-:Y:S01]  /*5280*/  IMAD.MOV.U32 R16, RZ, RZ, 0x10 ;  /* 0x00000010ff107424 */ /* 0x000fe200078e00ff */
[----:B------:R-:W-:Y:S02]  /*5290*/  SEL R19, R22, RZ, !P0 ;  /* 0x000000ff16137207 */ /* 0x000fe40004000000 */
[----:B------:R-:W-:Y:S01]  /*52a0*/  ISETP.NE.AND P0, PT, R18, 0x65, PT ;  /* 0x000000651200780c */ /* 0x000fe20003f05270 */
[----:B------:R-:W-:Y:S02]  /*52b0*/  VIADD R18, R38, 0x10 ;  /* 0x0000001026127836 */ /* 0x000fe40000000000 */
[----:B------:R-:W-:-:S03]  /*52c0*/  IMAD.IADD R48, R50, 0x1, R19 ;  /* 0x0000000132307824 */ /* 0x000fc600078e0213 */
[----:B------:R-:W-:Y:S01]  /*52d0*/  ISETP.GT.AND P2, PT, R18, R47, PT ;  /* 0x0000002f1200720c */ /* 0x000fe20003f44270 */
[----:B------:R-:W-:Y:S01]  /*52e0*/  IMAD.MOV.U32 R20, RZ, RZ, R48 ;  /* 0x000000ffff147224 */ /* 0x000fe200078e0030 */
[----:B------:R-:W0:Y:S11]  /*52f0*/  LDC.64 R18, c[0x0][0x390] ;  /* 0x0000e400ff127b82 */ /* 0x000e360000000a00 */
[----:B0-----:R-:W-:Y:S05]  /*5300*/  WARPSYNC.COLLECTIVE R21, `(.L_x_377) ;  /* 0x0000000015087348 */ /* 0x001fea0003c00000 */
[----:B------:R1:W2:Y:S02]  /*5310*/  SHFL.DOWN P3, R22, R20, R16, R17 ;  /* 0x0800001014167389 */ /* 0x0002a40000060011 */
[----:B012---:R-:W-:Y:S05]  /*5320*/  ENDCOLLECTIVE ;  /* 0x000000000000791b */ /* 0x007fea0003800000 */
.L_x_377:
[----:B------:R-:W-:Y:S05]  /*5330*/  WARPSYNC.COLLECTIVE R21, `(.L_x_378) ;  /* 0x0000000015087348 */ /* 0x000fea0003c00000 */
[----:B------:R-:W-:Y:S01]  /*5340*/  VOTE.ALL P0, P0 ;  /* 0x0000000000ff7806 */ /* 0x000fe20000000000 */
[----:B------:R-:W-:-:S12]  /*5350*/  ENDCOLLECTIVE ;  /* 0x000000000000791b */ /* 0x000fd80003800000 */
.L_x_378:
[----:B------:R-:W-:Y:S02]  /*5360*/  SEL R45, R22, RZ, !P2 ;  /* 0x000000ff162d7207 */ /* 0x000fe40005000000 */
[----:B------:R-:W-:-:S03]  /*5370*/  IADD3 R44, P3, PT, R18, 0x100, RZ ;  /* 0x00000100122c7810 */ /* 0x000fc60007f7e0ff */
[----:B------:R-:W-:Y:S02]  /*5380*/  IMAD.IADD R46, R48, 0x1, R45 ;  /* 0x00000001302e7824 */ /* 0x000fe400078e022d */
[----:B------:R-:W-:Y:S01]  /*5390*/  IMAD.X R45, RZ, RZ, R19, P3 ;  /* 0x000000ffff2d7224 */ /* 0x000fe200018e0613 */
[----:B------:R-:W-:Y:S07]  /*53a0*/  BRA `(.L_x_379) ;  /* 0xffffffe000787947 */ /* 0x000fee000383ffff */
.L_x_329:
[----:B------:R-:W-:Y:S01]  /*53b0*/  BSSY B0, `(.L_x_380) ;  /* 0x0000006000007945 */ /* 0x000fe20003800000 */
[----:B------:R-:W-:Y:S01]  /*53c0*/  PLOP3.LUT P0, PT, P0, PT, PT, 0x8, 0x80 ;  /* 0x000000000080781c */ /* 0x000fe2000070e170 */
[----:B------:R-:W-:-:S12]  /*53d0*/  IMAD.MOV.U32 R21, RZ, RZ, -0x1 ;  /* 0xffffffffff157424 */ /* 0x000fd800078e00ff */
[----:B------:R-:W-:Y:S05]  /*53e0*/  WARPSYNC.COLLECTIVE R21, `(.L_x_381) ;  /* 0x0000000015087348 */ /* 0x000fea0003c00000 */
[----:B------:R-:W-:Y:S01]  /*53f0*/  VOTE.ANY P0, P0 ;  /* 0x0000000000ff7806 */ /* 0x000fe20000000100 */
[----:B------:R-:W-:-:S12]  /*5400*/  ENDCOLLECTIVE ;  /* 0x000000000000791b */ /* 0x000fd80003800000 */
.L_x_381:
[----:B------:R-:W-:Y:S05]  /*5410*/  BSYNC B0 ;  /* 0x0000000000007941 */ /* 0x000fea0003800000 */
.L_x_380:
[----:B------:R-:W-:Y:S05]  /*5420*/  BRA `(.L_x_382) ;  /* 0xffffffe000807947 */ /* 0x000fea000383ffff */
.L_x_331:
[----:B------:R-:W-:Y:S01]  /*5430*/  BSSY B0, `(.L_x_383) ;  /* 0x0000006000007945 */ /* 0x000fe20003800000 */
[----:B------:R-:W-:Y:S01]  /*5440*/  PLOP3.LUT P0, PT, P0, PT, PT, 0x8, 0x80 ;  /* 0x000000000080781c */ /* 0x000fe2000070e170 */
[----:B------:R-:W-:-:S12]  /*5450*/  IMAD.MOV.U32 R21, RZ, RZ, -0x1 ;  /* 0xffffffffff157424 */ /* 0x000fd800078e00ff */
[----:B------:R-:W-:Y:S05]  /*5460*/  WARPSYNC.COLLECTIVE R21, `(.L_x_384) ;  /* 0x0000000015087348 */ /* 0x000fea0003c00000 */
[----:B------:R-:W-:Y:S01]  /*5470*/  VOTE.ANY P0, P0 ;  /* 0x0000000000ff7806 */ /* 0x000fe20000000100 */
[----:B------:R-:W-:-:S12]  /*5480*/  ENDCOLLECTIVE ;  /* 0x000000000000791b */ /* 0x000fd80003800000 */
.L_x_384:
[----:B------:R-:W-:Y:S05]  /*5490*/  BSYNC B0 ;  /* 0x0000000000007941 */ /* 0x000fea0003800000 */
.L_x_383:
[----:B------:R-:W-:Y:S05]  /*54a0*/  BRA `(.L_x_385) ;  /* 0xffffffe000d47947 */ /* 0x000fea000383ffff */
.L_x_333:
[----:B------:R-:W-:Y:S01]  /*54b0*/  BSSY B0, `(.L_x_386) ;  /* 0x0000006000007945 */ /* 0x000fe20003800000 */
[----:B------:R-:W-:Y:S01]  /*54c0*/  PLOP3.LUT P0, PT, P0, PT, PT, 0x8, 0x80 ;  /* 0x000000000080781c */ /* 0x000fe2000070e170 */
[----:B------:R-:W-:-:S12]  /*54d0*/  IMAD.MOV.U32 R21, RZ, RZ, -0x1 ;  /* 0xffffffffff157424 */ /* 0x000fd800078e00ff */
[----:B------:R-:W-:Y:S05]  /*54e0*/  WARPSYNC.COLLECTIVE R21, `(.L_x_387) ;  /* 0x0000000015087348 */ /* 0x000fea0003c00000 */
[----:B------:R-:W-:Y:S01]  /*54f0*/  VOTE.ANY R21, PT, P0 ;  /* 0x0000000000157806 */ /* 0x000fe200000e0100 */
[----:B------:R-:W-:Y:S06]  /*5500*/  ENDCOLLECTIVE ;  /* 0x000000000000791b */ /* 0x000fec0003800000 */
.L_x_387:
[----:B------:R-:W-:Y:S05]  /*5510*/  BSYNC B0 ;  /* 0x0000000000007941 */ /* 0x000fea0003800000 */
.L_x_386:
        /* <DEDUP_REMOVED lines=11> */
.L_x_388:
        /* <DEDUP_REMOVED lines=10> */
.L_x_389:
[----:B------:R-:W-:Y:S01]  /*5670*/  IMAD.MOV.U32 R16, RZ, RZ, 0x4 ;  /* 0x00000004ff107424 */ /* 0x000fe200078e00ff */
[----:B------:R-:W-:Y:S01]  /*5680*/  SEL R19, R22, RZ, !P0 ;  /* 0x000000ff16137207 */ /* 0x000fe20004000000 */
[----:B------:R-:W-:-:S04]  /*5690*/  VIADD R22, R38, 0x4 ;  /* 0x0000000426167836 */ /* 0x000fc80000000000 */
[----:B------:R-:W-:Y:S01]  /*56a0*/  IMAD.IADD R50, R48, 0x1, R19 ;  /* 0x0000000130327824 */ /* 0x000fe200078e0213 */
[----:B------:R-:W-:Y:S01]  /*56b0*/  ISETP.GT.AND P0, PT, R22, R17, PT ;  /* 0x000000111600720c */ /* 0x000fe20003f04270 */
[----:B------:R-:W-:Y:S02]  /*56c0*/  VIADD R48, R38, 0x10 ;  /* 0x0000001026307836 */ /* 0x000fe40000000000 */
[----:B------:R-:W-:-:S10]  /*56d0*/  IMAD.MOV.U32 R20, RZ, RZ, R50 ;  /* 0x000000ffff147224 */ /* 0x000fd400078e0032 */
[----:B------:R-:W-:Y:S05]  /*56e0*/  WARPSYNC.COLLECTIVE R21, `(.L_x_390) ;  /* 0x0000000015087348 */ /* 0x000fea0003c00000 */
[----:B------:R0:W1:Y:S02]  /*56f0*/  SHFL.DOWN P3, R22, R20, R16, R17 ;  /* 0x0800001014167389 */ /* 0x0000640000060011 */
[----:B01----:R-:W-:Y:S05]  /*5700*/  ENDCOLLECTIVE ;  /* 0x000000000000791b */ /* 0x003fea0003800000 */
.L_x_390:
        /* <DEDUP_REMOVED lines=9> */
.L_x_391:
        /* <DEDUP_REMOVED lines=8> */
.L_x_392:
[----:B------:R-:W-:Y:S02]  /*5820*/  SEL R22, R22, RZ, !P0 ;  /* 0x000000ff16167207 */ /* 0x000fe40004000000 */
[----:B------:R-:W-:Y:S02]  /*5830*/  ISETP.NE.AND P0, PT, R18, 0x65, PT ;  /* 0x000000651200780c */ /* 0x000fe40003f05270 */
[----:B------:R-:W-:-:S11]  /*5840*/  IADD3 R46, PT, PT, R19, R22, R46 ;  /* 0x00000016132e7210 */ /* 0x000fd60007ffe02e */
[----:B------:R-:W-:Y:S05]  /*5850*/  WARPSYNC.COLLECTIVE R21, `(.L_x_393) ;  /* 0x0000000015087348 */ /* 0x000fea0003c00000 */
[----:B------:R-:W-:Y:S01]  /*5860*/  VOTE.ALL P0, P0 ;  /* 0x0000000000ff7806 */ /* 0x000fe20000000000 */
[----:B------:R-:W-:-:S12]  /*5870*/  ENDCOLLECTIVE ;  /* 0x000000000000791b */ /* 0x000fd80003800000 */
.L_x_393:
[----:B------:R-:W-:Y:S05]  /*5880*/  BRA `(.L_x_394) ;  /* 0xffffffe0006c7947 */ /* 0x000fea000383ffff */
.L_x_395:
        /* <DEDUP_REMOVED lines=15> */
.L_x_1126:


//--------------------- .text._ZN3cub18CUB_300001_SM_10006detail4scan16DeviceScanKernelINS2_10policy_hubIjjjmN4cuda3std3__44plusIvEEE10Policy1000EN6thrust24THRUST_300001_SM_1000_NS6detail15normal_iteratorINSD_10device_ptrIjEEEESI_NS0_13ScanTileStateIjLb1EEES9_NS1_10InputValueIjPjEEmjLb0EjEEvT0_T1_T2_iT3_T4_T5_ --------------------------
	.section	.text._ZN3cub18CUB_300001_SM_10006detail4scan16DeviceScanKernelINS2_10policy_hubIjjjmN4cuda3std3__44plusIvEEE10Policy1000EN6thrust24THRUST_300001_SM_1000_NS6detail15normal_iteratorINSD_10device_ptrIjEEEESI_NS0_13ScanTileStateIjLb1EEES9_NS1_10InputValueIjPjEEmjLb0EjEEvT0_T1_T2_iT3_T4_T5_,"ax",@progbits
	.align	128
        .global         _ZN3cub18CUB_300001_SM_10006detail4scan16DeviceScanKernelINS2_10policy_hubIjjjmN4cuda3std3__44plusIvEEE10Policy1000EN6thrust24THRUST_300001_SM_1000_NS6detail15normal_iteratorINSD_10device_ptrIjEEEESI_NS0_13ScanTileStateIjLb1EEES9_NS1_10InputValueIjPjEEmjLb0EjEEvT0_T1_T2_iT3_T4_T5_
        .type           _ZN3cub18CUB_300001_SM_10006detail4scan16DeviceScanKernelINS2_10policy_hubIjjjmN4cuda3std3__44plusIvEEE10Policy1000EN6thrust24THRUST_300001_SM_1000_NS6detail15normal_iteratorINSD_10device_ptrIjEEEESI_NS0_13ScanTileStateIjLb1EEES9_NS1_10InputValueIjPjEEmjLb0EjEEvT0_T1_T2_iT3_T4_T5_,@function
        .size           _ZN3cub18CUB_300001_SM_10006detail4scan16DeviceScanKernelINS2_10policy_hubIjjjmN4cuda3std3__44plusIvEEE10Policy1000EN6thrust24THRUST_300001_SM_1000_NS6detail15normal_iteratorINSD_10device_ptrIjEEEESI_NS0_13ScanTileStateIjLb1EEES9_NS1_10InputValueIjPjEEmjLb0EjEEvT0_T1_T2_iT3_T4_T5_,(.L_x_1127 - _ZN3cub18CUB_300001_SM_10006detail4scan16DeviceScanKernelINS2_10policy_hubIjjjmN4cuda3std3__44plusIvEEE10Policy1000EN6thrust24THRUST_300001_SM_1000_NS6detail15normal_iteratorINSD_10device_ptrIjEEEESI_NS0_13ScanTileStateIjLb1EEES9_NS1_10InputValueIjPjEEmjLb0EjEEvT0_T1_T2_iT3_T4_T5_)
        .other          _ZN3cub18CUB_300001_SM_10006detail4scan16DeviceScanKernelINS2_10policy_hubIjjjmN4cuda3std3__44plusIvEEE10Policy1000EN6thrust24THRUST_300001_SM_1000_NS6detail15normal_iteratorINSD_10device_ptrIjEEEESI_NS0_13ScanTileStateIjLb1EEES9_NS1_10InputValueIjPjEEmjLb0EjEEvT0_T1_T2_iT3_T4_T5_,@"STO_CUDA_ENTRY STV_DEFAULT"
_ZN3cub18CUB_300001_SM_10006detail4scan16DeviceScanKernelINS2_10policy_hubIjjjmN4cuda3std3__44plusIvEEE10Policy1000EN6thrust24THRUST_300001_SM_1000_NS6detail15normal_iteratorINSD_10device_ptrIjEEEESI_NS0_13ScanTileStateIjLb1EEES9_NS1_10InputValueIjPjEEmjLb0EjEEvT0_T1_T2_iT3_T4_T5_:
.text._ZN3cub18CUB_300001_SM_10006detail4scan16DeviceScanKernelINS2_10policy_hubIjjjmN4cuda3std3__44plusIvEEE10Policy1000EN6thrust24THRUST_300001_SM_1000_NS6detail15normal_iteratorINSD_10device_ptrIjEEEESI_NS0_13ScanTileStateIjLb1EEES9_NS1_10InputValueIjPjEEmjLb0EjEEvT0_T1_T2_iT3_T4_T5_:
[----:B------:R-:W-:Y:S01]  /*0000*/  LDC R1, c[0x0][0x37c] ;  /* 0x0000df00ff017b82 */ /* 0x000fe20000000800 */
[----:B------:R-:W0:Y:S01]  /*0010*/  LDCU UR4, c[0x0][0x3a0] ;  /* 0x00007400ff0477ac */ /* 0x000e220008000800 */
[----:B------:R-:W1:Y:S06]  /*0020*/  LDCU.64 UR12, c[0x0][0x358] ;  /* 0x00006b00ff0c77ac */ /* 0x000e6c0008000a00 */
[----:B------:R-:W2:Y:S01]  /*0030*/  S2UR UR6, SR_CTAID.X ;  /* 0x00000000000679c3 */ /* 0x000ea20000002500 */
[----:B------:R-:W3:Y:S01]  /*0040*/  LDCU.64 UR8, c[0x0][0x3b0] ;  /* 0x00007600ff0877ac */ /* 0x000ee20008000a00 */
[----:B0-----:R-:W-:-:S06]  /*0050*/  UPRMT UR4, UR4, 0x7770, URZ ;  /* 0x0000777004047896 */ /* 0x001fcc00080000ff */
[----:B------:R-:W-:-:S05]  /*0060*/  ISETP.NE.AND P0, PT, RZ, UR4, PT ;  /* 0x00000004ff007c0c */ /* 0x000fca000bf05270 */
[----:B------:R-:W2:Y:S08]  /*0070*/  LDCU UR4, c[0x0][0x398] ;  /* 0x00007300ff0477ac */ /* 0x000eb00008000800 */
[----:B------:R-:W1:Y:S02]  /*0080*/  @P0 LDC.64 R2, c[0x0][0x3a8] ;  /* 0x0000ea00ff020b82 */ /* 0x000e640000000a00 */
[----:B-1----:R0:W5:Y:S01]  /*0090*/  @P0 LDG.E R39, desc[UR12][R2.64] ;  /* 0x0000000c02270981 */ /* 0x002162000c1e1900 */
[----:B--2---:R-:W-:-:S04]  /*00a0*/  UIADD3 UR6, UPT, UPT, UR6, UR4, URZ ;  /* 0x0000000406067290 */ /* 0x004fc8000fffe0ff */
[----:B------:R-:W-:-:S04]  /*00b0*/  UIMAD.WIDE UR10, UR6, 0x1ee0, URZ ;  /* 0x00001ee0060a78a5 */ /* 0x000fc8000f8e02ff */
[----:B---3--:R-:W-:-:S04]  /*00c0*/  UIADD3 UR7, UP0, UPT, -UR10, UR8, URZ ;  /* 0x000000080a077290 */ /* 0x008fc8000ff1e1ff */
[----:B------:R-:W-:Y:S02]  /*00d0*/  UIADD3.X UR4, UPT, UPT, ~UR11, UR9, URZ, UP0, !UPT ;  /* 0x000000090b047290 */ /* 0x000fe400087fe5ff */
[----:B------:R-:W-:-:S04]  /*00e0*/  UISETP.GE.U32.AND UP0, UPT, UR7, 0x1ee1, UPT ;  /* 0x00001ee10700788c */ /* 0x000fc8000bf06070 */
[----:B------:R-:W-:Y:S01]  /*00f0*/  UISETP.GE.U32.AND.EX UP0, UPT, UR4, URZ, UPT, UP0 ;  /* 0x000000ff0400728c */ /* 0x000fe2000bf06100 */
[----:B------:R-:W1:Y:S08]  /*0100*/  @!P0 LDC R39, c[0x0][0x3a8] ;  /* 0x0000ea00ff278b82 */ /* 0x000e700000000800 */
[----:B0-----:R-:W-:Y:S05]  /*0110*/  BRA.U !UP0, `(.L_x_396) ;  /* 0x0000001908f47547 */ /* 0x001fea000b800000 */
[----:B------:R-:W0:Y:S01]  /*0120*/  S2R R35, SR_TID.X ;  /* 0x0000000000237919 */ /* 0x000e220000002100 */
[----:B------:R-:W2:Y:S01]  /*0130*/  LDCU.64 UR4, c[0x0][0x380] ;  /* 0x00007000ff0477ac */ /* 0x000ea20008000a00 */
[C---:B0-----:R-:W-:Y:S02]  /*0140*/  LOP3.LUT R0, R35.reuse, 0x1f, RZ, 0xc0, !PT ;  /* 0x0000001f23007812 */ /* 0x041fe400078ec0ff */
[----:B------:R-:W-:-:S05]  /*0150*/  LOP3.LUT R3, R35, 0x3e0, RZ, 0xc0, !PT ;  /* 0x000003e023037812 */ /* 0x000fca00078ec0ff */
[----:B------:R-:W-:-:S05]  /*0160*/  IMAD R0, R3, 0x13, R0 ;  /* 0x0000001303007824 */ /* 0x000fca00078e0200 */
[----:B------:R-:W-:-:S05]  /*0170*/  IADD3 R0, P0, PT, R0, UR10, RZ ;  /* 0x0000000a00007c10 */ /* 0x000fca000ff1e0ff */
[----:B------:R-:W-:Y:S02]  /*0180*/  IMAD.X R3, RZ, RZ, UR11, P0 ;  /* 0x0000000bff037e24 */ /* 0x000fe400080e06ff */
[----:B------:R-:W-:-:S03]  /*0190*/  IMAD.SHL.U32 R31, R0, 0x4, RZ ;  /* 0x00000004001f7824 */ /* 0x000fc600078e00ff */
[----:B------:R-:W-:Y:S02]  /*01a0*/  SHF.L.U64.HI R30, R0, 0x2, R3 ;  /* 0x00000002001e7819 */ /* 0x000fe40000010203 */
[----:B--2---:R-:W-:-:S04]  /*01b0*/  IADD3 R2, P0, PT, R31, UR4, RZ ;  /* 0x000000041f027c10 */ /* 0x004fc8000ff1e0ff */
[----:B------:R-:W-:-:S05]  /*01c0*/  IADD3.X R3, PT, PT, R30, UR5, RZ, P0, !PT ;  /* 0x000000051e037c10 */ /* 0x000fca00087fe4ff */
[----:B------:R-:W2:Y:S04]  /*01d0*/  LDG.E R5, desc[UR12][R2.64] ;  /* 0x0000000c02057981 */ /* 0x000ea8000c1e1900 */
[----:B------:R-:W3:Y:S04]  /*01e0*/  LDG.E R7, desc[UR12][R2.64+0x80] ;  /* 0x0000800c02077981 */ /* 0x000ee8000c1e1900 */
[----:B------:R-:W4:Y:S04]  /*01f0*/  LDG.E R9, desc[UR12][R2.64+0x100] ;  /* 0x0001000c02097981 */ /* 0x000f28000c1e1900 */
        /* <DEDUP_REMOVED lines=15> */
[----:B------:R-:W4:Y:S01]  /*02f0*/  LDG.E R8, desc[UR12][R2.64+0x900] ;  /* 0x0009000c02087981 */ /* 0x000f22000c1e1900 */
        /* <DEDUP_REMOVED lines=52> */
[C---:B------:R-:W-:Y:S02]  /*0640*/  ISETP.NE.AND P1, PT, R37.reuse, 0x1f, PT ;  /* 0x0000001f2500780c */ /* 0x040fe40003f25270 */
        /* <DEDUP_REMOVED lines=24> */
[----:B------:R-:W-:Y:S02]  /*07d0*/  ISETP.NE.AND P1, PT, R36, 0xc, PT ;  /* 0x0000000c2400780c */ /* 0x000fe40003f25270 */
[----:B------:R-:W-:-:S03]  /*07e0*/  SEL R38, R38, RZ, P2 ;  /* 0x000000ff26267207 */ /* 0x000fc60001000000 */
        /* <DEDUP_REMOVED lines=21> */
[----:B------:R-:W0:Y:S01]  /*0940*/  LDS R8, [UR4+0x40] ;  /* 0x00004004ff087984 */ /* 0x000e220008000800 */
[----:B------:R-:W-:Y:S02]  /*0950*/  IMAD.IADD R17, R17, 0x1, R16 ;  /* 0x0000000111117824 */ /* 0x000fe400078e0210 */
[----:B------:R-:W-:Y:S02]  /*0960*/  SEL R9, R14, R9, !P0 ;  /* 0x000000090e097207 */ /* 0x000fe40004000000 */
[----:B------:R-:W-:Y:S01]  /*0970*/  ISETP.NE.AND P0, PT, R36, 0x8, PT ;  /* 0x000000082400780c */ /* 0x000fe20003f05270 */
[----:B------:R-:W-:-:S03]  /*0980*/  IMAD.IADD R18, R18, 0x1, R17 ;  /* 0x0000000112127824 */ /* 0x000fc600078e0211 */
[----:B------:R-:W-:Y:S02]  /*0990*/  SEL R9, R15, R9, !P0 ;  /* 0x000000090f097207 */ /* 0x000fe40004000000 */
[----:B------:R-:W-:-:S04]  /*09a0*/  ISETP.NE.AND P0, PT, R36, 0x9, PT ;  /* 0x000000092400780c */ /* 0x000fc80003f05270 */
[----:B------:R-:W-:Y:S02]  /*09b0*/  SEL R9, R16, R9, !P0 ;  /* 0x0000000910097207 */ /* 0x000fe40004000000 */
[----:B------:R-:W-:-:S04]  /*09c0*/  ISETP.NE.AND P0, PT, R36, 0xa, PT ;  /* 0x0000000a2400780c */ /* 0x000fc80003f05270 */
[----:B------:R-:W-:Y:S02]  /*09d0*/  SEL R9, R17, R9, !P0 ;  /* 0x0000000911097207 */ /* 0x000fe40004000000 */
[----:B------:R-:W-:-:S04]  /*09e0*/  ISETP.NE.AND P0, PT, R36, 0xb, PT ;  /* 0x0000000b2400780c */ /* 0x000fc80003f05270 */
[----:B------:R-:W-:Y:S01]  /*09f0*/  SEL R9, R18, R9, !P0 ;  /* 0x0000000912097207 */ /* 0x000fe20004000000 */
[----:B------:R-:W-:Y:S01]  /*0a00*/  IMAD.IADD R18, R19, 0x1, R18 ;  /* 0x0000000113127824 */ /* 0x000fe200078e0212 */
[----:B------:R-:W-:-:S04]  /*0a10*/  ISETP.GE.U32.AND P0, PT, R35, 0x20, PT ;  /* 0x000000202300780c */ /* 0x000fc80003f06070 */
[C---:B------:R-:W-:Y:S02]  /*0a20*/  SEL R9, R18.reuse, R9, !P1 ;  /* 0x0000000912097207 */ /* 0x040fe40004800000 */
[----:B------:R-:W-:Y:S02]  /*0a30*/  ISETP.NE.AND P1, PT, R35, RZ, PT ;  /* 0x000000ff2300720c */ /* 0x000fe40003f25270 */
[----:B------:R-:W-:Y:S02]  /*0a40*/  SEL R10, R9, RZ, P0 ;  /* 0x000000ff090a7207 */ /* 0x000fe40000000000 */
[--C-:B0----5:R-:W-:Y:S02]  /*0a50*/  IADD3 R9, PT, PT, R18, R8, R39.reuse ;  /* 0x0000000812097210 */ /* 0x121fe40007ffe027 */
[----:B------:R-:W-:-:S07]  /*0a60*/  IADD3 R38, PT, PT, R10, R38, R39 ;  /* 0x000000260a267210 */ /* 0x000fce0007ffe027 */
[----:B------:R-:W-:Y:S05]  /*0a70*/  @P1 BRA `(.L_x_399) ;  /* 0x0000000c00541947 */ /* 0x000fea0003800000 */
[----:B------:R-:W0:Y:S01]  /*0a80*/  LDC.64 R10, c[0x0][0x390] ;  /* 0x0000e400ff0a7b82 */ /* 0x000e220000000a00 */
[----:B------:R-:W-:-:S05]  /*0a90*/  IMAD.MOV.U32 R8, RZ, RZ, 0x65 ;  /* 0x00000065ff087424 */ /* 0x000fca00078e00ff */
[----:B0-----:R0:W-:Y:S01]  /*0aa0*/  ST.E.64.STRONG.GPU desc[UR12][R10.64+0x100], R8 ;  /* 0x000100080a007985 */ /* 0x0011e2000c10fb0c */
[----:B------:R-:W-:Y:S05]  /*0ab0*/  BRA `(.L_x_399) ;  /* 0x0000000c00447947 */ /* 0x000fea0003800000 */
.L_x_398:
        /* <DEDUP_REMOVED lines=20> */
[----:B-----5:R-:W0:Y:S02]  /*0c00*/  SHFL.UP P0, R39, R40, 0x10, RZ ;  /* 0x0600000028277989 */ /* 0x020e2400000000ff */
        /* <DEDUP_REMOVED lines=13> */
[----:B------:R-:W0:Y:S02]  /*0ce0*/  LDS R9, [UR4+0x40] ;  /* 0x00004004ff097984 */ /* 0x000e240008000800 */
        /* <DEDUP_REMOVED lines=21> */
[----:B------:R-:W-:Y:S01]  /*0e40*/  ISETP.NE.AND P0, PT, R36, 0xa, PT ;  /* 0x0000000a2400780c */ /* 0x000fe20003f05270 */
[----:B0-----:R-:W-:-:S03]  /*0e50*/  IMAD.IADD R9, R19, 0x1, R9 ;  /* 0x0000000113097824 */ /* 0x001fc600078e0209 */
[----:B------:R-:W-:Y:S01]  /*0e60*/  SEL R8, R17, R8, !P0 ;  /* 0x0000000811087207 */ /* 0x000fe20004000000 */
[----:B------:R-:W-:Y:S01]  /*0e70*/  IMAD.IADD R17, R39, 0x1, -R38 ;  /* 0x0000000127117824 */ /* 0x000fe200078e0a26 */
[----:B------:R-:W-:-:S04]  /*0e80*/  ISETP.NE.AND P0, PT, R36, 0xb, PT ;  /* 0x0000000b2400780c */ /* 0x000fc80003f05270 */
[----:B------:R-:W-:Y:S02]  /*0e90*/  SEL R8, R18, R8, !P0 ;  /* 0x0000000812087207 */ /* 0x000fe40004000000 */
[----:B------:R-:W-:Y:S02]  /*0ea0*/  ISETP.GT.U32.AND P0, PT, R35, 0x1f, PT ;  /* 0x0000001f2300780c */ /* 0x000fe40003f04070 */
[----:B------:R-:W-:Y:S02]  /*0eb0*/  SEL R11, R17, RZ, P2 ;  /* 0x000000ff110b7207 */ /* 0x000fe40001000000 */
        /* <DEDUP_REMOVED lines=21> */
.L_x_430:
[----:B------:R-:W-:Y:S05]  /*1010*/  @!P0 BRA `(.L_x_402) ;  /* 0x0000000000248947 */ /* 0x000fea0003800000 */
[----:B------:R-:W-:-:S07]  /*1020*/  IMAD.MOV.U32 R8, RZ, RZ, 0x1de ;  /* 0x000001deff087424 */ /* 0x000fce00078e00ff */
.L_x_404:
[----:B------:R-:W-:Y:S05]  /*1030*/  NANOSLEEP R8 ;  /* 0x000000080000735d */ /* 0x000fea0003800000 */
[----:B------:R-:W2:Y:S01]  /*1040*/  LD.E.64.STRONG.GPU R12, desc[UR12][R14.64+0x100] ;  /* 0x0001000c0e0c7980 */ /* 0x000ea2000c10fb00 */
[----:B------:R-:W-:Y:S01]  /*1050*/  UMOV UR5, 0xffffffff ;  /* 0xffffffff00057882 */ /* 0x000fe20000000000 */
[----:B------:R-:W-:Y:S02]  /*1060*/  SHF.R.U32.HI R8, RZ, 0x1, R8 ;  /* 0x00000001ff087819 */ /* 0x000fe40000011608 */
[----:B--2---:R-:W-:Y:S01]  /*1070*/  ISETP.NE.AND P0, PT, R12, 0x63, PT ;  /* 0x000000630c00780c */ /* 0x004fe20003f05270 */
[----:B------:R-:W-:-:S12]  /*1080*/  BRA.DIV UR5, `(.L_x_403) ;  /* 0x0000002e05b87947 */ /* 0x000fd8000b800000 */
[----:B------:R-:W-:-:S13]  /*1090*/  VOTE.ANY P0, !P0 ;  /* 0x0000000000ff7806 */ /* 0x000fda0004000100 */
.L_x_433:
[----:B------:R-:W-:Y:S05]  /*10a0*/  @P0 BRA `(.L_x_404) ;  /* 0xfffffffc00e00947 */ /* 0x000fea000383ffff */
.L_x_402:
[----:B------:R-:W-:Y:S01]  /*10b0*/  UMOV UR5, 0xffffffff ;  /* 0xffffffff00057882 */ /* 0x000fe20000000000 */
[----:B------:R-:W-:Y:S02]  /*10c0*/  ISETP.NE.AND P0, PT, R12, 0x65, PT ;  /* 0x000000650c00780c */ /* 0x000fe40003f05270 */
[----:B------:R-:W-:Y:S11]  /*10d0*/  BRA.DIV UR5, `(.L_x_405) ;  /* 0x0000002e05c47947 */ /* 0x000ff6000b800000 */
[----:B------:R-:W0:Y:S01]  /*10e0*/  S2R R8, SR_GEMASK ;  /* 0x0000000000087919 */ /* 0x000e220000003c00 */
[----:B------:R-:W-:Y:S01]  /*10f0*/  VOTE.ANY R10, PT, !P0 ;  /* 0x00000000000a7806 */ /* 0x000fe200040e0100 */
[C---:B------:R-:W-:Y:S02]  /*1100*/  VIADD R38, R37.reuse, 0x2 ;  /* 0x0000000225267836 */ /* 0x040fe40000000000 */
[----:B------:R-:W-:Y:S01]  /*1110*/  VIADD R39, R37, 0x10 ;  /* 0x0000001025277836 */ /* 0x000fe20000000000 */
[----:B0-----:R-:W-:-:S05]  /*1120*/  LOP3.LUT R10, R10, 0x80000000, R8, 0xec, !PT ;  /* 0x800000000a0a7812 */ /* 0x001fca00078eec08 */
        /* <DEDUP_REMOVED lines=10> */
[----:B0-----:R-:W-:-:S05]  /*11d0*/  SEL R19, R16, RZ, !P0 ;  /* 0x000000ff10137207 */ /* 0x001fca0004000000 */
[----:B------:R-:W-:Y:S02]  /*11e0*/  IMAD.IADD R40, R36, 0x1, R19 ;  /* 0x0000000124287824 */ /* 0x000fe400078e0213 */
[C---:B------:R-:W-:Y:S02]  /*11f0*/  VIADD R19, R37.reuse, 0x4 ;  /* 0x0000000425137836 */ /* 0x040fe40000000000 */
[----:B------:R-:W-:Y:S01]  /*1200*/  VIADD R36, R37, 0x8 ;  /* 0x0000000825247836 */ /* 0x000fe20000000000 */
[----:B------:R-:W0:Y:S02]  /*1210*/  SHFL.DOWN PT, R16, R40, 0x4, R15 ;  /* 0x0880000028107989 */ /* 0x000e2400000e000f */
[----:B------:R-:W-:-:S04]  /*1220*/  ISETP.GT.AND P0, PT, R19, R15, PT ;  /* 0x0000000f1300720c */ /* 0x000fc80003f04270 */
[----:B0-----:R-:W-:Y:S02]  /*1230*/  SEL R11, R16, RZ, !P0 ;  /* 0x000000ff100b7207 */ /* 0x001fe40004000000 */
[----:B------:R-:W-:-:S03]  /*1240*/  ISETP.GT.AND P0, PT, R36, R15, PT ;  /* 0x0000000f2400720c */ /* 0x000fc60003f04270 */
[----:B------:R-:W-:Y:S02]  /*1250*/  IMAD.IADD R42, R40, 0x1, R11 ;  /* 0x00000001282a7824 */ /* 0x000fe400078e020b */
[----:B------:R-:W0:Y:S03]  /*1260*/  LDC.64 R10, c[0x0][0x390] ;  /* 0x0000e400ff0a7b82 */ /* 0x000e260000000a00 */
[----:B------:R-:W1:Y:S02]  /*1270*/  SHFL.DOWN PT, R16, R42, 0x8, R15 ;  /* 0x090000002a107989 */ /* 0x000e6400000e000f */
[----:B-1----:R-:W-:Y:S02]  /*1280*/  SEL R41, R16, RZ, !P0 ;  /* 0x000000ff10297207 */ /* 0x002fe40004000000 */
[----:B------:R-:W-:-:S03]  /*1290*/  ISETP.NE.AND P0, PT, R12, 0x65, PT ;  /* 0x000000650c00780c */ /* 0x000fc60003f05270 */
[----:B------:R-:W-:Y:S01]  /*12a0*/  IMAD.IADD R41, R42, 0x1, R41 ;  /* 0x000000012a297824 */ /* 0x000fe200078e0229 */
[----:B0-----:R-:W-:-:S04]  /*12b0*/  IADD3 R42, P3, PT, R10, 0x100, RZ ;  /* 0x000001000a2a7810 */ /* 0x001fc80007f7e0ff */
[----:B------:R-:W0:Y:S01]  /*12c0*/  SHFL.DOWN PT, R16, R41, 0x10, R15 ;  /* 0x0a00000029107989 */ /* 0x000e2200000e000f */
[----:B------:R-:W-:-:S04]  /*12d0*/  IMAD.X R43, RZ, RZ, R11, P3 ;  /* 0x000000ffff2b7224 */ /* 0x000fc800018e060b */
[----:B------:R-:W-:Y:S02]  /*12e0*/  VOTE.ALL P0, P0 ;  /* 0x0000000000ff7806 */ /* 0x000fe40000000000 */
[----:B0-----:R-:W-:-:S05]  /*12f0*/  SEL R16, R16, RZ, !P2 ;  /* 0x000000ff10107207 */ /* 0x001fca0005000000 */
[----:B------:R-:W-:-:S07]  /*1300*/  IMAD.IADD R40, R41, 0x1, R16 ;  /* 0x0000000129287824 */ /* 0x000fce00078e0210 */
.L_x_442:
[----:B------:R-:W-:Y:S05]  /*1310*/  @!P0 BRA `(.L_x_406) ;  /* 0x0000000000cc8947 */ /* 0x000fea0003800000 */
[----:B------:R-:W-:-:S07]  /*1320*/  IMAD.MOV.U32 R11, RZ, RZ, 0x1de ;  /* 0x000001deff0b7424 */ /* 0x000fce00078e00ff */
.L_x_412:
        /* <DEDUP_REMOVED lines=8> */
.L_x_445:
[----:B------:R-:W-:Y:S05]  /*13b0*/  @!P0 BRA `(.L_x_408) ;  /* 0x0000000000248947 */ /* 0x000fea0003800000 */
[----:B------:R-:W-:-:S07]  /*13c0*/  IMAD.MOV.U32 R16, RZ, RZ, R11 ;  /* 0x000000ffff107224 */ /* 0x000fce00078e000b */
.L_x_410:
[----:B------:R-:W-:Y:S05]  /*13d0*/  NANOSLEEP R16 ;  /* 0x000000100000735d */ /* 0x000fea0003800000 */
[----:B------:R-:W2:Y:S01]  /*13e0*/  LD.E.64.STRONG.GPU R12, desc[UR12][R14.64+-0x100] ;  /* 0xffff000c0e0c7980 */ /* 0x000ea2000c10fb00 */
[----:B------:R-:W-:Y:S01]  /*13f0*/  UMOV UR5, 0xffffffff ;  /* 0xffffffff00057882 */ /* 0x000fe20000000000 */
[----:B------:R-:W-:Y:S02]  /*1400*/  SHF.R.U32.HI R16, RZ, 0x1, R16 ;  /* 0x00000001ff107819 */ /* 0x000fe40000011610 */
[----:B--2---:R-:W-:Y:S01]  /*1410*/  ISETP.NE.AND P0, PT, R12, 0x63, PT ;  /* 0x000000630c00780c */ /* 0x004fe20003f05270 */
[----:B------:R-:W-:-:S12]  /*1420*/  BRA.DIV UR5, `(.L_x_409) ;  /* 0x0000003205107947 */ /* 0x000fd8000b800000 */
[----:B------:R-:W-:-:S13]  /*1430*/  VOTE.ANY P0, !P0 ;  /* 0x0000000000ff7806 */ /* 0x000fda0004000100 */
.L_x_448:
[----:B------:R-:W-:Y:S05]  /*1440*/  @P0 BRA `(.L_x_410) ;  /* 0xfffffffc00e00947 */ /* 0x000fea000383ffff */
.L_x_408:
        /* <DEDUP_REMOVED lines=31> */
.L_x_457:
[----:B------:R-:W-:Y:S05]  /*1640*/  @P0 BRA `(.L_x_412) ;  /* 0xfffffffc00380947 */ /* 0x000fea000383ffff */
.L_x_406:
[----:B------:R-:W-:Y:S01]  /*1650*/  ISETP.NE.AND P0, PT, R37, RZ, PT ;  /* 0x000000ff2500720c */ /* 0x000fe20003f05270 */
[----:B------:R-:W0:Y:S01]  /*1660*/  @!P1 S2R R11, SR_CgaCtaId ;  /* 0x00000000000b9919 */ /* 0x000e220000008800 */
[----:B------:R-:W-:Y:S01]  /*1670*/  @!P1 MOV R10, 0x400 ;  /* 0x00000400000a9802 */ /* 0x000fe20000000f00 */
[----:B------:R-:W-:Y:S02]  /*1680*/  @!P1 IMAD.IADD R9, R9, 0x1, R40 ;  /* 0x0000000109099824 */ /* 0x000fe400078e0228 */
[----:B------:R-:W-:Y:S02]  /*1690*/  @!P1 IMAD.MOV.U32 R8, RZ, RZ, 0x65 ;  /* 0x00000065ff089424 */ /* 0x000fe400078e00ff */
[----:B------:R-:W-:-:S03]  /*16a0*/  IMAD.MOV.U32 R38, RZ, RZ, R17 ;  /* 0x000000ffff267224 */ /* 0x000fc600078e0011 */
[----:B------:R1:W-:Y:S03]  /*16b0*/  @!P1 ST.E.64.STRONG.GPU desc[UR12][R44.64+0x100], R8 ;  /* 0x000100082c009985 */ /* 0x0003e6000c10fb0c */
[----:B------:R-:W-:Y:S01]  /*16c0*/  @!P0 MOV R12, 0x400 ;  /* 0x00000400000c8802 */ /* 0x000fe20000000f00 */
[----:B------:R-:W2:Y:S01]  /*16d0*/  @!P0 S2R R13, SR_CgaCtaId ;  /* 0x00000000000d8919 */ /* 0x000ea20000008800 */
[----:B------:R-:W-:Y:S01]  /*16e0*/  @!P0 IMAD.MOV.U32 R38, RZ, RZ, R40 ;  /* 0x000000ffff268224 */ /* 0x000fe200078e0028 */
[----:B0-----:R-:W-:-:S05]  /*16f0*/  @!P1 LEA R10, R11, R10, 0x18 ;  /* 0x0000000a0b0a9211 */ /* 0x001fca00078ec0ff */
[----:B------:R1:W-:Y:S04]  /*1700*/  @!P1 STS [R10+0x8], R9 ;  /* 0x000008090a009388 */ /* 0x0003e80000000800 */
[----:B------:R1:W-:Y:S01]  /*1710*/  @!P1 STS [R10+0x4], R40 ;  /* 0x000004280a009388 */ /* 0x0003e20000000800 */
[----:B--2---:R-:W-:-:S05]  /*1720*/  @!P0 LEA R13, R13, R12, 0x18 ;  /* 0x0000000c0d0d8211 */ /* 0x004fca00078ec0ff */
[----:B------:R1:W-:Y:S02]  /*1730*/  @!P0 STS [R13+0x54], R40 ;  /* 0x000054280d008388 */ /* 0x0003e40000000800 */
.L_x_400:
        /* <DEDUP_REMOVED lines=9> */
.L_x_399:
[----:B------:R-:W-:Y:S05]  /*17d0*/  BSYNC.RECONVERGENT B0 ;  /* 0x0000000000007941 */ /* 0x000fea0003800200 */
.L_x_397:
[----:B------:R-:W-:Y:S01]  /*17e0*/  IMAD.IADD R32, R32, 0x1, R38 ;  /* 0x0000000120207824 */ /* 0x000fe200078e0226 */
[----:B------:R-:W-:Y:S03]  /*17f0*/  BAR.SYNC.DEFER_BLOCKING 0x0 ;  /* 0x0000000000007b1d */ /* 0x000fe60000010000 */
[----:B------:R-:W-:-:S03]  /*1800*/  IMAD.IADD R29, R29, 0x1, R32 ;  /* 0x000000011d1d7824 */ /* 0x000fc600078e0220 */
[----:B------:R-:W1:Y:S01]  /*1810*/  LDCU.64 UR8, c[0x0][0x388] ;  /* 0x00007100ff0877ac */ /* 0x000e620008000a00 */
        /* <DEDUP_REMOVED lines=33> */
[----:B------:R1:W-:Y:S04]  /*1a30*/  STS [R33+0x44], R2 ;  /* 0x0000440221007388 */ /* 0x0003e80000000800 */
[----:B------:R-:W-:Y:S01]  /*1a40*/  STS [R33+0x48], R0 ;  /* 0x0000480021007388 */ /* 0x000fe20000000800 */
[----:B------:R-:W-:-:S03]  /*1a50*/  NOP ;  /* 0x0000000000007918 */ /* 0x000fc60000000000 */
[----:B0-----:R-:W0:Y:S01]  /*1a60*/  LDS R9, [R34] ;  /* 0x0000000022097984 */ /* 0x001e220000000800 */
[----:B-1----:R-:W-:-:S03]  /*1a70*/  IADD3 R2, P0, PT, R31, UR8, RZ ;  /* 0x000000081f027c10 */ /* 0x002fc6000ff1e0ff */
[----:B------:R-:W1:Y:S01]  /*1a80*/  LDS R7, [R34+0x80] ;  /* 0x0000800022077984 */ /* 0x000e620000000800 */
[----:B------:R-:W-:-:S03]  /*1a90*/  IADD3.X R3, PT, PT, R30, UR9, RZ, P0, !PT ;  /* 0x000000091e037c10 */ /* 0x000fc600087fe4ff */
        /* <DEDUP_REMOVED lines=37> */
.L_x_396:
        /* <DEDUP_REMOVED lines=8> */
[----:B------:R-:W3:Y:S02]  /*1d70*/  S2R R31, SR_TID.X ;  /* 0x00000000001f7919 */ /* 0x000ee40000002100 */
[C---:B---3--:R-:W-:Y:S02]  /*1d80*/  LOP3.LUT R30, R31.reuse, 0x1f, RZ, 0xc0, !PT ;  /* 0x0000001f1f1e7812 */ /* 0x048fe400078ec0ff */
        /* <DEDUP_REMOVED lines=10> */
[----:B------:R-:W-:Y:S01]  /*1e30*/  VIADD R5, R30, 0xc0 ;  /* 0x000000c01e057836 */ /* 0x000fe20000000000 */
[----:B------:R-:W-:Y:S01]  /*1e40*/  ISETP.GE.U32.AND P5, PT, R3, UR7, PT ;  /* 0x0000000703007c0c */ /* 0x000fe2000bfa6070 */
[----:B------:R-:W-:Y:S01]  /*1e50*/  IMAD.X R3, RZ, RZ, UR5, P0 ;  /* 0x00000005ff037e24 */ /* 0x000fe200080e06ff */
[----:B------:R-:W-:Y:S01]  /*1e60*/  ISETP.GE.U32.AND P6, PT, R4, UR7, PT ;  /* 0x0000000704007c0c */ /* 0x000fe2000bfc6070 */
[C---:B------:R-:W-:Y:S01]  /*1e70*/  VIADD R6, R30.reuse, 0x60 ;  /* 0x000000601e067836 */ /* 0x040fe20000000000 */
[----:B------:R-:W-:Y:S01]  /*1e80*/  ISETP.GE.U32.AND P0, PT, R5, UR7, PT ;  /* 0x0000000705007c0c */ /* 0x000fe2000bf06070 */
[----:B------:R-:W-:-:S02]  /*1e90*/  VIADD R5, R30, 0xe0 ;  /* 0x000000e01e057836 */ /* 0x000fc40000000000 */
[----:B------:R-:W-:Y:S01]  /*1ea0*/  VIADD R37, R30, 0x100 ;  /* 0x000001001e257836 */ /* 0x000fe20000000000 */
[----:B------:R-:W-:Y:S01]  /*1eb0*/  ISETP.GE.U32.AND P4, PT, R6, UR7, PT ;  /* 0x0000000706007c0c */ /* 0x000fe2000bf86070 */
[C---:B------:R-:W-:Y:S02]  /*1ec0*/  VIADD R7, R30.reuse, 0x140 ;  /* 0x000001401e077836 */ /* 0x040fe40000000000 */
[C---:B------:R-:W-:Y:S02]  /*1ed0*/  VIADD R36, R30.reuse, 0x120 ;  /* 0x000001201e247836 */ /* 0x040fe40000000000 */
[C---:B------:R-:W-:Y:S02]  /*1ee0*/  VIADD R35, R30.reuse, 0x220 ;  /* 0x000002201e237836 */ /* 0x040fe40000000000 */
[----:B------:R-:W-:Y:S02]  /*1ef0*/  VIADD R34, R30, 0x240 ;  /* 0x000002401e227836 */ /* 0x000fe40000000000 */
[----:B--2---:R-:W-:-:S02]  /*1f00*/  IMAD.MOV.U32 R4, RZ, RZ, R0 ;  /* 0x000000ffff047224 */ /* 0x004fc400078e0000 */
[----:B------:R-:W2:Y:S02]  /*1f10*/  @!P1 LDG.E R0, desc[UR12][R2.64] ;  /* 0x0000000c02009981 */ /* 0x000ea4000c1e1900 */
[--C-:B------:R-:W-:Y:S01]  /*1f20*/  IMAD.MOV.U32 R12, RZ, RZ, R4.reuse ;  /* 0x000000ffff0c7224 */ /* 0x100fe200078e0004 */
[----:B------:R-:W-:Y:S01]  /*1f30*/  ISETP.GE.U32.AND P1, PT, R5, UR7, PT ;  /* 0x0000000705007c0c */ /* 0x000fe2000bf26070 */
[--C-:B------:R-:W-:Y:S02]  /*1f40*/  IMAD.MOV.U32 R8, RZ, RZ, R4.reuse ;  /* 0x000000ffff087224 */ /* 0x100fe400078e0004 */
[C---:B------:R-:W-:Y:S02]  /*1f50*/  VIADD R5, R30.reuse, 0x160 ;  /* 0x000001601e057836 */ /* 0x040fe40000000000 */
[--C-:B------:R-:W-:Y:S01]  /*1f60*/  IMAD.MOV.U32 R6, RZ, RZ, R4.reuse ;  /* 0x000000ffff067224 */ /* 0x100fe200078e0004 */
[----:B------:R-:W3:Y:S01]  /*1f70*/  @!P5 LDG.E R12, desc[UR12][R2.64+0x200] ;  /* 0x0002000c020cd981 */ /* 0x000ee2000c1e1900 */
[--C-:B------:R-:W-:Y:S01]  /*1f80*/  IMAD.MOV.U32 R14, RZ, RZ, R4.reuse ;  /* 0x000000ffff0e7224 */ /* 0x100fe200078e0004 */
[----:B------:R-:W-:Y:S01]  /*1f90*/  ISETP.GE.U32.AND P5, PT, R37, UR7, PT ;  /* 0x0000000725007c0c */ /* 0x000fe2000bfa6070 */
[----:B------:R-:W-:Y:S01]  /*1fa0*/  IMAD.MOV.U32 R16, RZ, RZ, R4 ;  /* 0x000000ffff107224 */ /* 0x000fe200078e0004 */
[----:B------:R-:W4:Y:S01]  /*1fb0*/  @!P3 LDG.E R8, desc[UR12][R2.64+0x100] ;  /* 0x0001000c0208b981 */ /* 0x000f22000c1e1900 */
[----:B------:R-:W-:Y:S01]  /*1fc0*/  ISETP.GE.U32.AND P3, PT, R5, UR7, PT ;  /* 0x0000000705007c0c */ /* 0x000fe2000bf66070 */
[----:B------:R-:W-:-:S02]  /*1fd0*/  VIADD R5, R30, 0x1a0 ;  /* 0x000001a01e057836 */ /* 0x000fc40000000000 */
[----:B------:R-:W4:Y:S01]  /*1fe0*/  @!P2 LDG.E R6, desc[UR12][R2.64+0x80] ;  /* 0x0000800c0206a981 */ /* 0x000f22000c1e1900 */
[----:B------:R-:W-:Y:S01]  /*1ff0*/  ISETP.GE.U32.AND P2, PT, R7, UR7, PT ;  /* 0x0000000707007c0c */ /* 0x000fe2000bf46070 */
[--C-:B------:R-:W-:Y:S02]  /*2000*/  IMAD.MOV.U32 R10, RZ, RZ, R4.reuse ;  /* 0x000000ffff0a7224 */ /* 0x100fe400078e0004 */
[----:B------:R-:W4:Y:S01]  /*2010*/  @!P6 LDG.E R14, desc[UR12][R2.64+0x280] ;  /* 0x0002800c020ee981 */ /* 0x000f22000c1e1900 */
[----:B------:R-:W-:Y:S01]  /*2020*/  ISETP.GE.U32.AND P6, PT, R36, UR7, PT ;  /* 0x0000000724007c0c */ /* 0x000fe2000bfc6070 */
[----:B------:R-:W-:Y:S02]  /*2030*/  IMAD.MOV.U32 R20, RZ, RZ, R4 ;  /* 0x000000ffff147224 */ /* 0x000fe400078e0004 */
[----:B------:R-:W4:Y:S01]  /*2040*/  @!P0 LDG.E R16, desc[UR12][R2.64+0x300] ;  /* 0x0003000c02108981 */ /* 0x000f22000c1e1900 */
[----:B------:R-:W-:Y:S01]  /*2050*/  ISETP.GE.U32.AND P0, PT, R5, UR7, PT ;  /* 0x0000000705007c0c */ /* 0x000fe2000bf06070 */
[----:B------:R-:W-:-:S02]  /*2060*/  VIADD R7, R30, 0x180 ;  /* 0x000001801e077836 */ /* 0x000fc40000000000 */
[C---:B------:R-:W-:Y:S01]  /*2070*/  VIADD R5, R30.reuse, 0x1e0 ;  /* 0x000001e01e057836 */ /* 0x040fe20000000000 */
[----:B------:R-:W4:Y:S01]  /*2080*/  @!P4 LDG.E R10, desc[UR12][R2.64+0x180] ;  /* 0x0001800c020ac981 */ /* 0x000f22000c1e1900 */
[--C-:B------:R-:W-:Y:S01]  /*2090*/  IMAD.MOV.U32 R18, RZ, RZ, R4.reuse ;  /* 0x000000ffff127224 */ /* 0x100fe200078e0004 */
[----:B------:R-:W-:Y:S01]  /*20a0*/  ISETP.GE.U32.AND P4, PT, R7, UR7, PT ;  /* 0x0000000707007c0c */ /* 0x000fe2000bf86070 */
[--C-:B------:R-:W-:Y:S01]  /*20b0*/  IMAD.MOV.U32 R22, RZ, RZ, R4.reuse ;  /* 0x000000ffff167224 */ /* 0x100fe200078e0004 */
[----:B------:R-:W4:Y:S01]  /*20c0*/  @!P5 LDG.E R20, desc[UR12][R2.64+0x400] ;  /* 0x0004000c0214d981 */ /* 0x000f22000c1e1900 */
[--C-:B------:R-:W-:Y:S01]  /*20d0*/  IMAD.MOV.U32 R24, RZ, RZ, R4.reuse ;  /* 0x000000ffff187224 */ /* 0x100fe200078e0004 */
[----:B------:R-:W-:Y:S01]  /*20e0*/  ISETP.GE.U32.AND P5, PT, R5, UR7, PT ;  /* 0x0000000705007c0c */ /* 0x000fe2000bfa6070 */
[----:B------:R-:W-:Y:S01]  /*20f0*/  IMAD.MOV.U32 R26, RZ, RZ, R4 ;  /* 0x000000ffff1a7224 */ /* 0x000fe200078e0004 */
[----:B------:R-:W4:Y:S01]  /*2100*/  @!P1 LDG.E R18, desc[UR12][R2.64+0x380] ;  /* 0x0003800c02129981 */ /* 0x000f22000c1e1900 */
[----:B------:R-:W-:-:S02]  /*2110*/  VIADD R7, R30, 0x1c0 ;  /* 0x000001c01e077836 */ /* 0x000fc40000000000 */
[----:B------:R-:W-:Y:S01]  /*2120*/  VIADD R5, R30, 0x200 ;  /* 0x000002001e057836 */ /* 0x000fe20000000000 */
[----:B------:R-:W4:Y:S02]  /*2130*/  @!P6 LDG.E R22, desc[UR12][R2.64+0x480] ;  /* 0x0004800c0216e981 */ /* 0x000f24000c1e1900 */
[----:B------:R-:W-:Y:S02]  /*2140*/  ISETP.GE.U32.AND P1, PT, R7, UR7, PT ;  /* 0x0000000707007c0c */ /* 0x000fe4000bf26070 */
[----:B------:R-:W4:Y:S01]  /*2150*/  @!P2 LDG.E R24, desc[UR12][R2.64+0x500] ;  /* 0x0005000c0218a981 */ /* 0x000f22000c1e1900 */
[----:B------:R-:W-:Y:S02]  /*2160*/  ISETP.GE.U32.AND P6, PT, R5, UR7, PT ;  /* 0x0000000705007c0c */ /* 0x000fe4000bfc6070 */
[----:B------:R-:W-:Y:S01]  /*2170*/  ISETP.GE.U32.AND P2, PT, R35, UR7, PT ;  /* 0x0000000723007c0c */ /* 0x000fe2000bf46070 */
[----:B------:R-:W4:Y:S01]  /*2180*/  @!P3 LDG.E R26, desc[UR12][R2.64+0x580] ;  /* 0x0005800c021ab981 */ /* 0x000f22000c1e1900 */
[----:B------:R-:W-:Y:S01]  /*2190*/  ISETP.GE.U32.AND P3, PT, R34, UR7, PT ;  /* 0x0000000722007c0c */ /* 0x000fe2000bf66070 */
[----:B------:R-:W-:-:S02]  /*21a0*/  IMAD.MOV.U32 R28, RZ, RZ, R4 ;  /* 0x000000ffff1c7224 */ /* 0x000fc400078e0004 */
[--C-:B------:R-:W-:Y:S02]  /*21b0*/  IMAD.MOV.U32 R40, RZ, RZ, R4.reuse ;  /* 0x000000ffff287224 */ /* 0x100fe400078e0004 */
[--C-:B------:R-:W-:Y:S02]  /*21c0*/  IMAD.MOV.U32 R42, RZ, RZ, R4.reuse ;  /* 0x000000ffff2a7224 */ /* 0x100fe400078e0004 */
[--C-:B------:R-:W-:Y:S01]  /*21d0*/  IMAD.MOV.U32 R44, RZ, RZ, R4.reuse ;  /* 0x000000ffff2c7224 */ /* 0x100fe200078e0004 */
[----:B------:R-:W4:Y:S01]  /*21e0*/  @!P4 LDG.E R28, desc[UR12][R2.64+0x600] ;  /* 0x0006000c021cc981 */ /* 0x000f22000c1e1900 */
[--C-:B------:R-:W-:Y:S02]  /*21f0*/  IMAD.MOV.U32 R5, RZ, RZ, R4.reuse ;  /* 0x000000ffff057224 */ /* 0x100fe400078e0004 */
[----:B------:R-:W-:Y:S01]  /*2200*/  IMAD.MOV.U32 R7, RZ, RZ, R4 ;  /* 0x000000ffff077224 */ /* 0x000fe200078e0004 */
[----:B------:R-:W4:Y:S04]  /*2210*/  @!P0 LDG.E R40, desc[UR12][R2.64+0x680] ;  /* 0x0006800c02288981 */ /* 0x000f28000c1e1900 */
[----:B------:R-:W4:Y:S04]  /*2220*/  @!P1 LDG.E R42, desc[UR12][R2.64+0x700] ;  /* 0x0007000c022a9981 */ /* 0x000f28000c1e1900 */
[----:B------:R-:W4:Y:S04]  /*2230*/  @!P5 LDG.E R44, desc[UR12][R2.64+0x780] ;  /* 0x0007800c022cd981 */ /* 0x000f28000c1e1900 */
[----:B------:R-:W4:Y:S04]  /*2240*/  @!P6 LDG.E R5, desc[UR12][R2.64+0x800] ;  /* 0x0008000c0205e981 */ /* 0x000f28000c1e1900 */
[----:B------:R-:W4:Y:S04]  /*2250*/  @!P2 LDG.E R7, desc[UR12][R2.64+0x880] ;  /* 0x0008800c0207a981 */ /* 0x000f28000c1e1900 */
[----:B------:R-:W4:Y:S01]  /*2260*/  @!P3 LDG.E R4, desc[UR12][R2.64+0x900] ;  /* 0x0009000c0204b981 */ /* 0x000f22000c1e1900 */
[----:B------:R-:W0:Y:S01]  /*2270*/  S2R R38, SR_LANEID ;  /* 0x0000000000267919 */ /* 0x000e220000000000 */
[----:B------:R-:W1:Y:S01]  /*2280*/  S2UR UR5, SR_CgaCtaId ;  /* 0x00000000000579c3 */ /* 0x000e620000008800 */
[----:B------:R-:W-:Y:S01]  /*2290*/  SHF.R.U32.HI R41, RZ, 0x5, R31 ;  /* 0x00000005ff297819 */ /* 0x000fe2000001161f */
[----:B------:R-:W-:-:S02]  /*22a0*/  UMOV UR4, 0x400 ;  /* 0x0000040000047882 */ /* 0x000fc40000000000 */
[----:B-1----:R-:W-:Y:S02]  /*22b0*/  ULEA UR4, UR5, UR4, 0x18 ;  /* 0x0000000405047291 */ /* 0x002fe4000f8ec0ff */
[----:B0-----:R-:W-:-:S05]  /*22c0*/  IMAD R29, R41, 0x260, R38 ;  /* 0x00000260291d7824 */ /* 0x001fca00078e0226 */
[----:B------:R-:W-:Y:S01]  /*22d0*/  LEA R29, R29, UR4, 0x2 ;  /* 0x000000041d1d7c11 */ /* 0x000fe2000f8e10ff */
[----:B------:R-:W-:-:S04]  /*22e0*/  UISETP.NE.AND UP0, UPT, UR6, URZ, UPT ;  /* 0x000000ff0600728c */ /* 0x000fc8000bf05270 */
[----:B--2---:R-:W-:Y:S04]  /*22f0*/  STS [R29], R0 ;  /* 0x000000001d007388 */ /* 0x004fe80000000800 */
[----:B---3--:R-:W-:Y:S04]  /*2300*/  STS [R29+0x200], R12 ;  /* 0x0002000c1d007388 */ /* 0x008fe80000000800 */
[----:B----4-:R0:W-:Y:S04]  /*2310*/  STS [R29+0x100], R8 ;  /* 0x000100081d007388 */ /* 0x0101e80000000800 */
[----:B------:R1:W-:Y:S01]  /*2320*/  STS [R29+0x80], R6 ;  /* 0x000080061d007388 */ /* 0x0003e20000000800 */
[----:B0-----:R-:W-:-:S03]  /*2330*/  IMAD R8, R38, 0x48, R29 ;  /* 0x0000004826087824 */ /* 0x001fc600078e021d */
        /* <DEDUP_REMOVED lines=16> */
[----:B------:R1:W0:Y:S04]  /*2440*/  LDS R32, [R8] ;  /* 0x0000000008207984 */ /* 0x0002280000000800 */
        /* <DEDUP_REMOVED lines=19> */
[----:B--234-:R-:W-:Y:S05]  /*2580*/  BRA.U UP0, `(.L_x_413) ;  /* 0x0000000500047547 */ /* 0x01cfea000b800000 */
[----:B01----:R-:W-:Y:S02]  /*2590*/  IADD3 R8, PT, PT, R28, R33, R32 ;  /* 0x000000211c087210 */ /* 0x003fe40007ffe020 */
[----:B------:R-:W-:Y:S02]  /*25a0*/  ISETP.NE.AND P1, PT, R38, 0x1f, PT ;  /* 0x0000001f2600780c */ /* 0x000fe40003f25270 */
[----:B------:R-:W-:Y:S02]  /*25b0*/  IADD3 R8, PT, PT, R26, R27, R8 ;  /* 0x0000001b1a087210 */ /* 0x000fe40007ffe008 */
[----:B------:R-:W-:Y:S02]  /*25c0*/  ISETP.NE.AND P2, PT, R41, 0xc, PT ;  /* 0x0000000c2900780c */ /* 0x000fe40003f45270 */
        /* <DEDUP_REMOVED lines=49> */
[C---:B------:R-:W-:Y:S02]  /*28e0*/  ISETP.NE.AND P0, PT, R41.reuse, 0xa, PT ;  /* 0x0000000a2900780c */ /* 0x040fe40003f05270 */
[----:B------:R-:W-:Y:S02]  /*28f0*/  SEL R8, R16, R8, !P1 ;  /* 0x0000000810087207 */ /* 0x000fe40004800000 */
[----:B------:R-:W-:Y:S02]  /*2900*/  ISETP.NE.AND P1, PT, R41, 0xb, PT ;  /* 0x0000000b2900780c */ /* 0x000fe40003f25270 */
[----:B------:R-:W-:Y:S02]  /*2910*/  SEL R8, R17, R8, !P0 ;  /* 0x0000000811087207 */ /* 0x000fe40004000000 */
[----:B------:R-:W-:-:S02]  /*2920*/  ISETP.GE.U32.AND P0, PT, R31, 0x20, PT ;  /* 0x000000201f00780c */ /* 0x000fc40003f06070 */
[----:B------:R-:W-:Y:S01]  /*2930*/  SEL R8, R18, R8, !P1 ;  /* 0x0000000812087207 */ /* 0x000fe20004800000 */
[----:B------:R-:W-:Y:S01]  /*2940*/  @!P2 IMAD.IADD R8, R19, 0x1, R18 ;  /* 0x000000011308a824 */ /* 0x000fe200078e0212 */
[----:B------:R-:W-:-:S04]  /*2950*/  ISETP.NE.AND P1, PT, R38, RZ, PT ;  /* 0x000000ff2600720c */ /* 0x000fc80003f25270 */
[----:B------:R-:W-:Y:S02]  /*2960*/  SEL R40, R40, RZ, P1 ;  /* 0x000000ff28287207 */ /* 0x000fe40000800000 */
[----:B------:R-:W-:-:S04]  /*2970*/  SEL R8, R8, RZ, P0 ;  /* 0x000000ff08087207 */ /* 0x000fc80000000000 */
[----:B-----5:R-:W-:Y:S01]  /*2980*/  IADD3 R39, PT, PT, R8, R40, R39 ;  /* 0x0000002808277210 */ /* 0x020fe20007ffe027 */
[----:B------:R-:W-:Y:S06]  /*2990*/  BRA `(.L_x_414) ;  /* 0x0000000c00547947 */ /* 0x000fec0003800000 */
.L_x_413:
[----:B01----:R-:W-:Y:S02]  /*29a0*/  IADD3 R8, PT, PT, R28, R33, R32 ;  /* 0x000000211c087210 */ /* 0x003fe40007ffe020 */
        /* <DEDUP_REMOVED lines=10> */
[----:B-----5:R-:W-:-:S05]  /*2a50*/  IADD3 R39, PT, PT, R9, R0, R8 ;  /* 0x0000000009277210 */ /* 0x020fca0007ffe008 */
        /* <DEDUP_REMOVED lines=45> */
[----:B------:R-:W-:Y:S01]  /*2d30*/  SEL R8, R17, R8, !P0 ;  /* 0x0000000811087207 */ /* 0x000fe20004000000 */
[----:B------:R-:W-:Y:S01]  /*2d40*/  IMAD.IADD R17, R40, 0x1, -R39 ;  /* 0x0000000128117824 */ /* 0x000fe200078e0a27 */
[----:B------:R-:W-:-:S04]  /*2d50*/  ISETP.NE.AND P0, PT, R41, 0xb, PT ;  /* 0x0000000b2900780c */ /* 0x000fc80003f05270 */
[----:B------:R-:W-:Y:S02]  /*2d60*/  SEL R8, R18, R8, !P0 ;  /* 0x0000000812087207 */ /* 0x000fe40004000000 */
[----:B------:R-:W-:Y:S01]  /*2d70*/  ISETP.GT.U32.AND P0, PT, R31, 0x1f, PT ;  /* 0x0000001f1f00780c */ /* 0x000fe20003f04070 */
[----:B0-----:R-:W-:Y:S01]  /*2d80*/  IMAD.IADD R11, R19, 0x1, R11 ;  /* 0x00000001130b7824 */ /* 0x001fe200078e020b */
        /* <DEDUP_REMOVED lines=22> */
.L_x_460:
[----:B------:R-:W-:Y:S05]  /*2ef0*/  @!P0 BRA `(.L_x_417) ;  /* 0x0000000000248947 */ /* 0x000fea0003800000 */
[----:B------:R-:W-:-:S07]  /*2f00*/  IMAD.MOV.U32 R14, RZ, RZ, 0x1de ;  /* 0x000001deff0e7424 */ /* 0x000fce00078e00ff */
.L_x_419:
[----:B------:R-:W-:Y:S05]  /*2f10*/  NANOSLEEP R14 ;  /* 0x0000000e0000735d */ /* 0x000fea0003800000 */
[----:B------:R-:W2:Y:S01]  /*2f20*/  LD.E.64.STRONG.GPU R8, desc[UR12][R12.64+0x100] ;  /* 0x0001000c0c087980 */ /* 0x000ea2000c10fb00 */
[----:B------:R-:W-:Y:S01]  /*2f30*/  UMOV UR5, 0xffffffff ;  /* 0xffffffff00057882 */ /* 0x000fe20000000000 */
[----:B------:R-:W-:Y:S02]  /*2f40*/  SHF.R.U32.HI R14, RZ, 0x1, R14 ;  /* 0x00000001ff0e7819 */ /* 0x000fe4000001160e */
[----:B--2---:R-:W-:Y:S01]  /*2f50*/  ISETP.NE.AND P0, PT, R8, 0x63, PT ;  /* 0x000000630800780c */ /* 0x004fe20003f05270 */
[----:B------:R-:W-:-:S12]  /*2f60*/  BRA.DIV UR5, `(.L_x_418) ;  /* 0x0000001a05607947 */ /* 0x000fd8000b800000 */
[----:B------:R-:W-:-:S13]  /*2f70*/  VOTE.ANY P0, !P0 ;  /* 0x0000000000ff7806 */ /* 0x000fda0004000100 */
.L_x_463:
[----:B------:R-:W-:Y:S05]  /*2f80*/  @P0 BRA `(.L_x_419) ;  /* 0xfffffffc00e00947 */ /* 0x000fea000383ffff */
.L_x_417:
[----:B------:R-:W-:Y:S01]  /*2f90*/  UMOV UR5, 0xffffffff ;  /* 0xffffffff00057882 */ /* 0x000fe20000000000 */
[----:B------:R-:W-:Y:S02]  /*2fa0*/  ISETP.NE.AND P2, PT, R8, 0x65, PT ;  /* 0x000000650800780c */ /* 0x000fe40003f45270 */
[----:B------:R-:W-:Y:S11]  /*2fb0*/  BRA.DIV UR5, `(.L_x_420) ;  /* 0x0000001a056c7947 */ /* 0x000ff6000b800000 */
[----:B------:R-:W0:Y:S01]  /*2fc0*/  S2R R19, SR_GEMASK ;  /* 0x0000000000137919 */ /* 0x000e220000003c00 */
[----:B------:R-:W-:-:S04]  /*2fd0*/  VOTE.ANY R10, PT, !P2 ;  /* 0x00000000000a7806 */ /* 0x000fc800050e0100 */
[----:B0-----:R-:W-:-:S05]  /*2fe0*/  LOP3.LUT R10, R10, 0x80000000, R19, 0xec, !PT ;  /* 0x800000000a0a7812 */ /* 0x001fca00078eec13 */
[----:B------:R-:W-:-:S05]  /*2ff0*/  VIADD R13, R10, 0xffffffff ;  /* 0xffffffff0a0d7836 */ /* 0x000fca0000000000 */
[----:B------:R-:W-:Y:S01]  /*3000*/  LOP3.LUT R13, R10, R13, RZ, 0xc, !PT ;  /* 0x0000000d0a0d7212 */ /* 0x000fe200078e0cff */
[----:B------:R-:W-:-:S03]  /*3010*/  VIADD R10, R38, 0x2 ;  /* 0x00000002260a7836 */ /* 0x000fc60000000000 */
        /* <DEDUP_REMOVED lines=11> */
[----:B------:R-:W-:Y:S02]  /*30d0*/  IMAD.IADD R40, R12, 0x1, R39 ;  /* 0x000000010c287824 */ /* 0x000fe400078e0227 */
[----:B------:R-:W0:Y:S03]  /*30e0*/  LDC.64 R12, c[0x0][0x390] ;  /* 0x0000e400ff0c7b82 */ /* 0x000e260000000a00 */
[----:B------:R-:W1:Y:S02]  /*30f0*/  SHFL.DOWN PT, R16, R40, 0x4, R15 ;  /* 0x0880000028107989 */ /* 0x000e6400000e000f */
[----:B-1----:R-:W-:-:S02]  /*3100*/  SEL R9, R16, RZ, !P0 ;  /* 0x000000ff10097207 */ /* 0x002fc40004000000 */
[----:B------:R-:W-:-:S03]  /*3110*/  ISETP.GT.AND P0, PT, R10, R15, PT ;  /* 0x0000000f0a00720c */ /* 0x000fc60003f04270 */
[----:B------:R-:W-:Y:S01]  /*3120*/  IMAD.IADD R9, R40, 0x1, R9 ;  /* 0x0000000128097824 */ /* 0x000fe200078e0209 */
[----:B0-----:R-:W-:-:S04]  /*3130*/  IADD3 R40, P3, PT, R12, 0x100, RZ ;  /* 0x000001000c287810 */ /* 0x001fc80007f7e0ff */
[----:B------:R-:W0:Y:S01]  /*3140*/  SHFL.DOWN PT, R16, R9, 0x8, R15 ;  /* 0x0900000009107989 */ /* 0x000e2200000e000f */
[----:B------:R-:W-:Y:S01]  /*3150*/  IMAD.X R41, RZ, RZ, R13, P3 ;  /* 0x000000ffff297224 */ /* 0x000fe200018e060d */
[----:B0-----:R-:W-:Y:S02]  /*3160*/  SEL R16, R16, RZ, !P0 ;  /* 0x000000ff10107207 */ /* 0x001fe40004000000 */
[----:B------:R-:W-:Y:S01]  /*3170*/  ISETP.NE.AND P0, PT, R8, 0x65, PT ;  /* 0x000000650800780c */ /* 0x000fe20003f05270 */
[----:B------:R-:W-:Y:S02]  /*3180*/  VIADD R8, R38, 0x10 ;  /* 0x0000001026087836 */ /* 0x000fe40000000000 */
[----:B------:R-:W-:-:S03]  /*3190*/  IMAD.IADD R44, R9, 0x1, R16 ;  /* 0x00000001092c7824 */ /* 0x000fc600078e0210 */
[----:B------:R-:W-:Y:S02]  /*31a0*/  ISETP.GT.AND P2, PT, R8, R15, PT ;  /* 0x0000000f0800720c */ /* 0x000fe40003f44270 */
[----:B------:R-:W0:Y:S05]  /*31b0*/  SHFL.DOWN PT, R16, R44, 0x10, R15 ;  /* 0x0a0000002c107989 */ /* 0x000e2a00000e000f */
[----:B------:R-:W-:Y:S02]  /*31c0*/  VOTE.ALL P0, P0 ;  /* 0x0000000000ff7806 */ /* 0x000fe40000000000 */
[----:B0-----:R-:W-:-:S05]  /*31d0*/  SEL R9, R16, RZ, !P2 ;  /* 0x000000ff10097207 */ /* 0x001fca0005000000 */
[----:B------:R-:W-:-:S07]  /*31e0*/  IMAD.IADD R12, R44, 0x1, R9 ;  /* 0x000000012c0c7824 */ /* 0x000fce00078e0209 */
.L_x_472:
[----:B------:R-:W-:Y:S05]  /*31f0*/  @!P0 BRA `(.L_x_421) ;  /* 0x0000000000dc8947 */ /* 0x000fea0003800000 */
[----:B------:R-:W-:-:S07]  /*3200*/  IMAD.MOV.U32 R39, RZ, RZ, 0x1de ;  /* 0x000001deff277424 */ /* 0x000fce00078e00ff */
.L_x_427:
        /* <DEDUP_REMOVED lines=8> */
.L_x_475:
[----:B------:R-:W-:Y:S05]  /*3290*/  @!P0 BRA `(.L_x_423) ;  /* 0x0000000000248947 */ /* 0x000fea0003800000 */
[----:B------:R-:W-:-:S07]  /*32a0*/  IMAD.MOV.U32 R13, RZ, RZ, R39 ;  /* 0x000000ffff0d7224 */ /* 0x000fce00078e0027 */
.L_x_425:
[----:B------:R-:W-:Y:S05]  /*32b0*/  NANOSLEEP R13 ;  /* 0x0000000d0000735d */ /* 0x000fea0003800000 */
[----:B------:R-:W2:Y:S01]  /*32c0*/  LD.E.64.STRONG.GPU R8, desc[UR12][R14.64+-0x100] ;  /* 0xffff000c0e087980 */ /* 0x000ea2000c10fb00 */
[----:B------:R-:W-:Y:S01]  /*32d0*/  UMOV UR5, 0xffffffff ;  /* 0xffffffff00057882 */ /* 0x000fe20000000000 */
[----:B------:R-:W-:Y:S02]  /*32e0*/  SHF.R.U32.HI R13, RZ, 0x1, R13 ;  /* 0x00000001ff0d7819 */ /* 0x000fe4000001160d */
[----:B--2---:R-:W-:Y:S01]  /*32f0*/  ISETP.NE.AND P0, PT, R8, 0x63, PT ;  /* 0x000000630800780c */ /* 0x004fe20003f05270 */
[----:B------:R-:W-:-:S12]  /*3300*/  BRA.DIV UR5, `(.L_x_424) ;  /* 0x0000001a05bc7947 */ /* 0x000fd8000b800000 */
[----:B------:R-:W-:-:S13]  /*3310*/  VOTE.ANY P0, !P0 ;  /* 0x0000000000ff7806 */ /* 0x000fda0004000100 */
.L_x_478:
[----:B------:R-:W-:Y:S05]  /*3320*/  @P0 BRA `(.L_x_425) ;  /* 0xfffffffc00e00947 */ /* 0x000fea000383ffff */
.L_x_423:
        /* <DEDUP_REMOVED lines=29> */
[----:B------:R-:W-:-:S03]  /*3500*/  IMAD.IADD R44, R9, 0x1, R16 ;  /* 0x00000001092c7824 */ /* 0x000fc600078e0210 */
[----:B------:R-:W-:Y:S02]  /*3510*/  ISETP.GT.AND P2, PT, R8, R15, PT ;  /* 0x0000000f0800720c */ /* 0x000fe40003f44270 */
[----:B------:R-:W0:Y:S05]  /*3520*/  SHFL.DOWN PT, R16, R44, 0x10, R15 ;  /* 0x0a0000002c107989 */ /* 0x000e2a00000e000f */
[----:B------:R-:W-:Y:S02]  /*3530*/  VOTE.ALL P0, P0 ;  /* 0x0000000000ff7806 */ /* 0x000fe40000000000 */
[----:B0-----:R-:W-:-:S04]  /*3540*/  SEL R13, R16, RZ, !P2 ;  /* 0x000000ff100d7207 */ /* 0x001fc80005000000 */
[----:B------:R-:W-:-:S07]  /*3550*/  IADD3 R12, PT, PT, R44, R13, R12 ;  /* 0x0000000d2c0c7210 */ /* 0x000fce0007ffe00c */
.L_x_487:
[----:B------:R-:W-:Y:S05]  /*3560*/  @P0 BRA `(.L_x_427) ;  /* 0xfffffffc00280947 */ /* 0x000fea000383ffff */
.L_x_421:
        /* <DEDUP_REMOVED lines=15> */
.L_x_415:
        /* <DEDUP_REMOVED lines=9> */
.L_x_414:
[----:B------:R-:W-:Y:S01]  /*36f0*/  IMAD.IADD R32, R32, 0x1, R39 ;  /* 0x0000000120207824 */ /* 0x000fe200078e0227 */
[----:B------:R-:W0:Y:S01]  /*3700*/  S2R R8, SR_LANEID ;  /* 0x0000000000087919 */ /* 0x000e220000000000 */
[----:B------:R-:W-:Y:S02]  /*3710*/  BAR.SYNC.DEFER_BLOCKING 0x0 ;  /* 0x0000000000007b1d */ /* 0x000fe40000010000 */
[----:B------:R-:W-:Y:S01]  /*3720*/  IMAD.IADD R33, R33, 0x1, R32 ;  /* 0x0000000121217824 */ /* 0x000fe200078e0220 */
[----:B------:R-:W-:Y:S01]  /*3730*/  ISETP.NE.AND P0, PT, R31, RZ, PT ;  /* 0x000000ff1f00720c */ /* 0x000fe20003f05270 */
[----:B------:R-:W-:Y:S02]  /*3740*/  IMAD.U32 R12, RZ, RZ, UR7 ;  /* 0x00000007ff0c7e24 */ /* 0x000fe4000f8e00ff */
[----:B------:R-:W-:Y:S01]  /*3750*/  IMAD.IADD R28, R28, 0x1, R33 ;  /* 0x000000011c1c7824 */ /* 0x000fe200078e0221 */
[----:B------:R-:W1:Y:S03]  /*3760*/  LDCU.64 UR8, c[0x0][0x388] ;  /* 0x00007100ff0877ac */ /* 0x000e660008000a00 */
[----:B------:R-:W-:-:S04]  /*3770*/  IMAD.IADD R27, R27, 0x1, R28 ;  /* 0x000000011b1b7824 */ /* 0x000fc800078e021c */
[----:B------:R-:W-:-:S04]  /*3780*/  IMAD.IADD R26, R26, 0x1, R27 ;  /* 0x000000011a1a7824 */ /* 0x000fc800078e021b */
[----:B------:R-:W-:-:S04]  /*3790*/  IMAD.IADD R25, R25, 0x1, R26 ;  /* 0x0000000119197824 */ /* 0x000fc800078e021a */
[----:B------:R-:W-:-:S04]  /*37a0*/  IMAD.IADD R24, R24, 0x1, R25 ;  /* 0x0000000118187824 */ /* 0x000fc800078e0219 */
[----:B------:R-:W-:Y:S02]  /*37b0*/  IMAD.IADD R23, R23, 0x1, R24 ;  /* 0x0000000117177824 */ /* 0x000fe400078e0218 */
[----:B0-----:R-:W-:Y:S02]  /*37c0*/  IMAD R8, R8, 0x48, R29 ;  /* 0x0000004808087824 */ /* 0x001fe400078e021d */
[----:B------:R-:W-:-:S03]  /*37d0*/  IMAD.IADD R22, R22, 0x1, R23 ;  /* 0x0000000116167824 */ /* 0x000fc600078e0217 */
[----:B------:R-:W-:Y:S01]  /*37e0*/  STS [R8], R39 ;  /* 0x0000002708007388 */ /* 0x000fe20000000800 */
[----:B------:R-:W-:-:S03]  /*37f0*/  IMAD.IADD R21, R21, 0x1, R22 ;  /* 0x0000000115157824 */ /* 0x000fc600078e0216 */
[----:B------:R-:W-:Y:S01]  /*3800*/  STS [R8+0x4], R32 ;  /* 0x0000042008007388 */ /* 0x000fe20000000800 */
        /* <DEDUP_REMOVED lines=15> */
[----:B------:R-:W-:Y:S04]  /*3900*/  STS [R8+0x24], R22 ;  /* 0x0000241608007388 */ /* 0x000fe80000000800 */
        /* <DEDUP_REMOVED lines=8> */
[----:B------:R0:W-:Y:S01]  /*3990*/  STS [R8+0x48], R0 ;  /* 0x0000480008007388 */ /* 0x0001e20000000800 */
        /* <DEDUP_REMOVED lines=22> */
[----:B0-----:R-:W-:-:S05]  /*3b00*/  IADD3 R0, P0, PT, R30, UR10, RZ ;  /* 0x0000000a1e007c10 */ /* 0x001fca000ff1e0ff */
[----:B------:R-:W0:Y:S01]  /*3b10*/  S2R R2, SR_TID.X ;  /* 0x0000000000027919 */ /* 0x000e220000002100 */
[----:B------:R-:W3:Y:S01]  /*3b20*/  LDS R31, [UR4+0x7b80] ;  /* 0x007b8004ff1f7984 */ /* 0x000ee20008000800 */
[C---:B0-----:R-:W-:Y:S02]  /*3b30*/  LOP3.LUT R3, R2.reuse, 0x3e0, RZ, 0xc0, !PT ;  /* 0x000003e002037812 */ /* 0x041fe400078ec0ff */
[----:B------:R-:W-:-:S05]  /*3b40*/  LOP3.LUT R2, R2, 0x1f, RZ, 0xc0, !PT ;  /* 0x0000001f02027812 */ /* 0x000fca00078ec0ff */
[----:B------:R-:W-:Y:S02]  /*3b50*/  IMAD R8, R3, 0x13, R2 ;  /* 0x0000001303087824 */ /* 0x000fe400078e0202 */
[----:B------:R-:W-:Y:S01]  /*3b60*/  IMAD.X R3, RZ, RZ, UR11, P0 ;  /* 0x0000000bff037e24 */ /* 0x000fe200080e06ff */
[----:B-1----:R-:W-:Y:S01]  /*3b70*/  LEA R2, P0, R0, UR8, 0x2 ;  /* 0x0000000800027c11 */ /* 0x002fe2000f8010ff */
[C---:B------:R-:W-:Y:S02]  /*3b80*/  VIADD R10, R8.reuse, 0x20 ;  /* 0x00000020080a7836 */ /* 0x040fe40000000000 */
[----:B--2---:R-:W-:Y:S01]  /*3b90*/  VIADD R12, R8, 0xa0 ;  /* 0x000000a0080c7836 */ /* 0x004fe20000000000 */
        /* <DEDUP_REMOVED lines=53> */
.L_x_401:
[----:B------:R-:W-:Y:S01]  /*3ef0*/  BSSY B1, `(.L_x_428) ;  /* 0x0000006000017945 */ /* 0x000fe20003800000 */
[----:B------:R-:W-:Y:S01]  /*3f00*/  PLOP3.LUT P0, PT, P0, PT, PT, 0x8, 0x80 ;  /* 0x000000000080781c */ /* 0x000fe2000070e170 */
[----:B------:R-:W-:-:S12]  /*3f10*/  IMAD.MOV.U32 R10, RZ, RZ, -0x1 ;  /* 0xffffffffff0a7424 */ /* 0x000fd800078e00ff */
[----:B------:R-:W-:Y:S05]  /*3f20*/  WARPSYNC.COLLECTIVE R10, `(.L_x_429) ;  /* 0x000000000a087348 */ /* 0x000fea0003c00000 */
[----:B------:R-:W-:Y:S01]  /*3f30*/  VOTE.ANY P0, P0 ;  /* 0x0000000000ff7806 */ /* 0x000fe20000000100 */
[----:B------:R-:W-:-:S12]  /*3f40*/  ENDCOLLECTIVE ;  /* 0x000000000000791b */ /* 0x000fd80003800000 */
.L_x_429:
[----:B------:R-:W-:Y:S05]  /*3f50*/  BSYNC B1 ;  /* 0x0000000000017941 */ /* 0x000fea0003800000 */
.L_x_428:
[----:B------:R-:W-:Y:S05]  /*3f60*/  BRA `(.L_x_430) ;  /* 0xffffffd000287947 */ /* 0x000fea000383ffff */
.L_x_403:
[----:B------:R-:W-:Y:S01]  /*3f70*/  BSSY B1, `(.L_x_431) ;  /* 0x0000006000017945 */ /* 0x000fe20003800000 */
[----:B------:R-:W-:Y:S01]  /*3f80*/  PLOP3.LUT P0, PT, P0, PT, PT, 0x8, 0x80 ;  /* 0x000000000080781c */ /* 0x000fe2000070e170 */
[----:B------:R-:W-:-:S12]  /*3f90*/  IMAD.MOV.U32 R10, RZ, RZ, -0x1 ;  /* 0xffffffffff0a7424 */ /* 0x000fd800078e00ff */
[----:B------:R-:W-:Y:S05]  /*3fa0*/  WARPSYNC.COLLECTIVE R10, `(.L_x_432) ;  /* 0x000000000a087348 */ /* 0x000fea0003c00000 */
[----:B------:R-:W-:Y:S01]  /*3fb0*/  VOTE.ANY P0, P0 ;  /* 0x0000000000ff7806 */ /* 0x000fe20000000100 */
[----:B------:R-:W-:-:S12]  /*3fc0*/  ENDCOLLECTIVE ;  /* 0x000000000000791b */ /* 0x000fd80003800000 */
.L_x_432:
[----:B------:R-:W-:Y:S05]  /*3fd0*/  BSYNC B1 ;  /* 0x0000000000017941 */ /* 0x000fea0003800000 */
.L_x_431:
[----:B------:R-:W-:Y:S05]  /*3fe0*/  BRA `(.L_x_433) ;  /* 0xffffffd0002c7947 */ /* 0x000fea000383ffff */
.L_x_405:
[----:B------:R-:W0:Y:S01]  /*3ff0*/  S2R R8, SR_GEMASK ;  /* 0x0000000000087919 */ /* 0x000e220000003c00 */
[----:B------:R-:W-:Y:S01]  /*4000*/  BSSY B1, `(.L_x_434) ;  /* 0x0000006000017945 */ /* 0x000fe20003800000 */
[----:B------:R-:W-:Y:S01]  /*4010*/  PLOP3.LUT P2, PT, P0, PT, PT, 0x8, 0x80 ;  /* 0x000000000080781c */ /* 0x000fe2000074e170 */
[----:B------:R-:W-:-:S12]  /*4020*/  IMAD.MOV.U32 R10, RZ, RZ, -0x1 ;  /* 0xffffffffff0a7424 */ /* 0x000fd800078e00ff */
[----:B0-----:R-:W-:Y:S05]  /*4030*/  WARPSYNC.COLLECTIVE R10, `(.L_x_435) ;  /* 0x000000000a087348 */ /* 0x001fea0003c00000 */
[----:B------:R-:W-:Y:S01]  /*4040*/  VOTE.ANY R10, PT, P2 ;  /* 0x00000000000a7806 */ /* 0x000fe200010e0100 */
[----:B0-----:R-:W-:Y:S06]  /*4050*/  ENDCOLLECTIVE ;  /* 0x000000000000791b */ /* 0x001fec0003800000 */
.L_x_435:
[----:B------:R-:W-:Y:S05]  /*4060*/  BSYNC B1 ;  /* 0x0000000000017941 */ /* 0x000fea0003800000 */
.L_x_434:
[----:B------:R-:W-:Y:S01]  /*4070*/  LOP3.LUT R10, R10, 0x80000000, R8, 0xec, !PT ;  /* 0x800000000a0a7812 */ /* 0x000fe200078eec08 */
[----:B------:R-:W-:Y:S01]  /*4080*/  IMAD.MOV.U32 R14, RZ, RZ, 0x1 ;  /* 0x00000001ff0e7424 */ /* 0x000fe200078e00ff */
[----:B------:R-:W-:Y:S01]  /*4090*/  ISETP.NE.AND P0, PT, R12, 0x65, PT ;  /* 0x000000650c00780c */ /* 0x000fe20003f05270 */
[C---:B------:R-:W-:Y:S02]  /*40a0*/  VIADD R38, R37.reuse, 0x2 ;  /* 0x0000000225267836 */ /* 0x040fe40000000000 */
[C---:B------:R-:W-:Y:S02]  /*40b0*/  VIADD R11, R10.reuse, 0xffffffff ;  /* 0xffffffff0a0b7836 */ /* 0x040fe40000000000 */
[C---:B------:R-:W-:Y:S02]  /*40c0*/  VIADD R19, R37.reuse, 0x4 ;  /* 0x0000000425137836 */ /* 0x040fe40000000000 */
[----:B------:R-:W-:Y:S01]  /*40d0*/  VIADD R39, R37, 0x10 ;  /* 0x0000001025277836 */ /* 0x000fe20000000000 */
[----:B------:R-:W-:Y:S01]  /*40e0*/  LOP3.LUT R11, R10, R11, RZ, 0xc, !PT ;  /* 0x0000000b0a0b7212 */ /* 0x000fe200078e0cff */
[----:B------:R-:W-:-:S03]  /*40f0*/  IMAD.MOV.U32 R10, RZ, RZ, -0x1 ;  /* 0xffffffffff0a7424 */ /* 0x000fc600078e00ff */
[----:B------:R0:W1:Y:S04]  /*4100*/  POPC R15, R11 ;  /* 0x0000000b000f7309 */ /* 0x0000680000000000 */
[----:B01----:R-:W-:Y:S05]  /*4110*/  WARPSYNC.COLLECTIVE R10, `(.L_x_436) ;  /* 0x000000000a087348 */ /* 0x003fea0003c00000 */
[----:B-1----:R1:W2:Y:S02]  /*4120*/  SHFL.DOWN P2, R16, R13, R14, R15 ;  /* 0x0800000e0d107389 */ /* 0x0022a4000004000f */
[----:B012---:R-:W-:Y:S05]  /*4130*/  ENDCOLLECTIVE ;  /* 0x000000000000791b */ /* 0x007fea0003800000 */
.L_x_436:
        /* <DEDUP_REMOVED lines=8> */
.L_x_437:
[----:B------:R-:W-:Y:S01]  /*41c0*/  IMAD.MOV.U32 R14, RZ, RZ, 0x4 ;  /* 0x00000004ff0e7424 */ /* 0x000fe200078e00ff */
[----:B------:R-:W-:-:S04]  /*41d0*/  ISETP.GT.AND P2, PT, R38, R15, PT ;  /* 0x0000000f2600720c */ /* 0x000fc80003f44270 */
[----:B------:R-:W-:-:S05]  /*41e0*/  SEL R11, R16, RZ, !P2 ;  /* 0x000000ff100b7207 */ /* 0x000fca0005000000 */
[----:B------:R-:W-:Y:S02]  /*41f0*/  IMAD.IADD R40, R36, 0x1, R11 ;  /* 0x0000000124287824 */ /* 0x000fe400078e020b */
[----:B------:R-:W-:Y:S02]  /*4200*/  VIADD R36, R37, 0x8 ;  /* 0x0000000825247836 */ /* 0x000fe40000000000 */
[----:B------:R-:W-:-:S07]  /*4210*/  IMAD.MOV.U32 R13, RZ, RZ, R40 ;  /* 0x000000ffff0d7224 */ /* 0x000fce00078e0028 */
[----:B------:R-:W-:Y:S05]  /*4220*/  WARPSYNC.COLLECTIVE R10, `(.L_x_438) ;  /* 0x000000000a087348 */ /* 0x000fea0003c00000 */
[----:B------:R0:W1:Y:S02]  /*4230*/  SHFL.DOWN P2, R16, R13, R14, R15 ;  /* 0x0800000e0d107389 */ /* 0x000064000004000f */
[----:B01----:R-:W-:Y:S05]  /*4240*/  ENDCOLLECTIVE ;  /* 0x000000000000791b */ /* 0x003fea0003800000 */
.L_x_438:
        /* <DEDUP_REMOVED lines=8> */
.L_x_439:
        /* <DEDUP_REMOVED lines=8> */
.L_x_440:
[----:B------:R-:W-:Y:S05]  /*4350*/  WARPSYNC.COLLECTIVE R10, `(.L_x_441) ;  /* 0x000000000a087348 */ /* 0x000fea0003c00000 */
[----:B------:R-:W-:Y:S01]  /*4360*/  VOTE.ALL P0, P0 ;  /* 0x0000000000ff7806 */ /* 0x000fe20000000000 */
[----:B------:R-:W-:-:S12]  /*4370*/  ENDCOLLECTIVE ;  /* 0x000000000000791b */ /* 0x000fd80003800000 */
.L_x_441:
[----:B------:R-:W0:Y:S01]  /*4380*/  LDC.64 R12, c[0x0][0x390] ;  /* 0x0000e400ff0c7b82 */ /* 0x000e220000000a00 */
[----:B------:R-:W-:-:S04]  /*4390*/  ISETP.GT.AND P2, PT, R39, R15, PT ;  /* 0x0000000f2700720c */ /* 0x000fc80003f44270 */
[----:B------:R-:W-:-:S05]  /*43a0*/  SEL R16, R16, RZ, !P2 ;  /* 0x000000ff10107207 */ /* 0x000fca0005000000 */
[----:B------:R-:W-:Y:S01]  /*43b0*/  IMAD.IADD R40, R41, 0x1, R16 ;  /* 0x0000000129287824 */ /* 0x000fe200078e0210 */
[----:B0-----:R-:W-:-:S05]  /*43c0*/  IADD3 R42, P2, PT, R12, 0x100, RZ ;  /* 0x000001000c2a7810 */ /* 0x001fca0007f5e0ff */
[----:B------:R-:W-:Y:S01]  /*43d0*/  IMAD.X R43, RZ, RZ, R13, P2 ;  /* 0x000000ffff2b7224 */ /* 0x000fe200010e060d */
[----:B------:R-:W-:Y:S07]  /*43e0*/  BRA `(.L_x_442) ;  /* 0xffffffcc00c87947 */ /* 0x000fee000383ffff */
.L_x_407:
[----:B------:R-:W-:Y:S01]  /*43f0*/  BSSY B1, `(.L_x_443) ;  /* 0x0000006000017945 */ /* 0x000fe20003800000 */
[----:B------:R-:W-:Y:S01]  /*4400*/  PLOP3.LUT P0, PT, P0, PT, PT, 0x8, 0x80 ;  /* 0x000000000080781c */ /* 0x000fe2000070e170 */
[----:B------:R-:W-:-:S12]  /*4410*/  IMAD.MOV.U32 R10, RZ, RZ, -0x1 ;  /* 0xffffffffff0a7424 */ /* 0x000fd800078e00ff */
[----:B------:R-:W-:Y:S05]  /*4420*/  WARPSYNC.COLLECTIVE R10, `(.L_x_444) ;  /* 0x000000000a087348 */ /* 0x000fea0003c00000 */
[----:B------:R-:W-:Y:S01]  /*4430*/  VOTE.ANY P0, P0 ;  /* 0x0000000000ff7806 */ /* 0x000fe20000000100 */
[----:B------:R-:W-:-:S12]  /*4440*/  ENDCOLLECTIVE ;  /* 0x000000000000791b */ /* 0x000fd80003800000 */
.L_x_444:
[----:B------:R-:W-:Y:S05]  /*4450*/  BSYNC B1 ;  /* 0x0000000000017941 */ /* 0x000fea0003800000 */
.L_x_443:
[----:B------:R-:W-:Y:S05]  /*4460*/  BRA `(.L_x_445) ;  /* 0xffffffcc00d07947 */ /* 0x000fea000383ffff */
.L_x_409:
[----:B------:R-:W-:Y:S01]  /*4470*/  BSSY B1, `(.L_x_446) ;  /* 0x0000006000017945 */ /* 0x000fe20003800000 */
[----:B------:R-:W-:Y:S01]  /*4480*/  PLOP3.LUT P0, PT, P0, PT, PT, 0x8, 0x80 ;  /* 0x000000000080781c */ /* 0x000fe2000070e170 */
[----:B------:R-:W-:-:S12]  /*4490*/  IMAD.MOV.U32 R10, RZ, RZ, -0x1 ;  /* 0xffffffffff0a7424 */ /* 0x000fd800078e00ff */
[----:B------:R-:W-:Y:S05]  /*44a0*/  WARPSYNC.COLLECTIVE R10, `(.L_x_447) ;  /* 0x000000000a087348 */ /* 0x000fea0003c00000 */
[----:B------:R-:W-:Y:S01]  /*44b0*/  VOTE.ANY P0, P0 ;  /* 0x0000000000ff7806 */ /* 0x000fe20000000100 */
[----:B------:R-:W-:-:S12]  /*44c0*/  ENDCOLLECTIVE ;  /* 0x000000000000791b */ /* 0x000fd80003800000 */
.L_x_447:
[----:B------:R-:W-:Y:S05]  /*44d0*/  BSYNC B1 ;  /* 0x0000000000017941 */ /* 0x000fea0003800000 */
.L_x_446:
[----:B------:R-:W-:Y:S05]  /*44e0*/  BRA `(.L_x_448) ;  /* 0xffffffcc00d47947 */ /* 0x000fea000383ffff */
.L_x_411:
[----:B------:R-:W-:Y:S01]  /*44f0*/  BSSY B1, `(.L_x_449) ;  /* 0x0000006000017945 */ /* 0x000fe20003800000 */
[----:B------:R-:W-:Y:S01]  /*4500*/  PLOP3.LUT P2, PT, P0, PT, PT, 0x8, 0x80 ;  /* 0x000000000080781c */ /* 0x000fe2000074e170 */
[----:B------:R-:W-:-:S12]  /*4510*/  IMAD.MOV.U32 R10, RZ, RZ, -0x1 ;  /* 0xffffffffff0a7424 */ /* 0x000fd800078e00ff */
[----:B------:R-:W-:Y:S05]  /*4520*/  WARPSYNC.COLLECTIVE R10, `(.L_x_450) ;  /* 0x000000000a087348 */ /* 0x000fea0003c00000 */
[----:B------:R-:W-:Y:S01]  /*4530*/  VOTE.ANY R10, PT, P2 ;  /* 0x00000000000a7806 */ /* 0x000fe200010e0100 */
[----:B------:R-:W-:Y:S06]  /*4540*/  ENDCOLLECTIVE ;  /* 0x000000000000791b */ /* 0x000fec0003800000 */
.L_x_450:
[----:B------:R-:W-:Y:S05]  /*4550*/  BSYNC B1 ;  /* 0x0000000000017941 */ /* 0x000fea0003800000 */
.L_x_449:
[----:B------:R-:W-:Y:S01]  /*4560*/  LOP3.LUT R10, R10, 0x80000000, R8, 0xec, !PT ;  /* 0x800000000a0a7812 */ /* 0x000fe200078eec08 */
[----:B------:R-:W-:Y:S02]  /*4570*/  IMAD.MOV.U32 R14, RZ, RZ, 0x1 ;  /* 0x00000001ff0e7424 */ /* 0x000fe400078e00ff */
[----:B------:R-:W-:Y:S02]  /*4580*/  VIADD R18, R18, 0xffffffe0 ;  /* 0xffffffe012127836 */ /* 0x000fe40000000000 */
[----:B------:R-:W-:-:S05]  /*4590*/  VIADD R15, R10, 0xffffffff ;  /* 0xffffffff0a0f7836 */ /* 0x000fca0000000000 */
[----:B------:R-:W-:Y:S01]  /*45a0*/  LOP3.LUT R15, R10, R15, RZ, 0xc, !PT ;  /* 0x0000000f0a0f7212 */ /* 0x000fe200078e0cff */
[----:B------:R-:W-:-:S05]  /*45b0*/  IMAD.MOV.U32 R10, RZ, RZ, -0x1 ;  /* 0xffffffffff0a7424 */ /* 0x000fca00078e00ff */
[----:B------:R-:W0:Y:S02]  /*45c0*/  POPC R15, R15 ;  /* 0x0000000f000f7309 */ /* 0x000e240000000000 */
[----:B0-----:R-:W-:Y:S05]  /*45d0*/  WARPSYNC.COLLECTIVE R10, `(.L_x_451) ;  /* 0x000000000a087348 */ /* 0x001fea0003c00000 */
[----:B0-----:R0:W1:Y:S02]  /*45e0*/  SHFL.DOWN P2, R16, R13, R14, R15 ;  /* 0x0800000e0d107389 */ /* 0x001064000004000f */
[----:B01----:R-:W-:Y:S05]  /*45f0*/  ENDCOLLECTIVE ;  /* 0x000000000000791b */ /* 0x003fea0003800000 */
.L_x_451:
        /* <DEDUP_REMOVED lines=9> */
.L_x_452:
        /* <DEDUP_REMOVED lines=8> */
.L_x_453:
[----:B------:R-:W-:Y:S01]  /*4710*/  IMAD.MOV.U32 R14, RZ, RZ, 0x8 ;  /* 0x00000008ff0e7424 */ /* 0x000fe200078e00ff */
[----:B------:R-:W-:Y:S02]  /*4720*/  SEL R16, R16, RZ, !P0 ;  /* 0x000000ff10107207 */ /* 0x000fe40004000000 */
[----:B------:R-:W-:-:S03]  /*4730*/  ISETP.GT.AND P0, PT, R36, R15, PT ;  /* 0x0000000f2400720c */ /* 0x000fc60003f04270 */
[----:B------:R-:W-:-:S10]  /*4740*/  IMAD.IADD R13, R41, 0x1, R16 ;  /* 0x00000001290d7824 */ /* 0x000fd400078e0210 */
[----:B------:R-:W-:Y:S05]  /*4750*/  WARPSYNC.COLLECTIVE R10, `(.L_x_454) ;  /* 0x000000000a087348 */ /* 0x000fea0003c00000 */
[----:B------:R0:W1:Y:S02]  /*4760*/  SHFL.DOWN P2, R16, R13, R14, R15 ;  /* 0x0800000e0d107389 */ /* 0x000064000004000f */
[----:B01----:R-:W-:Y:S05]  /*4770*/  ENDCOLLECTIVE ;  /* 0x000000000000791b */ /* 0x003fea0003800000 */
.L_x_454:
        /* <DEDUP_REMOVED lines=8> */
.L_x_455:
[----:B------:R-:W-:Y:S02]  /*4800*/  SEL R16, R16, RZ, !P0 ;  /* 0x000000ff10107207 */ /* 0x000fe40004000000 */
[----:B------:R-:W-:Y:S02]  /*4810*/  ISETP.NE.AND P0, PT, R12, 0x65, PT ;  /* 0x000000650c00780c */ /* 0x000fe40003f05270 */
[----:B------:R-:W-:-:S11]  /*4820*/  IADD3 R40, PT, PT, R41, R16, R40 ;  /* 0x0000001029287210 */ /* 0x000fd60007ffe028 */
[----:B------:R-:W-:Y:S05]  /*4830*/  WARPSYNC.COLLECTIVE R10, `(.L_x_456) ;  /* 0x000000000a087348 */ /* 0x000fea0003c00000 */
[----:B------:R-:W-:Y:S01]  /*4840*/  VOTE.ALL P0, P0 ;  /* 0x0000000000ff7806 */ /* 0x000fe20000000000 */
[----:B------:R-:W-:-:S12]  /*4850*/  ENDCOLLECTIVE ;  /* 0x000000000000791b */ /* 0x000fd80003800000 */
.L_x_456:
[----:B------:R-:W-:Y:S05]  /*4860*/  BRA `(.L_x_457) ;  /* 0xffffffcc00747947 */ /* 0x000fea000383ffff */
.L_x_416:
[----:B------:R-:W-:Y:S01]  /*4870*/  BSSY B0, `(.L_x_458) ;  /* 0x0000006000007945 */ /* 0x000fe20003800000 */
[----:B------:R-:W-:Y:S01]  /*4880*/  PLOP3.LUT P0, PT, P0, PT, PT, 0x8, 0x80 ;  /* 0x000000000080781c */ /* 0x000fe2000070e170 */
[----:B------:R-:W-:-:S12]  /*4890*/  IMAD.MOV.U32 R10, RZ, RZ, -0x1 ;  /* 0xffffffffff0a7424 */ /* 0x000fd800078e00ff */
[----:B------:R-:W-:Y:S05]  /*48a0*/  WARPSYNC.COLLECTIVE R10, `(.L_x_459) ;  /* 0x000000000a087348 */ /* 0x000fea0003c00000 */
[----:B------:R-:W-:Y:S01]  /*48b0*/  VOTE.ANY P0, P0 ;  /* 0x0000000000ff7806 */ /* 0x000fe20000000100 */
[----:B------:R-:W-:-:S12]  /*48c0*/  ENDCOLLECTIVE ;  /* 0x000000000000791b */ /* 0x000fd80003800000 */
.L_x_459:
[----:B------:R-:W-:Y:S05]  /*48d0*/  BSYNC B0 ;  /* 0x0000000000007941 */ /* 0x000fea0003800000 */
.L_x_458:
[----:B------:R-:W-:Y:S05]  /*48e0*/  BRA `(.L_x_460) ;  /* 0xffffffe400807947 */ /* 0x000fea000383ffff */
.L_x_418:
[----:B------:R-:W-:Y:S01]  /*48f0*/  BSSY B0, `(.L_x_461) ;  /* 0x0000006000007945 */ /* 0x000fe20003800000 */
[----:B------:R-:W-:Y:S01]  /*4900*/  PLOP3.LUT P0, PT, P0, PT, PT, 0x8, 0x80 ;  /* 0x000000000080781c */ /* 0x000fe2000070e170 */
[----:B------:R-:W-:-:S12]  /*4910*/  IMAD.MOV.U32 R10, RZ, RZ, -0x1 ;  /* 0xffffffffff0a7424 */ /* 0x000fd800078e00ff */
[----:B------:R-:W-:Y:S05]  /*4920*/  WARPSYNC.COLLECTIVE R10, `(.L_x_462) ;  /* 0x000000000a087348 */ /* 0x000fea0003c00000 */
[----:B------:R-:W-:Y:S01]  /*4930*/  VOTE.ANY P0, P0 ;  /* 0x0000000000ff7806 */ /* 0x000fe20000000100 */
[----:B------:R-:W-:-:S12]  /*4940*/  ENDCOLLECTIVE ;  /* 0x000000000000791b */ /* 0x000fd80003800000 */
.L_x_462:
[----:B------:R-:W-:Y:S05]  /*4950*/  BSYNC B0 ;  /* 0x0000000000007941 */ /* 0x000fea0003800000 */
.L_x_461:
[----:B------:R-:W-:Y:S05]  /*4960*/  BRA `(.L_x_463) ;  /* 0xffffffe400847947 */ /* 0x000fea000383ffff */
.L_x_420:
        /* <DEDUP_REMOVED lines=8> */
.L_x_465:
[----:B------:R-:W-:Y:S05]  /*49f0*/  BSYNC B0 ;  /* 0x0000000000007941 */ /* 0x000fea0003800000 */
.L_x_464:
[----:B------:R-:W-:Y:S01]  /*4a00*/  LOP3.LUT R10, R10, 0x80000000, R19, 0xec, !PT ;  /* 0x800000000a0a7812 */ /* 0x000fe200078eec13 */
[----:B------:R-:W-:-:S04]  /*4a10*/  IMAD.MOV.U32 R14, RZ, RZ, 0x1 ;  /* 0x00000001ff0e7424 */ /* 0x000fc800078e00ff */
[----:B------:R-:W-:-:S05]  /*4a20*/  VIADD R13, R10, 0xffffffff ;  /* 0xffffffff0a0d7836 */ /* 0x000fca0000000000 */
[----:B------:R-:W-:Y:S01]  /*4a30*/  LOP3.LUT R8, R10, R13, RZ, 0xc, !PT ;  /* 0x0000000d0a087212 */ /* 0x000fe200078e0cff */
[----:B------:R-:W-:Y:S02]  /*4a40*/  IMAD.MOV.U32 R13, RZ, RZ, R9 ;  /* 0x000000ffff0d7224 */ /* 0x000fe400078e0009 */
[----:B------:R-:W-:Y:S01]  /*4a50*/  IMAD.MOV.U32 R10, RZ, RZ, -0x1 ;  /* 0xffffffffff0a7424 */ /* 0x000fe200078e00ff */
[----:B------:R0:W1:Y:S02]  /*4a60*/  POPC R15, R8 ;  /* 0x00000008000f7309 */ /* 0x0000640000000000 */
[----:B0-----:R-:W-:-:S07]  /*4a70*/  VIADD R8, R38, 0x4 ;  /* 0x0000000426087836 */ /* 0x001fce0000000000 */
[----:B-1----:R-:W-:Y:S05]  /*4a80*/  WARPSYNC.COLLECTIVE R10, `(.L_x_466) ;  /* 0x000000000a087348 */ /* 0x002fea0003c00000 */
[----:B-1----:R0:W1:Y:S02]  /*4a90*/  SHFL.DOWN P2, R16, R13, R14, R15 ;  /* 0x0800000e0d107389 */ /* 0x002064000004000f */
[----:B01----:R-:W-:Y:S05]  /*4aa0*/  ENDCOLLECTIVE ;  /* 0x000000000000791b */ /* 0x003fea0003800000 */
.L_x_466:
[----:B------:R-:W-:Y:S01]  /*4ab0*/  IMAD.MOV.U32 R14, RZ, RZ, 0x2 ;  /* 0x00000002ff0e7424 */ /* 0x000fe200078e00ff */
[----:B------:R-:W-:-:S04]  /*4ac0*/  ISETP.GE.AND P2, PT, R38, R15, PT ;  /* 0x0000000f2600720c */ /* 0x000fc80003f46270 */
        /* <DEDUP_REMOVED lines=8> */
.L_x_467:
[----:B------:R-:W-:Y:S01]  /*4b50*/  IMAD.MOV.U32 R14, RZ, RZ, 0x4 ;  /* 0x00000004ff0e7424 */ /* 0x000fe200078e00ff */
[----:B------:R-:W-:Y:S02]  /*4b60*/  SEL R9, R16, RZ, !P3 ;  /* 0x000000ff10097207 */ /* 0x000fe40005800000 */
[----:B------:R-:W-:Y:S01]  /*4b70*/  ISETP.GT.AND P3, PT, R8, R15, PT ;  /* 0x0000000f0800720c */ /* 0x000fe20003f64270 */
[----:B------:R-:W-:Y:S02]  /*4b80*/  VIADD R8, R38, 0x8 ;  /* 0x0000000826087836 */ /* 0x000fe40000000000 */
[----:B------:R-:W-:-:S04]  /*4b90*/  IMAD.IADD R40, R12, 0x1, R9 ;  /* 0x000000010c287824 */ /* 0x000fc800078e0209 */
[----:B------:R-:W-:-:S07]  /*4ba0*/  IMAD.MOV.U32 R13, RZ, RZ, R40 ;  /* 0x000000ffff0d7224 */ /* 0x000fce00078e0028 */
[----:B------:R-:W-:Y:S05]  /*4bb0*/  WARPSYNC.COLLECTIVE R10, `(.L_x_468) ;  /* 0x000000000a087348 */ /* 0x000fea0003c00000 */
[----:B------:R0:W1:Y:S02]  /*4bc0*/  SHFL.DOWN P2, R16, R13, R14, R15 ;  /* 0x0800000e0d107389 */ /* 0x000064000004000f */
[----:B01----:R-:W-:Y:S05]  /*4bd0*/  ENDCOLLECTIVE ;  /* 0x000000000000791b */ /* 0x003fea0003800000 */
.L_x_468:
        /* <DEDUP_REMOVED lines=9> */
.L_x_469:
[----:B------:R-:W-:Y:S01]  /*4c70*/  IMAD.MOV.U32 R14, RZ, RZ, 0x10 ;  /* 0x00000010ff0e7424 */ /* 0x000fe200078e00ff */
[----:B------:R-:W-:-:S05]  /*4c80*/  SEL R16, R16, RZ, !P3 ;  /* 0x000000ff10107207 */ /* 0x000fca0005800000 */
[----:B------:R-:W-:-:S04]  /*4c90*/  IMAD.IADD R44, R9, 0x1, R16 ;  /* 0x00000001092c7824 */ /* 0x000fc800078e0210 */
[----:B------:R-:W-:-:S07]  /*4ca0*/  IMAD.MOV.U32 R13, RZ, RZ, R44 ;  /* 0x000000ffff0d7224 */ /* 0x000fce00078e002c */
[----:B------:R-:W-:Y:S05]  /*4cb0*/  WARPSYNC.COLLECTIVE R10, `(.L_x_470) ;  /* 0x000000000a087348 */ /* 0x000fea0003c00000 */
[----:B------:R0:W1:Y:S02]  /*4cc0*/  SHFL.DOWN P2, R16, R13, R14, R15 ;  /* 0x0800000e0d107389 */ /* 0x000064000004000f */
[----:B01----:R-:W-:Y:S05]  /*4cd0*/  ENDCOLLECTIVE ;  /* 0x000000000000791b */ /* 0x003fea0003800000 */
.L_x_470:
[----:B------:R-:W-:Y:S05]  /*4ce0*/  WARPSYNC.COLLECTIVE R10, `(.L_x_471) ;  /* 0x000000000a087348 */ /* 0x000fea0003c00000 */
[----:B------:R-:W-:Y:S01]  /*4cf0*/  VOTE.ALL P0, P0 ;  /* 0x0000000000ff7806 */ /* 0x000fe20000000000 */
[----:B------:R-:W-:-:S12]  /*4d00*/  ENDCOLLECTIVE ;  /* 0x000000000000791b */ /* 0x000fd80003800000 */
.L_x_471:
[----:B------:R-:W-:-:S04]  /*4d10*/  ISETP.GT.AND P2, PT, R8, R15, PT ;  /* 0x0000000f0800720c */ /* 0x000fc80003f44270 */
[----:B------:R-:W-:-:S05]  /*4d20*/  SEL R9, R16, RZ, !P2 ;  /* 0x000000ff10097207 */ /* 0x000fca0005000000 */
[----:B------:R-:W-:Y:S02]  /*4d30*/  IMAD.IADD R12, R44, 0x1, R9 ;  /* 0x000000012c0c7824 */ /* 0x000fe400078e0209 */
[----:B------:R-:W0:Y:S02]  /*4d40*/  LDC.64 R8, c[0x0][0x390] ;  /* 0x0000e400ff087b82 */ /* 0x000e240000000a00 */
[----:B0-----:R-:W-:-:S05]  /*4d50*/  IADD3 R40, P2, PT, R8, 0x100, RZ ;  /* 0x0000010008287810 */ /* 0x001fca0007f5e0ff */
[----:B------:R-:W-:Y:S01]  /*4d60*/  IMAD.X R41, RZ, RZ, R9, P2 ;  /* 0x000000ffff297224 */ /* 0x000fe200010e0609 */
[----:B------:R-:W-:Y:S07]  /*4d70*/  BRA `(.L_x_472) ;  /* 0xffffffe4001c7947 */ /* 0x000fee000383ffff */
.L_x_422:
[----:B------:R-:W-:Y:S01]  /*4d80*/  BSSY B0, `(.L_x_473) ;  /* 0x0000006000007945 */ /* 0x000fe20003800000 */
[----:B------:R-:W-:Y:S01]  /*4d90*/  PLOP3.LUT P0, PT, P0, PT, PT, 0x8, 0x80 ;  /* 0x000000000080781c */ /* 0x000fe2000070e170 */
[----:B------:R-:W-:-:S12]  /*4da0*/  IMAD.MOV.U32 R10, RZ, RZ, -0x1 ;  /* 0xffffffffff0a7424 */ /* 0x000fd800078e00ff */
[----:B------:R-:W-:Y:S05]  /*4db0*/  WARPSYNC.COLLECTIVE R10, `(.L_x_474) ;  /* 0x000000000a087348 */ /* 0x000fea0003c00000 */
[----:B------:R-:W-:Y:S01]  /*4dc0*/  VOTE.ANY P0, P0 ;  /* 0x0000000000ff7806 */ /* 0x000fe20000000100 */
[----:B------:R-:W-:-:S12]  /*4dd0*/  ENDCOLLECTIVE ;  /* 0x000000000000791b */ /* 0x000fd80003800000 */
.L_x_474:
[----:B------:R-:W-:Y:S05]  /*4de0*/  BSYNC B0 ;  /* 0x0000000000007941 */ /* 0x000fea0003800000 */
.L_x_473:
[----:B------:R-:W-:Y:S05]  /*4df0*/  BRA `(.L_x_475) ;  /* 0xffffffe400247947 */ /* 0x000fea000383ffff */
.L_x_424:
[----:B------:R-:W-:Y:S01]  /*4e00*/  BSSY B0, `(.L_x_476) ;  /* 0x0000006000007945 */ /* 0x000fe20003800000 */
[----:B------:R-:W-:Y:S01]  /*4e10*/  PLOP3.LUT P0, PT, P0, PT, PT, 0x8, 0x80 ;  /* 0x000000000080781c */ /* 0x000fe2000070e170 */
[----:B------:R-:W-:-:S12]  /*4e20*/  IMAD.MOV.U32 R10, RZ, RZ, -0x1 ;  /* 0xffffffffff0a7424 */ /* 0x000fd800078e00ff */
[----:B------:R-:W-:Y:S05]  /*4e30*/  WARPSYNC.COLLECTIVE R10, `(.L_x_477) ;  /* 0x000000000a087348 */ /* 0x000fea0003c00000 */
[----:B------:R-:W-:Y:S01]  /*4e40*/  VOTE.ANY P0, P0 ;  /* 0x0000000000ff7806 */ /* 0x000fe20000000100 */
[----:B------:R-:W-:-:S12]  /*4e50*/  ENDCOLLECTIVE ;  /* 0x000000000000791b */ /* 0x000fd80003800000 */
.L_x_477:
[----:B------:R-:W-:Y:S05]  /*4e60*/  BSYNC B0 ;  /* 0x0000000000007941 */ /* 0x000fea0003800000 */
.L_x_476:
[----:B------:R-:W-:Y:S05]  /*4e70*/  BRA `(.L_x_478) ;  /* 0xffffffe400287947 */ /* 0x000fea000383ffff */
.L_x_426:
[----:B------:R-:W-:Y:S01]  /*4e80*/  BSSY B0, `(.L_x_479) ;  /* 0x0000006000007945 */ /* 0x000fe20003800000 */
[----:B------:R-:W-:Y:S01]  /*4e90*/  PLOP3.LUT P2, PT, P0, PT, PT, 0x8, 0x80 ;  /* 0x000000000080781c */ /* 0x000fe2000074e170 */
[----:B------:R-:W-:-:S12]  /*4ea0*/  IMAD.MOV.U32 R10, RZ, RZ, -0x1 ;  /* 0xffffffffff0a7424 */ /* 0x000fd800078e00ff */
[----:B------:R-:W-:Y:S05]  /*4eb0*/  WARPSYNC.COLLECTIVE R10, `(.L_x_480) ;  /* 0x000000000a087348 */ /* 0x000fea0003c00000 */
[----:B------:R-:W-:Y:S01]  /*4ec0*/  VOTE.ANY R10, PT, P2 ;  /* 0x00000000000a7806 */ /* 0x000fe200010e0100 */
[----:B------:R-:W-:Y:S06]  /*4ed0*/  ENDCOLLECTIVE ;  /* 0x000000000000791b */ /* 0x000fec0003800000 */
.L_x_480:
[----:B------:R-:W-:Y:S05]  /*4ee0*/  BSYNC B0 ;  /* 0x0000000000007941 */ /* 0x000fea0003800000 */
.L_x_479:
        /* <DEDUP_REMOVED lines=11> */
.L_x_481:
        /* <DEDUP_REMOVED lines=10> */
.L_x_482:
        /* <DEDUP_REMOVED lines=9> */
.L_x_483:
        /* <DEDUP_REMOVED lines=9> */
.L_x_484:
        /* <DEDUP_REMOVED lines=9> */
.L_x_485:
[----:B------:R-:W-:Y:S02]  /*51f0*/  SEL R9, R16, RZ, !P0 ;  /* 0x000000ff10097207 */ /* 0x000fe40004000000 */
[----:B------:R-:W-:Y:S02]  /*5200*/  ISETP.NE.AND P0, PT, R8, 0x65, PT ;  /* 0x000000650800780c */ /* 0x000fe40003f05270 */
[----:B------:R-:W-:-:S11]  /*5210*/  IADD3 R12, PT, PT, R44, R9, R12 ;  /* 0x000000092c0c7210 */ /* 0x000fd60007ffe00c */
[----:B------:R-:W-:Y:S05]  /*5220*/  WARPSYNC.COLLECTIVE R10, `(.L_x_486) ;  /* 0x000000000a087348 */ /* 0x000fea0003c00000 */
[----:B------:R-:W-:Y:S01]  /*5230*/  VOTE.ALL P0, P0 ;  /* 0x0000000000ff7806 */ /* 0x000fe20000000000 */
[----:B------:R-:W-:-:S12]  /*5240*/  ENDCOLLECTIVE ;  /* 0x000000000000791b */ /* 0x000fd80003800000 */
.L_x_486:
[----:B------:R-:W-:Y:S05]  /*5250*/  BRA `(.L_x_487) ;  /* 0xffffffe000c07947 */ /* 0x000fea000383ffff */
.L_x_488:
        /* <DEDUP_REMOVED lines=10> */
.L_x_1127:


//--------------------- .text._ZN3cub18CUB_300001_SM_10006detail4scan16DeviceScanKernelINS2_10policy_hubIjjjjN4cuda3std3__44plusIvEEE10Policy1000EN6thrust24THRUST_300001_SM_1000_NS6detail15normal_iteratorINSD_10device_ptrIjEEEESI_NS0_13ScanTileStateIjLb1EEES9_NS1_10InputValueIjPjEEjjLb0EjEEvT0_T1_T2_iT3_T4_T5_ --------------------------
	.section	.text._ZN3cub18CUB_300001_SM_10006detail4scan16DeviceScanKernelINS2_10policy_hubIjjjjN4cuda3std3__44plusIvEEE10Policy1000EN6thrust24THRUST_300001_SM_1000_NS6detail15normal_iteratorINSD_10device_ptrIjEEEESI_NS0_13ScanTileStateIjLb1EEES9_NS1_10InputValueIjPjEEjjLb0EjEEvT0_T1_T2_iT3_T4_T5_,"ax",@progbits
	.align	128
        .global         _ZN3cub18CUB_300001_SM_10006detail4scan16DeviceScanKernelINS2_10policy_hubIjjjjN4cuda3std3__44plusIvEEE10Policy1000EN6thrust24THRUST_300001_SM_1000_NS6detail15normal_iteratorINSD_10device_ptrIjEEEESI_NS0_13ScanTileStateIjLb1EEES9_NS1_10InputValueIjPjEEjjLb0EjEEvT0_T1_T2_iT3_T4_T5_
        .type           _ZN3cub18CUB_300001_SM_10006detail4scan16DeviceScanKernelINS2_10policy_hubIjjjjN4cuda3std3__44plusIvEEE10Policy1000EN6thrust24THRUST_300001_SM_1000_NS6detail15normal_iteratorINSD_10device_ptrIjEEEESI_NS0_13ScanTileStateIjLb1EEES9_NS1_10InputValueIjPjEEjjLb0EjEEvT0_T1_T2_iT3_T4_T5_,@function
        .size           _ZN3cub18CUB_300001_SM_10006detail4scan16DeviceScanKernelINS2_10policy_hubIjjjjN4cuda3std3__44plusIvEEE10Policy1000EN6thrust24THRUST_300001_SM_1000_NS6detail15normal_iteratorINSD_10device_ptrIjEEEESI_NS0_13ScanTileStateIjLb1EEES9_NS1_10InputValueIjPjEEjjLb0EjEEvT0_T1_T2_iT3_T4_T5_,(.L_x_1128 - _ZN3cub18CUB_300001_SM_10006detail4scan16DeviceScanKernelINS2_10policy_hubIjjjjN4cuda3std3__44plusIvEEE10Policy1000EN6thrust24THRUST_300001_SM_1000_NS6detail15normal_iteratorINSD_10device_ptrIjEEEESI_NS0_13ScanTileStateIjLb1EEES9_NS1_10InputValueIjPjEEjjLb0EjEEvT0_T1_T2_iT3_T4_T5_)
        .other          _ZN3cub18CUB_300001_SM_10006detail4scan16DeviceScanKernelINS2_10policy_hubIjjjjN4cuda3std3__44plusIvEEE10Policy1000EN6thrust24THRUST_300001_SM_1000_NS6detail15normal_iteratorINSD_10device_ptrIjEEEESI_NS0_13ScanTileStateIjLb1EEES9_NS1_10InputValueIjPjEEjjLb0EjEEvT0_T1_T2_iT3_T4_T5_,@"STO_CUDA_ENTRY STV_DEFAULT"
_ZN3cub18CUB_300001_SM_10006detail4scan16DeviceScanKernelINS2_10policy_hubIjjjjN4cuda3std3__44plusIvEEE10Policy1000EN6thrust24THRUST_300001_SM_1000_NS6detail15normal_iteratorINSD_10device_ptrIjEEEESI_NS0_13ScanTileStateIjLb1EEES9_NS1_10InputValueIjPjEEjjLb0EjEEvT0_T1_T2_iT3_T4_T5_:
.text._ZN3cub18CUB_300001_SM_10006detail4scan16DeviceScanKernelINS2_10policy_hubIjjjjN4cuda3std3__44plusIvEEE10Policy1000EN6thrust24THRUST_300001_SM_1000_NS6detail15normal_iteratorINSD_10device_ptrIjEEEESI_NS0_13ScanTileStateIjLb1EEES9_NS1_10InputValueIjPjEEjjLb0EjEEvT0_T1_T2_iT3_T4_T5_:
[----:B------:R-:W-:Y:S01]  /*0000*/  LDC R1, c[0x0][0x37c] ;  /* 0x0000df00ff017b82 */ /* 0x000fe20000000800 */
[----:B------:R-:W0:Y:S07]  /*0010*/  LDCU UR4, c[0x0][0x3a0] ;  /* 0x00007400ff0477ac */ /* 0x000e2e0008000800 */
[----:B------:R-:W1:Y:S01]  /*0020*/  LDC R42, c[0x0][0x398] ;  /* 0x0000e600ff2a7b82 */ /* 0x000e620000000800 */
[----:B------:R-:W2:Y:S01]  /*0030*/  LDCU.64 UR8, c[0x0][0x358] ;  /* 0x00006b00ff0877ac */ /* 0x000ea20008000a00 */
[----:B------:R-:W3:Y:S01]  /*0040*/  LDCU UR5, c[0x0][0x3b0] ;  /* 0x00007600ff0577ac */ /* 0x000ee20008000800 */
[----:B0-----:R-:W-:-:S06]  /*0050*/  UPRMT UR4, UR4, 0x7770, URZ ;  /* 0x0000777004047896 */ /* 0x001fcc00080000ff */
[----:B------:R-:W-:-:S13]  /*0060*/  ISETP.NE.AND P0, PT, RZ, UR4, PT ;  /* 0x00000004ff007c0c */ /* 0x000fda000bf05270 */
[----:B------:R-:W2:Y:S02]  /*0070*/  @P0 LDC.64 R2, c[0x0][0x3a8] ;  /* 0x0000ea00ff020b82 */ /* 0x000ea40000000a00 */
[----:B--2---:R0:W5:Y:S06]  /*0080*/  @P0 LDG.E R44, desc[UR8][R2.64] ;  /* 0x00000008022c0981 */ /* 0x00416c000c1e1900 */
[----:B------:R-:W1:Y:S02]  /*0090*/  S2UR UR4, SR_CTAID.X ;  /* 0x00000000000479c3 */ /* 0x000e640000002500 */
[----:B-1----:R-:W-:-:S04]  /*00a0*/  VIADD R42, R42, UR4 ;  /* 0x000000042a2a7c36 */ /* 0x002fc80008000000 */
[----:B------:R-:W-:-:S05]  /*00b0*/  IMAD R7, R42, 0x2100, RZ ;  /* 0x000021002a077824 */ /* 0x000fca00078e02ff */
[----:B---3--:R-:W-:Y:S01]  /*00c0*/  IADD3 R0, PT, PT, -R7, UR5, RZ ;  /* 0x0000000507007c10 */ /* 0x008fe2000fffe1ff */
[----:B------:R-:W1:Y:S03]  /*00d0*/  @!P0 LDC R44, c[0x0][0x3a8] ;  /* 0x0000ea00ff2c8b82 */ /* 0x000e660000000800 */
[----:B------:R-:W-:-:S13]  /*00e0*/  ISETP.GE.U32.AND P0, PT, R0, 0x2101, PT ;  /* 0x000021010000780c */ /* 0x000fda0003f06070 */
[----:B0-----:R-:W-:Y:S05]  /*00f0*/  @!P0 BRA `(.L_x_489) ;  /* 0x0000001c00ac8947 */ /* 0x001fea0003800000 */
[----:B------:R-:W0:Y:S01]  /*0100*/  S2R R16, SR_TID.X ;  /* 0x0000000000107919 */ /* 0x000e220000002100 */
[----:B------:R-:W2:Y:S01]  /*0110*/  LDCU.64 UR4, c[0x0][0x380] ;  /* 0x00007000ff0477ac */ /* 0x000ea20008000a00 */
[C---:B0-----:R-:W-:Y:S02]  /*0120*/  LOP3.LUT R0, R16.reuse, 0x1f, RZ, 0xc0, !PT ;  /* 0x0000001f10007812 */ /* 0x041fe400078ec0ff */
[----:B------:R-:W-:-:S05]  /*0130*/  LOP3.LUT R3, R16, 0x3e0, RZ, 0xc0, !PT ;  /* 0x000003e010037812 */ /* 0x000fca00078ec0ff */
[----:B------:R-:W-:-:S05]  /*0140*/  IMAD R0, R3, 0x16, R0 ;  /* 0x0000001603007824 */ /* 0x000fca00078e0200 */
[----:B------:R-:W-:-:S05]  /*0150*/  IADD3 R0, P0, PT, R7, R0, RZ ;  /* 0x0000000007007210 */ /* 0x000fca0007f1e0ff */
[----:B------:R-:W-:Y:S02]  /*0160*/  IMAD.X R3, RZ, RZ, RZ, P0 ;  /* 0x000000ffff037224 */ /* 0x000fe400000e06ff */
        /* <DEDUP_REMOVED lines=128> */
[----:B------:R-:W-:Y:S02]  /*0970*/  ISETP.NE.AND P1, PT, R40, 0xb, PT ;  /* 0x0000000b2800780c */ /* 0x000fe40003f25270 */
[----:B------:R-:W-:Y:S01]  /*0980*/  SEL R20, R29, R20, !P0 ;  /* 0x000000141d147207 */ /* 0x000fe20004000000 */
[----:B------:R-:W-:Y:S01]  /*0990*/  IMAD.IADD R29, R30, 0x1, R29 ;  /* 0x000000011e1d7824 */ /* 0x000fe200078e021d */
[----:B------:R-:W-:-:S04]  /*09a0*/  ISETP.GE.U32.AND P0, PT, R16, 0x20, PT ;  /* 0x000000201000780c */ /* 0x000fc80003f06070 */
[----:B------:R-:W-:Y:S02]  /*09b0*/  SEL R20, R29, R20, !P1 ;  /* 0x000000141d147207 */ /* 0x000fe40004800000 */
[----:B------:R-:W-:Y:S02]  /*09c0*/  ISETP.NE.AND P1, PT, R16, RZ, PT ;  /* 0x000000ff1000720c */ /* 0x000fe40003f25270 */
[----:B------:R-:W-:Y:S02]  /*09d0*/  SEL R16, R3, RZ, P2 ;  /* 0x000000ff03107207 */ /* 0x000fe40001000000 */
[----:B------:R-:W-:Y:S02]  /*09e0*/  SEL R3, R20, RZ, P0 ;  /* 0x000000ff14037207 */ /* 0x000fe40000000000 */
[--C-:B-----5:R-:W-:Y:S02]  /*09f0*/  IADD3 R31, PT, PT, R29, R31, R44.reuse ;  /* 0x0000001f1d1f7210 */ /* 0x120fe40007ffe02c */
[----:B------:R-:W-:-:S05]  /*0a00*/  IADD3 R44, PT, PT, R3, R16, R44 ;  /* 0x00000010032c7210 */ /* 0x000fca0007ffe02c */
[----:B------:R-:W-:Y:S05]  /*0a10*/  @P1 BRA `(.L_x_492) ;  /* 0x0000000c00f41947 */ /* 0x000fea0003800000 */
[----:B------:R-:W0:Y:S01]  /*0a20*/  LDC.64 R16, c[0x0][0x390] ;  /* 0x0000e400ff107b82 */ /* 0x000e220000000a00 */
[----:B------:R-:W-:-:S05]  /*0a30*/  IMAD.MOV.U32 R30, RZ, RZ, 0x65 ;  /* 0x00000065ff1e7424 */ /* 0x000fca00078e00ff */
[----:B0-----:R0:W-:Y:S01]  /*0a40*/  ST.E.64.STRONG.GPU desc[UR8][R16.64+0x100], R30 ;  /* 0x0001001e10007985 */ /* 0x0011e2000c10fb08 */
[----:B------:R-:W-:Y:S05]  /*0a50*/  BRA `(.L_x_492) ;  /* 0x0000000c00e47947 */ /* 0x000fea0003800000 */
.L_x_491:
        /* <DEDUP_REMOVED lines=82> */
.L_x_523:
[----:B------:R-:W-:Y:S05]  /*0f80*/  @!P0 BRA `(.L_x_495) ;  /* 0x0000000000748947 */ /* 0x000fea0003800000 */
[----:B------:R-:W-:-:S07]  /*0f90*/  IMAD.MOV.U32 R3, RZ, RZ, 0x3b8 ;  /* 0x000003b8ff037424 */ /* 0x000fce00078e00ff */
.L_x_497:
        /* <DEDUP_REMOVED lines=27> */
.L_x_526:
[----:B------:R-:W-:Y:S05]  /*1150*/  @P0 BRA `(.L_x_497) ;  /* 0xfffffffc00900947 */ /* 0x000fea000383ffff */
.L_x_495:
        /* <DEDUP_REMOVED lines=17> */
[----:B0-----:R-:W-:Y:S02]  /*1270*/  IADD3 R28, P3, PT, R16, 0x100, RZ ;  /* 0x00000100101c7810 */ /* 0x001fe40007f7e0ff */
[----:B-1----:R-:W-:-:S02]  /*1280*/  SEL R22, R22, RZ, !P0 ;  /* 0x000000ff16167207 */ /* 0x002fc40004000000 */
[----:B------:R-:W-:-:S03]  /*1290*/  ISETP.GT.AND P0, PT, R41, R20, PT ;  /* 0x000000142900720c */ /* 0x000fc60003f04270 */
[----:B------:R-:W-:-:S05]  /*12a0*/  IMAD.IADD R3, R22, 0x1, R27 ;  /* 0x0000000116037824 */ /* 0x000fca00078e021b */
[----:B------:R-:W0:Y:S02]  /*12b0*/  SHFL.DOWN PT, R22, R3, 0x2, R20 ;  /* 0x0840000003167989 */ /* 0x000e2400000e0014 */
[----:B0-----:R-:W-:Y:S02]  /*12c0*/  SEL R22, R22, RZ, !P0 ;  /* 0x000000ff16167207 */ /* 0x001fe40004000000 */
[----:B------:R-:W-:-:S03]  /*12d0*/  ISETP.GT.AND P0, PT, R43, R20, PT ;  /* 0x000000142b00720c */ /* 0x000fc60003f04270 */
[----:B------:R-:W-:Y:S02]  /*12e0*/  IMAD.IADD R29, R3, 0x1, R22 ;  /* 0x00000001031d7824 */ /* 0x000fe400078e0216 */
[----:B------:R-:W-:-:S03]  /*12f0*/  IMAD.X R3, RZ, RZ, R17, P3 ;  /* 0x000000ffff037224 */ /* 0x000fc600018e0611 */
        /* <DEDUP_REMOVED lines=12> */
.L_x_535:
[----:B------:R-:W-:Y:S05]  /*13c0*/  @!P0 BRA `(.L_x_499) ;  /* 0x0000000400248947 */ /* 0x000fea0003800000 */
[----:B------:R-:W-:-:S07]  /*13d0*/  IMAD.MOV.U32 R29, RZ, RZ, 0x3b8 ;  /* 0x000003b8ff1d7424 */ /* 0x000fce00078e00ff */
.L_x_505:
        /* <DEDUP_REMOVED lines=10> */
.L_x_538:
[----:B------:R-:W-:Y:S05]  /*1480*/  @!P0 BRA `(.L_x_501) ;  /* 0x0000000000748947 */ /* 0x000fea0003800000 */
[----:B------:R-:W-:-:S07]  /*1490*/  IMAD.MOV.U32 R22, RZ, RZ, R29 ;  /* 0x000000ffff167224 */ /* 0x000fce00078e001d */
.L_x_503:
        /* <DEDUP_REMOVED lines=27> */
.L_x_541:
[----:B------:R-:W-:Y:S05]  /*1650*/  @P0 BRA `(.L_x_503) ;  /* 0xfffffffc00900947 */ /* 0x000fea000383ffff */
.L_x_501:
        /* <DEDUP_REMOVED lines=31> */
.L_x_550:
[----:B------:R-:W-:Y:S05]  /*1850*/  @P0 BRA `(.L_x_505) ;  /* 0xfffffff800e00947 */ /* 0x000fea000383ffff */
.L_x_499:
        /* <DEDUP_REMOVED lines=15> */
.L_x_493:
        /* <DEDUP_REMOVED lines=10> */
.L_x_492:
[----:B------:R-:W-:Y:S05]  /*19f0*/  BSYNC.RECONVERGENT B0 ;  /* 0x0000000000007941 */ /* 0x000fea0003800200 */
.L_x_490:
[----:B------:R-:W-:Y:S01]  /*1a00*/  IMAD.IADD R45, R36, 0x1, R44 ;  /* 0x00000001242d7824 */ /* 0x000fe200078e022c */
[----:B------:R-:W1:Y:S01]  /*1a10*/  S2R R3, SR_TID.X ;  /* 0x0000000000037919 */ /* 0x000e620000002100 */
[----:B------:R-:W2:Y:S01]  /*1a20*/  S2UR UR6, SR_CgaCtaId ;  /* 0x00000000000679c3 */ /* 0x000ea20000008800 */
[----:B------:R-:W-:Y:S01]  /*1a30*/  UMOV UR5, 0x400 ;  /* 0x0000040000057882 */ /* 0x000fe20000000000 */
[----:B0-----:R-:W-:Y:S01]  /*1a40*/  IMAD.IADD R16, R37, 0x1, R45 ;  /* 0x0000000125107824 */ /* 0x001fe200078e022d */
[----:B------:R-:W0:Y:S03]  /*1a50*/  S2R R24, SR_LANEID ;  /* 0x0000000000187919 */ /* 0x000e260000000000 */
[----:B------:R-:W-:Y:S02]  /*1a60*/  IMAD.IADD R17, R34, 0x1, R16 ;  /* 0x0000000122117824 */ /* 0x000fe400078e0210 */
[----:B------:R-:W-:Y:S02]  /*1a70*/  BAR.SYNC.DEFER_BLOCKING 0x0 ;  /* 0x0000000000007b1d */ /* 0x000fe40000010000 */
[----:B------:R-:W-:-:S04]  /*1a80*/  IMAD.IADD R22, R35, 0x1, R17 ;  /* 0x0000000123167824 */ /* 0x000fc800078e0211 */
[----:B------:R-:W-:-:S04]  /*1a90*/  IMAD.IADD R23, R32, 0x1, R22 ;  /* 0x0000000120177824 */ /* 0x000fc800078e0216 */
[----:B------:R-:W-:-:S04]  /*1aa0*/  IMAD.IADD R20, R33, 0x1, R23 ;  /* 0x0000000121147824 */ /* 0x000fc800078e0217 */
[----:B------:R-:W-:Y:S01]  /*1ab0*/  IMAD.IADD R21, R18, 0x1, R20 ;  /* 0x0000000112157824 */ /* 0x000fe200078e0214 */
[----:B--2---:R-:W-:-:S03]  /*1ac0*/  ULEA UR5, UR6, UR5, 0x18 ;  /* 0x0000000506057291 */ /* 0x004fc6000f8ec0ff */
[----:B------:R-:W-:Y:S01]  /*1ad0*/  IMAD.IADD R18, R19, 0x1, R21 ;  /* 0x0000000113127824 */ /* 0x000fe200078e0215 */
[----:B------:R-:W2:Y:S03]  /*1ae0*/  LDCU.64 UR6, c[0x0][0x388] ;  /* 0x00007100ff0677ac */ /* 0x000ea60008000a00 */
[----:B------:R-:W-:Y:S01]  /*1af0*/  IMAD.IADD R19, R14, 0x1, R18 ;  /* 0x000000010e137824 */ /* 0x000fe200078e0212 */
[----:B-1----:R-:W-:-:S03]  /*1b00*/  SHF.R.U32.HI R3, RZ, 0x5, R3 ;  /* 0x00000005ff037819 */ /* 0x002fc60000011603 */
[----:B------:R-:W-:Y:S02]  /*1b10*/  IMAD.IADD R14, R15, 0x1, R19 ;  /* 0x000000010f0e7824 */ /* 0x000fe400078e0213 */
[----:B0-----:R-:W-:Y:S02]  /*1b20*/  IMAD R3, R3, 0x2c0, R24 ;  /* 0x000002c003037824 */ /* 0x001fe400078e0218 */
[----:B------:R-:W-:-:S03]  /*1b30*/  IMAD.IADD R15, R12, 0x1, R14 ;  /* 0x000000010c0f7824 */ /* 0x000fc600078e020e */
[----:B------:R-:W-:Y:S01]  /*1b40*/  LEA R49, R3, UR5, 0x2 ;  /* 0x0000000503317c11 */ /* 0x000fe2000f8e10ff */
[----:B------:R-:W-:Y:S01]  /*1b50*/  IMAD.IADD R12, R13, 0x1, R15 ;  /* 0x000000010d0c7824 */ /* 0x000fe200078e020f */
[----:B--2---:R-:W-:-:S03]  /*1b60*/  IADD3 R38, P0, PT, R38, UR6, RZ ;  /* 0x0000000626267c10 */ /* 0x004fc6000ff1e0ff */
        /* <DEDUP_REMOVED lines=68> */
.L_x_489:
[----:B------:R-:W-:-:S13]  /*1fb0*/  ISETP.NE.AND P0, PT, R0, RZ, PT ;  /* 0x000000ff0000720c */ /* 0x000fda0003f05270 */
[----:B------:R-:W-:Y:S05]  /*1fc0*/  @!P0 EXIT ;  /* 0x000000000000894d */ /* 0x000fea0003800000 */
[----:B------:R-:W0:Y:S02]  /*1fd0*/  LDC.64 R4, c[0x0][0x380] ;  /* 0x0000e000ff047b82 */ /* 0x000e240000000a00 */
[----:B0-----:R-:W-:-:S05]  /*1fe0*/  IMAD.WIDE.U32 R4, R7, 0x4, R4 ;  /* 0x0000000407047825 */ /* 0x001fca00078e0004 */
[----:B------:R0:W2:Y:S01]  /*1ff0*/  LDG.E R6, desc[UR8][R4.64] ;  /* 0x0000000804067981 */ /* 0x0000a2000c1e1900 */
[----:B------:R-:W3:Y:S02]  /*2000*/  S2R R2, SR_TID.X ;  /* 0x0000000000027919 */ /* 0x000ee40000002100 */
[C---:B---3--:R-:W-:Y:S02]  /*2010*/  LOP3.LUT R3, R2.reuse, 0x1f, RZ, 0xc0, !PT ;  /* 0x0000001f02037812 */ /* 0x048fe400078ec0ff */
        /* <DEDUP_REMOVED lines=34> */
[----:B------:R-:W4:Y:S01]  /*2240*/  @!P5 LDG.E R8, desc[UR8][R4.64+0x80] ;  /* 0x000080080408d981 */ /* 0x000f22000c1e1900 */
[-C--:B------:R-:W-:Y:S01]  /*2250*/  ISETP.GE.U32.AND P5, PT, R9, R0.reuse, PT ;  /* 0x000000000900720c */ /* 0x080fe20003fa6070 */
[--C-:B------:R-:W-:Y:S02]  /*2260*/  IMAD.MOV.U32 R20, RZ, RZ, R16.reuse ;  /* 0x000000ffff147224 */ /* 0x100fe400078e0010 */
[----:B------:R-:W4:Y:S01]  /*2270*/  @!P2 LDG.E R18, desc[UR8][R4.64+0x280] ;  /* 0x000280080412a981 */ /* 0x000f22000c1e1900 */
[-C--:B------:R-:W-:Y:S01]  /*2280*/  ISETP.GE.U32.AND P2, PT, R7, R0.reuse, PT ;  /* 0x000000000700720c */ /* 0x080fe20003f46070 */
[C---:B------:R-:W-:Y:S02]  /*2290*/  VIADD R7, R3.reuse, 0x1a0 ;  /* 0x000001a003077836 */ /* 0x040fe40000000000 */
[--C-:B------:R-:W-:Y:S01]  /*22a0*/  IMAD.MOV.U32 R14, RZ, RZ, R16.reuse ;  /* 0x000000ffff0e7224 */ /* 0x100fe200078e0010 */
[----:B------:R-:W4:Y:S01]  /*22b0*/  @!P1 LDG.E R20, desc[UR8][R4.64+0x300] ;  /* 0x0003000804149981 */ /* 0x000f22000c1e1900 */
[----:B------:R-:W-:Y:S01]  /*22c0*/  VIADD R9, R3, 0x160 ;  /* 0x0000016003097836 */ /* 0x000fe20000000000 */
[----:B------:R-:W-:Y:S01]  /*22d0*/  ISETP.GE.U32.AND P1, PT, R7, R0, PT ;  /* 0x000000000700720c */ /* 0x000fe20003f26070 */
[----:B------:R-:W-:-:S02]  /*22e0*/  IMAD.MOV.U32 R24, RZ, RZ, R16 ;  /* 0x000000ffff187224 */ /* 0x000fc400078e0010 */
[----:B------:R-:W-:Y:S01]  /*22f0*/  VIADD R7, R3, 0x1e0 ;  /* 0x000001e003077836 */ /* 0x000fe20000000000 */
[----:B------:R-:W4:Y:S01]  /*2300*/  @!P3 LDG.E R14, desc[UR8][R4.64+0x200] ;  /* 0x00020008040eb981 */ /* 0x000f22000c1e1900 */
[--C-:B------:R-:W-:Y:S01]  /*2310*/  IMAD.MOV.U32 R22, RZ, RZ, R16.reuse ;  /* 0x000000ffff167224 */ /* 0x100fe200078e0010 */
[-C--:B------:R-:W-:Y:S01]  /*2320*/  ISETP.GE.U32.AND P3, PT, R9, R0.reuse, PT ;  /* 0x000000000900720c */ /* 0x080fe20003f66070 */
[----:B------:R-:W-:Y:S01]  /*2330*/  VIADD R9, R3, 0x1c0 ;  /* 0x000001c003097836 */ /* 0x000fe20000000000 */
[----:B------:R-:W4:Y:S01]  /*2340*/  @!P5 LDG.E R24, desc[UR8][R4.64+0x400] ;  /* 0x000400080418d981 */ /* 0x000f22000c1e1900 */
[--C-:B------:R-:W-:Y:S01]  /*2350*/  IMAD.MOV.U32 R26, RZ, RZ, R16.reuse ;  /* 0x000000ffff1a7224 */ /* 0x100fe200078e0010 */
[-C--:B------:R-:W-:Y:S01]  /*2360*/  ISETP.GE.U32.AND P5, PT, R7, R0.reuse, PT ;  /* 0x000000000700720c */ /* 0x080fe20003fa6070 */
[----:B------:R-:W-:Y:S01]  /*2370*/  VIADD R7, R3, 0x200 ;  /* 0x0000020003077836 */ /* 0x000fe20000000000 */
[----:B------:R-:W4:Y:S01]  /*2380*/  @!P6 LDG.E R22, desc[UR8][R4.64+0x380] ;  /* 0x000380080416e981 */ /* 0x000f22000c1e1900 */
[----:B------:R-:W-:Y:S01]  /*2390*/  ISETP.GE.U32.AND P6, PT, R9, R0, PT ;  /* 0x000000000900720c */ /* 0x000fe20003fc6070 */
[----:B------:R-:W-:-:S02]  /*23a0*/  IMAD.MOV.U32 R28, RZ, RZ, R16 ;  /* 0x000000ffff1c7224 */ /* 0x000fc400078e0010 */
[--C-:B------:R-:W-:Y:S01]  /*23b0*/  IMAD.MOV.U32 R30, RZ, RZ, R16.reuse ;  /* 0x000000ffff1e7224 */ /* 0x100fe200078e0010 */
[----:B------:R-:W4:Y:S01]  /*23c0*/  @!P0 LDG.E R26, desc[UR8][R4.64+0x480] ;  /* 0x00048008041a8981 */ /* 0x000f22000c1e1900 */
[-C--:B------:R-:W-:Y:S01]  /*23d0*/  ISETP.GE.U32.AND P0, PT, R7, R0.reuse, PT ;  /* 0x000000000700720c */ /* 0x080fe20003f06070 */
[C---:B------:R-:W-:Y:S02]  /*23e0*/  VIADD R9, R3.reuse, 0x220 ;  /* 0x0000022003097836 */ /* 0x040fe40000000000 */
[----:B------:R-:W-:Y:S01]  /*23f0*/  VIADD R7, R3, 0x240 ;  /* 0x0000024003077836 */ /* 0x000fe20000000000 */
[----:B------:R-:W4:Y:S01]  /*2400*/  @!P4 LDG.E R28, desc[UR8][R4.64+0x500] ;  /* 0x00050008041cc981 */ /* 0x000f22000c1e1900 */
[--C-:B------:R-:W-:Y:S01]  /*2410*/  IMAD.MOV.U32 R32, RZ, RZ, R16.reuse ;  /* 0x000000ffff207224 */ /* 0x100fe200078e0010 */
[-C--:B------:R-:W-:Y:S01]  /*2420*/  ISETP.GE.U32.AND P4, PT, R9, R0.reuse, PT ;  /* 0x000000000900720c */ /* 0x080fe20003f86070 */
[--C-:B------:R-:W-:Y:S01]  /*2430*/  IMAD.MOV.U32 R34, RZ, RZ, R16.reuse ;  /* 0x000000ffff227224 */ /* 0x100fe200078e0010 */
[----:B------:R-:W4:Y:S01]  /*2440*/  @!P3 LDG.E R30, desc[UR8][R4.64+0x580] ;  /* 0x00058008041eb981 */ /* 0x000f22000c1e1900 */
[----:B------:R-:W-:Y:S01]  /*2450*/  IMAD.MOV.U32 R36, RZ, RZ, R16 ;  /* 0x000000ffff247224 */ /* 0x000fe200078e0010 */
[----:B------:R-:W-:Y:S01]  /*2460*/  ISETP.GE.U32.AND P3, PT, R7, R0, PT ;  /* 0x000000000700720c */ /* 0x000fe20003f66070 */
[C---:B------:R-:W-:Y:S01]  /*2470*/  VIADD R7, R3.reuse, 0x260 ;  /* 0x0000026003077836 */ /* 0x040fe20000000000 */
[----:B------:R-:W4:Y:S01]  /*2480*/  @!P2 LDG.E R32, desc[UR8][R4.64+0x600] ;  /* 0x000600080420a981 */ /* 0x000f22000c1e1900 */
[----:B------:R-:W-:-:S03]  /*2490*/  VIADD R9, R3, 0x280 ;  /* 0x0000028003097836 */ /* 0x000fc60000000000 */
[----:B------:R-:W4:Y:S01]  /*24a0*/  @!P1 LDG.E R34, desc[UR8][R4.64+0x680] ;  /* 0x0006800804229981 */ /* 0x000f22000c1e1900 */
[-C--:B------:R-:W-:Y:S02]  /*24b0*/  ISETP.GE.U32.AND P2, PT, R7, R0.reuse, PT ;  /* 0x000000000700720c */ /* 0x080fe40003f46070 */
[-C--:B------:R-:W-:Y:S01]  /*24c0*/  ISETP.GE.U32.AND P1, PT, R9, R0.reuse, PT ;  /* 0x000000000900720c */ /* 0x080fe20003f26070 */
[----:B------:R-:W4:Y:S01]  /*24d0*/  @!P6 LDG.E R36, desc[UR8][R4.64+0x700] ;  /* 0x000700080424e981 */ /* 0x000f22000c1e1900 */
[----:B------:R-:W-:Y:S01]  /*24e0*/  ISETP.GE.U32.AND P6, PT, R39, R0, PT ;  /* 0x000000002700720c */ /* 0x000fe20003fc6070 */
[--C-:B------:R-:W-:Y:S02]  /*24f0*/  IMAD.MOV.U32 R46, RZ, RZ, R16.reuse ;  /* 0x000000ffff2e7224 */ /* 0x100fe400078e0010 */
[--C-:B------:R-:W-:Y:S02]  /*2500*/  IMAD.MOV.U32 R48, RZ, RZ, R16.reuse ;  /* 0x000000ffff307224 */ /* 0x100fe400078e0010 */
[----:B------:R-:W-:-:S02]  /*2510*/  IMAD.MOV.U32 R50, RZ, RZ, R16 ;  /* 0x000000ffff327224 */ /* 0x000fc400078e0010 */
        /* <DEDUP_REMOVED lines=114> */
[----:B------:R-:W-:-:S02]  /*2c40*/  ISETP.GE.U32.AND P0, PT, R2, 0x20, PT ;  /* 0x000000200200780c */ /* 0x000fc40003f06070 */
[----:B------:R-:W-:Y:S02]  /*2c50*/  SEL R37, R37, RZ, P1 ;  /* 0x000000ff25257207 */ /* 0x000fe40000800000 */
[----:B------:R-:W-:-:S04]  /*2c60*/  SEL R17, R16, RZ, P0 ;  /* 0x000000ff10117207 */ /* 0x000fc80000000000 */
[----:B-----5:R-:W-:Y:S01]  /*2c70*/  IADD3 R44, PT, PT, R17, R37, R44 ;  /* 0x00000025112c7210 */ /* 0x020fe20007ffe02c */
[----:B------:R-:W-:Y:S06]  /*2c80*/  BRA `(.L_x_507) ;  /* 0x0000000c00e87947 */ /* 0x000fec0003800000 */
.L_x_506:
        /* <DEDUP_REMOVED lines=82> */
.L_x_553:
[----:B------:R-:W-:Y:S05]  /*31b0*/  @!P0 BRA `(.L_x_510) ;  /* 0x0000000000748947 */ /* 0x000fea0003800000 */
[----:B------:R-:W-:-:S07]  /*31c0*/  IMAD.MOV.U32 R20, RZ, RZ, 0x3b8 ;  /* 0x000003b8ff147424 */ /* 0x000fce00078e00ff */
.L_x_512:
        /* <DEDUP_REMOVED lines=27> */
.L_x_556:
[----:B------:R-:W-:Y:S05]  /*3380*/  @P0 BRA `(.L_x_512) ;  /* 0xfffffffc00900947 */ /* 0x000fea000383ffff */
.L_x_510:
        /* <DEDUP_REMOVED lines=13> */
[-C--:B------:R-:W-:Y:S02]  /*3460*/  ISETP.GT.AND P2, PT, R21, R20.reuse, PT ;  /* 0x000000141500720c */ /* 0x080fe40003f44270 */
[----:B0-----:R-:W-:Y:S02]  /*3470*/  SEL R22, R22, RZ, !P0 ;  /* 0x000000ff16167207 */ /* 0x001fe40004000000 */
[----:B------:R-:W-:Y:S01]  /*3480*/  ISETP.GT.AND P0, PT, R17, R20, PT ;  /* 0x000000141100720c */ /* 0x000fe20003f04270 */
[----:B------:R-:W-:-:S02]  /*3490*/  VIADD R17, R38, 0x4 ;  /* 0x0000000426117836 */ /* 0x000fc40000000000 */
        /* <DEDUP_REMOVED lines=12> */
[----:B0-----:R-:W-:-:S05]  /*3560*/  IADD3 R44, P3, PT, R16, 0x100, RZ ;  /* 0x00000100102c7810 */ /* 0x001fca0007f7e0ff */
[----:B------:R-:W-:Y:S01]  /*3570*/  IMAD.X R45, RZ, RZ, R17, P3 ;  /* 0x000000ffff2d7224 */ /* 0x000fe200018e0611 */
[----:B-1----:R-:W-:Y:S02]  /*3580*/  SEL R22, R22, RZ, !P0 ;  /* 0x000000ff16167207 */ /* 0x002fe40004000000 */
[----:B------:R-:W-:-:S03]  /*3590*/  ISETP.NE.AND P0, PT, R18, 0x65, PT ;  /* 0x000000651200780c */ /* 0x000fc60003f05270 */
[----:B------:R-:W-:-:S05]  /*35a0*/  IMAD.IADD R43, R19, 0x1, R22 ;  /* 0x00000001132b7824 */ /* 0x000fca00078e0216 */
[----:B------:R-:W0:Y:S05]  /*35b0*/  SHFL.DOWN PT, R22, R43, 0x10, R20 ;  /* 0x0a0000002b167989 */ /* 0x000e2a00000e0014 */
[----:B------:R-:W-:Y:S02]  /*35c0*/  VOTE.ALL P0, P0 ;  /* 0x0000000000ff7806 */ /* 0x000fe40000000000 */
[----:B0-----:R-:W-:-:S05]  /*35d0*/  SEL R22, R22, RZ, !P2 ;  /* 0x000000ff16167207 */ /* 0x001fca0005000000 */
[----:B------:R-:W-:-:S07]  /*35e0*/  IMAD.IADD R46, R43, 0x1, R22 ;  /* 0x000000012b2e7824 */ /* 0x000fce00078e0216 */
.L_x_565:
[----:B------:R-:W-:Y:S05]  /*35f0*/  @!P0 BRA `(.L_x_514) ;  /* 0x00000004002c8947 */ /* 0x000fea0003800000 */
[----:B------:R-:W-:-:S07]  /*3600*/  IMAD.MOV.U32 R43, RZ, RZ, 0x3b8 ;  /* 0x000003b8ff2b7424 */ /* 0x000fce00078e00ff */
.L_x_520:
        /* <DEDUP_REMOVED lines=8> */
.L_x_568:
[----:B------:R-:W-:Y:S05]  /*3690*/  @!P0 BRA `(.L_x_516) ;  /* 0x0000000000748947 */ /* 0x000fea0003800000 */
[----:B------:R-:W-:-:S07]  /*36a0*/  IMAD.MOV.U32 R20, RZ, RZ, R43 ;  /* 0x000000ffff147224 */ /* 0x000fce00078e002b */
.L_x_518:
        /* <DEDUP_REMOVED lines=27> */
.L_x_571:
[----:B------:R-:W-:Y:S05]  /*3860*/  @P0 BRA `(.L_x_518) ;  /* 0xfffffffc00900947 */ /* 0x000fea000383ffff */
.L_x_516:
        /* <DEDUP_REMOVED lines=35> */
.L_x_580:
[----:B------:R-:W-:Y:S05]  /*3aa0*/  @P0 BRA `(.L_x_520) ;  /* 0xfffffff800d80947 */ /* 0x000fea000383ffff */
.L_x_514:
        /* <DEDUP_REMOVED lines=15> */
.L_x_508:
        /* <DEDUP_REMOVED lines=9> */
.L_x_507:
        /* <DEDUP_REMOVED lines=11> */
[----:B------:R-:W-:Y:S03]  /*3ce0*/  STS.64 [R40], R44 ;  /* 0x0000002c28007388 */ /* 0x000fe60000000a00 */
[----:B------:R-:W-:Y:S01]  /*3cf0*/  IMAD.IADD R10, R11, 0x1, R9 ;  /* 0x000000010b0a7824 */ /* 0x000fe200078e0209 */
[----:B------:R2:W-:Y:S03]  /*3d00*/  STS.64 [R40+0x8], R4 ;  /* 0x0000080428007388 */ /* 0x0005e60000000a00 */
[----:B------:R-:W-:Y:S01]  /*3d10*/  IMAD.IADD R11, R12, 0x1, R10 ;  /* 0x000000010c0b7824 */ /* 0x000fe200078e020a */
[----:B------:R3:W-:Y:S03]  /*3d20*/  STS.64 [R40+0x10], R6 ;  /* 0x0000100628007388 */ /* 0x0007e60000000a00 */
[----:B------:R-:W-:Y:S01]  /*3d30*/  IMAD.IADD R12, R13, 0x1, R11 ;  /* 0x000000010d0c7824 */ /* 0x000fe200078e020b */
[----:B------:R-:W-:Y:S03]  /*3d40*/  STS.64 [R40+0x18], R8 ;  /* 0x0000180828007388 */ /* 0x000fe60000000a00 */
        /* <DEDUP_REMOVED lines=23> */
[----:B------:R-:W-:Y:S02]  /*3ec0*/  LOP3.LUT R10, R5, 0x3e0, RZ, 0xc0, !PT ;  /* 0x000003e0050a7812 */ /* 0x000fe400078ec0ff */
[----:B------:R-:W-:Y:S01]  /*3ed0*/  STS.64 [R40+0x50], R22 ;  /* 0x0000501628007388 */ /* 0x000fe20000000a00 */
[----:B------:R-:W-:-:S03]  /*3ee0*/  NOP ;  /* 0x0000000000007918 */ /* 0x000fc60000000000 */
[----:B------:R-:W-:Y:S01]  /*3ef0*/  LDS R45, [R41] ;  /* 0x00000000292d7984 */ /* 0x000fe20000000800 */
[----:B---3--:R-:W-:Y:S01]  /*3f00*/  LOP3.LUT R8, R6, 0x3e0, RZ, 0xc0, !PT ;  /* 0x000003e006087812 */ /* 0x008fe200078ec0ff */
[----:B------:R-:W-:Y:S02]  /*3f10*/  IMAD R10, R10, 0x16, R4 ;  /* 0x000000160a0a7824 */ /* 0x000fe400078e0204 */
        /* <DEDUP_REMOVED lines=27> */
[----:B--2---:R-:W-:Y:S01]  /*40d0*/  IMAD.X R0, RZ, RZ, RZ, P0 ;  /* 0x000000ffff007224 */ /* 0x004fe200000e06ff */
[----:B-1----:R-:W-:Y:S01]  /*40e0*/  LEA R4, P0, R5, UR6, 0x2 ;  /* 0x0000000605047c11 */ /* 0x002fe2000f8010ff */
[----:B------:R-:W-:-:S03]  /*40f0*/  VIADD R41, R10, 0x20 ;  /* 0x000000200a297836 */ /* 0x000fc60000000000 */
[----:B------:R-:W-:Y:S01]  /*4100*/  LEA.HI.X R5, R5, UR7, R0, 0x2, P0 ;  /* 0x0000000705057c11 */ /* 0x000fe200080f1400 */
[C---:B------:R-:W-:Y:S01]  /*4110*/  VIADD R0, R8.reuse, 0xc0 ;  /* 0x000000c008007836 */ /* 0x040fe20000000000 */
[----:B------:R-:W0:Y:S02]  /*4120*/  LDS R2, [UR4+0x8400] ;  /* 0x00840004ff027984 */ /* 0x000e240008000800 */
[-C--:B0-----:R-:W-:Y:S01]  /*4130*/  ISETP.GE.AND P6, PT, R3, R2.reuse, PT ;  /* 0x000000020300720c */ /* 0x081fe20003fc6270 */
[C---:B------:R-:W-:Y:S01]  /*4140*/  VIADD R3, R8.reuse, 0x80 ;  /* 0x0000008008037836 */ /* 0x040fe20000000000 */
        /* <DEDUP_REMOVED lines=8> */
[-C--:B------:R-:W-:Y:S01]  /*41d0*/  ISETP.GE.AND P4, PT, R41, R2.reuse, PT ;  /* 0x000000022900720c */ /* 0x080fe20003f86270 */
[----:B------:R-:W-:Y:S01]  /*41e0*/  VIADD R41, R8, 0x120 ;  /* 0x0000012008297836 */ /* 0x000fe20000000000 */
[-C--:B------:R-:W-:Y:S01]  /*41f0*/  ISETP.GE.AND P1, PT, R6, R2.reuse, PT ;  /* 0x000000020600720c */ /* 0x080fe20003f26270 */
        /* <DEDUP_REMOVED lines=14> */
[----:B------:R-:W-:Y:S02]  /*42e0*/  VIADD R3, R8, 0x1c0 ;  /* 0x000001c008037836 */ /* 0x000fe40000000000 */
[----:B------:R-:W-:Y:S01]  /*42f0*/  @!P4 STG.E desc[UR8][R4.64+0x280], R53 ;  /* 0x000280350400c986 */ /* 0x000fe2000c101908 */
[----:B------:R-:W-:-:S03]  /*4300*/  ISETP.GE.AND P4, PT, R0, R2, PT ;  /* 0x000000020000720c */ /* 0x000fc60003f86270 */
[----:B------:R0:W-:Y:S01]  /*4310*/  @!P1 STG.E desc[UR8][R4.64+0x380], R37 ;  /* 0x0003802504009986 */ /* 0x0001e2000c101908 */
[-C--:B------:R-:W-:Y:S01]  /*4320*/  ISETP.GE.AND P1, PT, R41, R2.reuse, PT ;  /* 0x000000022900720c */ /* 0x080fe20003f26270 */
[C---:B------:R-:W-:Y:S02]  /*4330*/  VIADD R41, R8.reuse, 0x1e0 ;  /* 0x000001e008297836 */ /* 0x040fe40000000000 */
[----:B------:R-:W-:Y:S01]  /*4340*/  @!P6 STG.E desc[UR8][R4.64+0x400], R35 ;  /* 0x000400230400e986 */ /* 0x000fe2000c101908 */
[-C--:B------:R-:W-:Y:S01]  /*4350*/  ISETP.GE.AND P6, PT, R3, R2.reuse, PT ;  /* 0x000000020300720c */ /* 0x080fe20003fc6270 */
[----:B------:R-:W-:Y:S02]  /*4360*/  VIADD R3, R8, 0x200 ;  /* 0x0000020008037836 */ /* 0x000fe40000000000 */
[----:B------:R1:W-:Y:S01]  /*4370*/  @!P5 STG.E desc[UR8][R4.64+0x480], R33 ;  /* 0x000480210400d986 */ /* 0x0003e2000c101908 */
[----:B------:R-:W-:Y:S01]  /*4380*/  ISETP.GE.AND P5, PT, R41, R2, PT ;  /* 0x000000022900720c */ /* 0x000fe20003fa6270 */
[----:B------:R-:W-:-:S02]  /*4390*/  VIADD R41, R10, 0x220 ;  /* 0x000002200a297836 */ /* 0x000fc40000000000 */
[----:B------:R2:W-:Y:S01]  /*43a0*/  @!P0 STG.E desc[UR8][R4.64+0x500], R31 ;  /* 0x0005001f04008986 */ /* 0x0005e2000c101908 */
[-C--:B------:R-:W-:Y:S01]  /*43b0*/  ISETP.GE.AND P0, PT, R3, R2.reuse, PT ;  /* 0x000000020300720c */ /* 0x080fe20003f06270 */
[----:B0-----:R-:W-:Y:S02]  /*43c0*/  VIADD R37, R10, 0x240 ;  /* 0x000002400a257836 */ /* 0x001fe40000000000 */
[C---:B------:R-:W-:Y:S01]  /*43d0*/  VIADD R3, R8.reuse, 0x260 ;  /* 0x0000026008037836 */ /* 0x040fe20000000000 */
[----:B------:R2:W-:Y:S01]  /*43e0*/  @!P4 STG.E desc[UR8][R4.64+0x100], R29 ;  /* 0x0001001d0400c986 */ /* 0x0005e2000c101908 */
[-C--:B------:R-:W-:Y:S01]  /*43f0*/  ISETP.GE.AND P4, PT, R41, R2.reuse, PT ;  /* 0x000000022900720c */ /* 0x080fe20003f86270 */
[----:B-1----:R-:W-:Y:S02]  /*4400*/  VIADD R33, R8, 0x280 ;  /* 0x0000028008217836 */ /* 0x002fe40000000000 */
        /* <DEDUP_REMOVED lines=17> */
.L_x_494:
[----:B------:R-:W-:Y:S01]  /*4520*/  BSSY B1, `(.L_x_521) ;  /* 0x0000006000017945 */ /* 0x000fe20003800000 */
[----:B------:R-:W-:Y:S01]  /*4530*/  PLOP3.LUT P0, PT, P0, PT, PT, 0x8, 0x80 ;  /* 0x000000000080781c */ /* 0x000fe2000070e170 */
[----:B------:R-:W-:-:S12]  /*4540*/  IMAD.MOV.U32 R21, RZ, RZ, -0x1 ;  /* 0xffffffffff157424 */ /* 0x000fd800078e00ff */
[----:B------:R-:W-:Y:S05]  /*4550*/  WARPSYNC.COLLECTIVE R21, `(.L_x_522) ;  /* 0x0000000015087348 */ /* 0x000fea0003c00000 */
[----:B------:R-:W-:Y:S01]  /*4560*/  VOTE.ANY P0, P0 ;  /* 0x0000000000ff7806 */ /* 0x000fe20000000100 */
[----:B------:R-:W-:-:S12]  /*4570*/  ENDCOLLECTIVE ;  /* 0x000000000000791b */ /* 0x000fd80003800000 */
.L_x_522:
[----:B------:R-:W-:Y:S05]  /*4580*/  BSYNC B1 ;  /* 0x0000000000017941 */ /* 0x000fea0003800000 */
.L_x_521:
[----:B------:R-:W-:Y:S05]  /*4590*/  BRA `(.L_x_523) ;  /* 0xffffffc800787947 */ /* 0x000fea000383ffff */
.L_x_496:
[----:B------:R-:W-:Y:S01]  /*45a0*/  BSSY B1, `(.L_x_524) ;  /* 0x0000006000017945 */ /* 0x000fe20003800000 */
[----:B------:R-:W-:Y:S01]  /*45b0*/  PLOP3.LUT P0, PT, P0, PT, PT, 0x8, 0x80 ;  /* 0x000000000080781c */ /* 0x000fe2000070e170 */
[----:B------:R-:W-:-:S12]  /*45c0*/  IMAD.MOV.U32 R21, RZ, RZ, -0x1 ;  /* 0xffffffffff157424 */ /* 0x000fd800078e00ff */
[----:B------:R-:W-:Y:S05]  /*45d0*/  WARPSYNC.COLLECTIVE R21, `(.L_x_525) ;  /* 0x0000000015087348 */ /* 0x000fea0003c00000 */
[----:B------:R-:W-:Y:S01]  /*45e0*/  VOTE.ANY P0, P0 ;  /* 0x0000000000ff7806 */ /* 0x000fe20000000100 */
[----:B------:R-:W-:-:S12]  /*45f0*/  ENDCOLLECTIVE ;  /* 0x000000000000791b */ /* 0x000fd80003800000 */
.L_x_525:
[----:B------:R-:W-:Y:S05]  /*4600*/  BSYNC B1 ;  /* 0x0000000000017941 */ /* 0x000fea0003800000 */
.L_x_524:
[----:B------:R-:W-:Y:S05]  /*4610*/  BRA `(.L_x_526) ;  /* 0xffffffc800cc7947 */ /* 0x000fea000383ffff */
.L_x_498:
[----:B------:R-:W0:Y:S01]  /*4620*/  S2R R30, SR_GEMASK ;  /* 0x00000000001e7919 */ /* 0x000e220000003c00 */
[----:B------:R-:W-:Y:S01]  /*4630*/  BSSY B1, `(.L_x_527) ;  /* 0x0000006000017945 */ /* 0x000fe20003800000 */
[----:B------:R-:W-:Y:S01]  /*4640*/  PLOP3.LUT P0, PT, P0, PT, PT, 0x8, 0x80 ;  /* 0x000000000080781c */ /* 0x000fe2000070e170 */
[----:B------:R-:W-:-:S12]  /*4650*/  IMAD.MOV.U32 R21, RZ, RZ, -0x1 ;  /* 0xffffffffff157424 */ /* 0x000fd800078e00ff */
[----:B0-----:R-:W-:Y:S05]  /*4660*/  WARPSYNC.COLLECTIVE R21, `(.L_x_528) ;  /* 0x0000000015087348 */ /* 0x001fea0003c00000 */
[----:B------:R-:W-:Y:S01]  /*4670*/  VOTE.ANY R21, PT, P0 ;  /* 0x0000000000157806 */ /* 0x000fe200000e0100 */
[----:B0-----:R-:W-:Y:S06]  /*4680*/  ENDCOLLECTIVE ;  /* 0x000000000000791b */ /* 0x001fec0003800000 */
.L_x_528:
[----:B------:R-:W-:Y:S05]  /*4690*/  BSYNC B1 ;  /* 0x0000000000017941 */ /* 0x000fea0003800000 */
.L_x_527:
[----:B------:R-:W-:Y:S01]  /*46a0*/  LOP3.LUT R21, R21, 0x80000000, R30, 0xec, !PT ;  /* 0x8000000015157812 */ /* 0x000fe200078eec1e */
[----:B------:R-:W-:Y:S02]  /*46b0*/  IMAD.MOV.U32 R17, RZ, RZ, 0x1 ;  /* 0x00000001ff117424 */ /* 0x000fe400078e00ff */
        /* <DEDUP_REMOVED lines=8> */
[----:B------:R-:W-:-:S07]  /*4740*/  VIADD R45, R39, 0x10 ;  /* 0x00000010272d7836 */ /* 0x000fce0000000000 */
[----:B01----:R-:W-:Y:S05]  /*4750*/  WARPSYNC.COLLECTIVE R21, `(.L_x_529) ;  /* 0x0000000015087348 */ /* 0x003fea0003c00000 */
[----:B-1----:R1:W2:Y:S02]  /*4760*/  SHFL.DOWN P3, R22, R16, R17, R20 ;  /* 0x0800001110167389 */ /* 0x0022a40000060014 */
[----:B012---:R-:W-:Y:S05]  /*4770*/  ENDCOLLECTIVE ;  /* 0x000000000000791b */ /* 0x007fea0003800000 */
.L_x_529:
[-C--:B------:R-:W-:Y:S02]  /*4780*/  ISETP.GE.AND P0, PT, R39, R20.reuse, PT ;  /* 0x000000142700720c */ /* 0x080fe40003f06270 */
[-C--:B------:R-:W-:Y:S01]  /*4790*/  ISETP.GT.AND P2, PT, R45, R20.reuse, PT ;  /* 0x000000142d00720c */ /* 0x080fe20003f44270 */
        /* <DEDUP_REMOVED lines=8> */
.L_x_530:
        /* <DEDUP_REMOVED lines=8> */
.L_x_531:
[----:B------:R-:W-:Y:S01]  /*48a0*/  IMAD.MOV.U32 R17, RZ, RZ, 0x8 ;  /* 0x00000008ff117424 */ /* 0x000fe200078e00ff */
[----:B------:R-:W-:Y:S02]  /*48b0*/  SEL R22, R22, RZ, !P0 ;  /* 0x000000ff16167207 */ /* 0x000fe40004000000 */
[----:B------:R-:W-:-:S03]  /*48c0*/  ISETP.GT.AND P0, PT, R44, R20, PT ;  /* 0x000000142c00720c */ /* 0x000fc60003f04270 */
[----:B------:R-:W-:Y:S02]  /*48d0*/  IMAD.IADD R27, R29, 0x1, R22 ;  /* 0x000000011d1b7824 */ /* 0x000fe400078e0216 */
[----:B------:R-:W0:Y:S02]  /*48e0*/  LDC.64 R28, c[0x0][0x390] ;  /* 0x0000e400ff1c7b82 */ /* 0x000e240000000a00 */
[----:B------:R-:W-:-:S07]  /*48f0*/  IMAD.MOV.U32 R16, RZ, RZ, R27 ;  /* 0x000000ffff107224 */ /* 0x000fce00078e001b */
[----:B0-----:R-:W-:Y:S05]  /*4900*/  WARPSYNC.COLLECTIVE R21, `(.L_x_532) ;  /* 0x0000000015087348 */ /* 0x001fea0003c00000 */
[----:B------:R1:W2:Y:S02]  /*4910*/  SHFL.DOWN P3, R22, R16, R17, R20 ;  /* 0x0800001110167389 */ /* 0x0002a40000060014 */
[----:B012---:R-:W-:Y:S05]  /*4920*/  ENDCOLLECTIVE ;  /* 0x000000000000791b */ /* 0x007fea0003800000 */
.L_x_532:
[----:B------:R-:W-:Y:S01]  /*4930*/  IMAD.MOV.U32 R17, RZ, RZ, 0x10 ;  /* 0x00000010ff117424 */ /* 0x000fe200078e00ff */
[----:B------:R-:W-:Y:S02]  /*4940*/  SEL R22, R22, RZ, !P0 ;  /* 0x000000ff16167207 */ /* 0x000fe40004000000 */
[----:B------:R-:W-:-:S03]  /*4950*/  ISETP.NE.AND P0, PT, R26, 0x65, PT ;  /* 0x000000651a00780c */ /* 0x000fc60003f05270 */
[----:B------:R-:W-:-:S04]  /*4960*/  IMAD.IADD R47, R27, 0x1, R22 ;  /* 0x000000011b2f7824 */ /* 0x000fc800078e0216 */
[----:B------:R-:W-:-:S07]  /*4970*/  IMAD.MOV.U32 R16, RZ, RZ, R47 ;  /* 0x000000ffff107224 */ /* 0x000fce00078e002f */
[----:B------:R-:W-:Y:S05]  /*4980*/  WARPSYNC.COLLECTIVE R21, `(.L_x_533) ;  /* 0x0000000015087348 */ /* 0x000fea0003c00000 */
[----:B------:R0:W1:Y:S02]  /*4990*/  SHFL.DOWN P3, R22, R16, R17, R20 ;  /* 0x0800001110167389 */ /* 0x0000640000060014 */
[----:B01----:R-:W-:Y:S05]  /*49a0*/  ENDCOLLECTIVE ;  /* 0x000000000000791b */ /* 0x003fea0003800000 */
.L_x_533:
[----:B------:R-:W-:Y:S05]  /*49b0*/  WARPSYNC.COLLECTIVE R21, `(.L_x_534) ;  /* 0x0000000015087348 */ /* 0x000fea0003c00000 */
[----:B------:R-:W-:Y:S01]  /*49c0*/  VOTE.ALL P0, P0 ;  /* 0x0000000000ff7806 */ /* 0x000fe20000000000 */
[----:B------:R-:W-:-:S12]  /*49d0*/  ENDCOLLECTIVE ;  /* 0x000000000000791b */ /* 0x000fd80003800000 */
.L_x_534:
[----:B------:R-:W-:Y:S02]  /*49e0*/  IADD3 R28, P3, PT, R28, 0x100, RZ ;  /* 0x000001001c1c7810 */ /* 0x000fe40007f7e0ff */
[----:B------:R-:W-:-:S03]  /*49f0*/  SEL R22, R22, RZ, !P2 ;  /* 0x000000ff16167207 */ /* 0x000fc60005000000 */
[----:B------:R-:W-:Y:S02]  /*4a00*/  IMAD.X R3, RZ, RZ, R29, P3 ;  /* 0x000000ffff037224 */ /* 0x000fe400018e061d */
[----:B------:R-:W-:Y:S01]  /*4a10*/  IMAD.IADD R46, R47, 0x1, R22 ;  /* 0x000000012f2e7824 */ /* 0x000fe200078e0216 */
[----:B------:R-:W-:Y:S06]  /*4a20*/  BRA `(.L_x_535) ;  /* 0xffffffc800647947 */ /* 0x000fec000383ffff */
.L_x_500:
[----:B------:R-:W-:Y:S01]  /*4a30*/  BSSY B1, `(.L_x_536) ;  /* 0x0000006000017945 */ /* 0x000fe20003800000 */
[----:B------:R-:W-:Y:S01]  /*4a40*/  PLOP3.LUT P0, PT, P0, PT, PT, 0x8, 0x80 ;  /* 0x000000000080781c */ /* 0x000fe2000070e170 */
[----:B------:R-:W-:-:S12]  /*4a50*/  IMAD.MOV.U32 R21, RZ, RZ, -0x1 ;  /* 0xffffffffff157424 */ /* 0x000fd800078e00ff */
[----:B------:R-:W-:Y:S05]  /*4a60*/  WARPSYNC.COLLECTIVE R21, `(.L_x_537) ;  /* 0x0000000015087348 */ /* 0x000fea0003c00000 */
[----:B------:R-:W-:Y:S01]  /*4a70*/  VOTE.ANY P0, P0 ;  /* 0x0000000000ff7806 */ /* 0x000fe20000000100 */
[----:B------:R-:W-:-:S12]  /*4a80*/  ENDCOLLECTIVE ;  /* 0x000000000000791b */ /* 0x000fd80003800000 */
.L_x_537:
[----:B------:R-:W-:Y:S05]  /*4a90*/  BSYNC B1 ;  /* 0x0000000000017941 */ /* 0x000fea0003800000 */
.L_x_536:
[----:B------:R-:W-:Y:S05]  /*4aa0*/  BRA `(.L_x_538) ;  /* 0xffffffc800747947 */ /* 0x000fea000383ffff */
.L_x_502:
[----:B------:R-:W-:Y:S01]  /*4ab0*/  BSSY B1, `(.L_x_539) ;  /* 0x0000006000017945 */ /* 0x000fe20003800000 */
[----:B------:R-:W-:Y:S01]  /*4ac0*/  PLOP3.LUT P0, PT, P0, PT, PT, 0x8, 0x80 ;  /* 0x000000000080781c */ /* 0x000fe2000070e170 */
[----:B------:R-:W-:-:S12]  /*4ad0*/  IMAD.MOV.U32 R21, RZ, RZ, -0x1 ;  /* 0xffffffffff157424 */ /* 0x000fd800078e00ff */
[----:B------:R-:W-:Y:S05]  /*4ae0*/  WARPSYNC.COLLECTIVE R21, `(.L_x_540) ;  /* 0x0000000015087348 */ /* 0x000fea0003c00000 */
[----:B------:R-:W-:Y:S01]  /*4af0*/  VOTE.ANY P0, P0 ;  /* 0x0000000000ff7806 */ /* 0x000fe20000000100 */
[----:B------:R-:W-:-:S12]  /*4b00*/  ENDCOLLECTIVE ;  /* 0x000000000000791b */ /* 0x000fd80003800000 */
.L_x_540:
[----:B------:R-:W-:Y:S05]  /*4b10*/  BSYNC B1 ;  /* 0x0000000000017941 */ /* 0x000fea0003800000 */
.L_x_539:
[----:B------:R-:W-:Y:S05]  /*4b20*/  BRA `(.L_x_541) ;  /* 0xffffffc800c87947 */ /* 0x000fea000383ffff */
.L_x_504:
[----:B------:R-:W-:Y:S01]  /*4b30*/  BSSY B1, `(.L_x_542) ;  /* 0x0000006000017945 */ /* 0x000fe20003800000 */
[----:B------:R-:W-:Y:S01]  /*4b40*/  PLOP3.LUT P0, PT, P0, PT, PT, 0x8, 0x80 ;  /* 0x000000000080781c */ /* 0x000fe2000070e170 */
[----:B------:R-:W-:-:S12]  /*4b50*/  IMAD.MOV.U32 R21, RZ, RZ, -0x1 ;  /* 0xffffffffff157424 */ /* 0x000fd800078e00ff */
[----:B------:R-:W-:Y:S05]  /*4b60*/  WARPSYNC.COLLECTIVE R21, `(.L_x_543) ;  /* 0x0000000015087348 */ /* 0x000fea0003c00000 */
[----:B------:R-:W-:Y:S01]  /*4b70*/  VOTE.ANY R21, PT, P0 ;  /* 0x0000000000157806 */ /* 0x000fe200000e0100 */
[----:B------:R-:W-:Y:S06]  /*4b80*/  ENDCOLLECTIVE ;  /* 0x000000000000791b */ /* 0x000fec0003800000 */
.L_x_543:
[----:B------:R-:W-:Y:S05]  /*4b90*/  BSYNC B1 ;  /* 0x0000000000017941 */ /* 0x000fea0003800000 */
.L_x_542:
        /* <DEDUP_REMOVED lines=11> */
.L_x_544:
        /* <DEDUP_REMOVED lines=9> */
.L_x_545:
        /* <DEDUP_REMOVED lines=8> */
.L_x_546:
        /* <DEDUP_REMOVED lines=8> */
.L_x_547:
        /* <DEDUP_REMOVED lines=8> */
.L_x_548:
[----:B------:R-:W-:Y:S02]  /*4e60*/  SEL R22, R22, RZ, !P0 ;  /* 0x000000ff16167207 */ /* 0x000fe40004000000 */
[----:B------:R-:W-:Y:S02]  /*4e70*/  ISETP.NE.AND P0, PT, R26, 0x65, PT ;  /* 0x000000651a00780c */ /* 0x000fe40003f05270 */
[----:B------:R-:W-:-:S11]  /*4e80*/  IADD3 R46, PT, PT, R47, R22, R46 ;  /* 0x000000162f2e7210 */ /* 0x000fd60007ffe02e */
[----:B------:R-:W-:Y:S05]  /*4e90*/  WARPSYNC.COLLECTIVE R21, `(.L_x_549) ;  /* 0x0000000015087348 */ /* 0x000fea0003c00000 */
[----:B------:R-:W-:Y:S01]  /*4ea0*/  VOTE.ALL P0, P0 ;  /* 0x0000000000ff7806 */ /* 0x000fe20000000000 */
[----:B------:R-:W-:-:S12]  /*4eb0*/  ENDCOLLECTIVE ;  /* 0x000000000000791b */ /* 0x000fd80003800000 */
.L_x_549:
[----:B------:R-:W-:Y:S05]  /*4ec0*/  BRA `(.L_x_550) ;  /* 0xffffffc800607947 */ /* 0x000fea000383ffff */
.L_x_509:
[----:B------:R-:W-:Y:S01]  /*4ed0*/  BSSY B0, `(.L_x_551) ;  /* 0x0000006000007945 */ /* 0x000fe20003800000 */
[----:B------:R-:W-:Y:S01]  /*4ee0*/  PLOP3.LUT P0, PT, P0, PT, PT, 0x8, 0x80 ;  /* 0x000000000080781c */ /* 0x000fe2000070e170 */
[----:B------:R-:W-:-:S12]  /*4ef0*/  IMAD.MOV.U32 R21, RZ, RZ, -0x1 ;  /* 0xffffffffff157424 */ /* 0x000fd800078e00ff */
[----:B------:R-:W-:Y:S05]  /*4f00*/  WARPSYNC.COLLECTIVE R21, `(.L_x_552) ;  /* 0x0000000015087348 */ /* 0x000fea0003c00000 */
[----:B------:R-:W-:Y:S01]  /*4f10*/  VOTE.ANY P0, P0 ;  /* 0x0000000000ff7806 */ /* 0x000fe20000000100 */
[----:B------:R-:W-:-:S12]  /*4f20*/  ENDCOLLECTIVE ;  /* 0x000000000000791b */ /* 0x000fd80003800000 */
.L_x_552:
[----:B------:R-:W-:Y:S05]  /*4f30*/  BSYNC B0 ;  /* 0x0000000000007941 */ /* 0x000fea0003800000 */
.L_x_551:
[----:B------:R-:W-:Y:S05]  /*4f40*/  BRA `(.L_x_553) ;  /* 0xffffffe000987947 */ /* 0x000fea000383ffff */
.L_x_511:
[----:B------:R-:W-:Y:S01]  /*4f50*/  BSSY B0, `(.L_x_554) ;  /* 0x0000006000007945 */ /* 0x000fe20003800000 */
[----:B------:R-:W-:Y:S01]  /*4f60*/  PLOP3.LUT P0, PT, P0, PT, PT, 0x8, 0x80 ;  /* 0x000000000080781c */ /* 0x000fe2000070e170 */
[----:B------:R-:W-:-:S12]  /*4f70*/  IMAD.MOV.U32 R21, RZ, RZ, -0x1 ;  /* 0xffffffffff157424 */ /* 0x000fd800078e00ff */
[----:B------:R-:W-:Y:S05]  /*4f80*/  WARPSYNC.COLLECTIVE R21, `(.L_x_555) ;  /* 0x0000000015087348 */ /* 0x000fea0003c00000 */
[----:B------:R-:W-:Y:S01]  /*4f90*/  VOTE.ANY P0, P0 ;  /* 0x0000000000ff7806 */ /* 0x000fe20000000100 */
[----:B------:R-:W-:-:S12]  /*4fa0*/  ENDCOLLECTIVE ;  /* 0x000000000000791b */ /* 0x000fd80003800000 */
.L_x_555:
[----:B------:R-:W-:Y:S05]  /*4fb0*/  BSYNC B0 ;  /* 0x0000000000007941 */ /* 0x000fea0003800000 */
.L_x_554:
[----:B------:R-:W-:Y:S05]  /*4fc0*/  BRA `(.L_x_556) ;  /* 0xffffffe000ec7947 */ /* 0x000fea000383ffff */
.L_x_513:
[----:B------:R-:W0:Y:S01]  /*4fd0*/  S2R R26, SR_GEMASK ;  /* 0x00000000001a7919 */ /* 0x000e220000003c00 */
[----:B------:R-:W-:Y:S01]  /*4fe0*/  BSSY B0, `(.L_x_557) ;  /* 0x0000006000007945 */ /* 0x000fe20003800000 */
[----:B------:R-:W-:Y:S01]  /*4ff0*/  PLOP3.LUT P0, PT, P0, PT, PT, 0x8, 0x80 ;  /* 0x000000000080781c */ /* 0x000fe2000070e170 */
[----:B------:R-:W-:-:S12]  /*5000*/  IMAD.MOV.U32 R21, RZ, RZ, -0x1 ;  /* 0xffffffffff157424 */ /* 0x000fd800078e00ff */
[----:B0-----:R-:W-:Y:S05]  /*5010*/  WARPSYNC.COLLECTIVE R21, `(.L_x_558) ;  /* 0x0000000015087348 */ /* 0x001fea0003c00000 */
[----:B------:R-:W-:Y:S01]  /*5020*/  VOTE.ANY R21, PT, P0 ;  /* 0x0000000000157806 */ /* 0x000fe200000e0100 */
[----:B0-----:R-:W-:Y:S06]  /*5030*/  ENDCOLLECTIVE ;  /* 0x000000000000791b */ /* 0x001fec0003800000 */
.L_x_558:
[----:B------:R-:W-:Y:S05]  /*5040*/  BSYNC B0 ;  /* 0x0000000000007941 */ /* 0x000fea0003800000 */
.L_x_557:
[----:B------:R-:W-:Y:S01]  /*5050*/  LOP3.LUT R21, R21, 0x80000000, R26, 0xec, !PT ;  /* 0x8000000015157812 */ /* 0x000fe200078eec1a */
[----:B------:R-:W-:-:S04]  /*5060*/  IMAD.MOV.U32 R17, RZ, RZ, 0x1 ;  /* 0x00000001ff117424 */ /* 0x000fc800078e00ff */
        /* <DEDUP_REMOVED lines=8> */
.L_x_559:
[----:B------:R-:W-:Y:S01]  /*50f0*/  ISETP.GE.AND P0, PT, R38, R20, PT ;  /* 0x000000142600720c */ /* 0x000fe20003f06270 */
[----:B------:R-:W-:-:S03]  /*5100*/  IMAD.MOV.U32 R17, RZ, RZ, 0x2 ;  /* 0x00000002ff117424 */ /* 0x000fc600078e00ff */
        /* <DEDUP_REMOVED lines=9> */
.L_x_560:
        /* <DEDUP_REMOVED lines=9> */
.L_x_561:
        /* <DEDUP_REMOVED lines=9> */
.L_x_562:
[----:B------:R-:W-:Y:S01]  /*52c0*/  IMAD.MOV.U32 R17, RZ, RZ, 0x10 ;  /* 0x00000010ff117424 */ /* 0x000fe200078e00ff */
[----:B------:R-:W-:Y:S02]  /*52d0*/  SEL R22, R22, RZ, !P0 ;  /* 0x000000ff16167207 */ /* 0x000fe40004000000 */
[----:B------:R-:W-:-:S03]  /*52e0*/  ISETP.NE.AND P0, PT, R18, 0x65, PT ;  /* 0x000000651200780c */ /* 0x000fc60003f05270 */
[----:B------:R-:W-:Y:S02]  /*52f0*/  IMAD.IADD R43, R19, 0x1, R22 ;  /* 0x00000001132b7824 */ /* 0x000fe400078e0216 */
[----:B------:R-:W-:Y:S02]  /*5300*/  VIADD R19, R38, 0x10 ;  /* 0x0000001026137836 */ /* 0x000fe40000000000 */
[----:B------:R-:W-:-:S03]  /*5310*/  IMAD.MOV.U32 R16, RZ, RZ, R43 ;  /* 0x000000ffff107224 */ /* 0x000fc600078e002b */
[----:B------:R-:W-:-:S13]  /*5320*/  ISETP.GT.AND P2, PT, R19, R20, PT ;  /* 0x000000141300720c */ /* 0x000fda0003f44270 */
[----:B------:R-:W-:Y:S05]  /*5330*/  WARPSYNC.COLLECTIVE R21, `(.L_x_563) ;  /* 0x0000000015087348 */ /* 0x000fea0003c00000 */
[----:B------:R0:W1:Y:S02]  /*5340*/  SHFL.DOWN P3, R22, R16, R17, R20 ;  /* 0x0800001110167389 */ /* 0x0000640000060014 */
[----:B01----:R-:W-:Y:S05]  /*5350*/  ENDCOLLECTIVE ;  /* 0x000000000000791b */ /* 0x003fea0003800000 */
.L_x_563:
[----:B------:R-:W-:Y:S05]  /*5360*/  WARPSYNC.COLLECTIVE R21, `(.L_x_564) ;  /* 0x0000000015087348 */ /* 0x000fea0003c00000 */
[----:B------:R-:W-:Y:S01]  /*5370*/  VOTE.ALL P0, P0 ;  /* 0x0000000000ff7806 */ /* 0x000fe20000000000 */
[----:B------:R-:W-:-:S12]  /*5380*/  ENDCOLLECTIVE ;  /* 0x000000000000791b */ /* 0x000fd80003800000 */
.L_x_564:
[----:B------:R-:W-:Y:S02]  /*5390*/  IADD3 R44, P3, PT, R44, 0x100, RZ ;  /* 0x000001002c2c7810 */ /* 0x000fe40007f7e0ff */
[----:B------:R-:W-:-:S03]  /*53a0*/  SEL R22, R22, RZ, !P2 ;  /* 0x000000ff16167207 */ /* 0x000fc60005000000 */
[----:B------:R-:W-:Y:S02]  /*53b0*/  IMAD.X R45, RZ, RZ, R45, P3 ;  /* 0x000000ffff2d7224 */ /* 0x000fe400018e062d */
[----:B------:R-:W-:Y:S01]  /*53c0*/  IMAD.IADD R46, R43, 0x1, R22 ;  /* 0x000000012b2e7824 */ /* 0x000fe200078e0216 */
[----:B------:R-:W-:Y:S06]  /*53d0*/  BRA `(.L_x_565) ;  /* 0xffffffe000847947 */ /* 0x000fec000383ffff */
.L_x_515:
[----:B------:R-:W-:Y:S01]  /*53e0*/  BSSY B0, `(.L_x_566) ;  /* 0x0000006000007945 */ /* 0x000fe20003800000 */
[----:B------:R-:W-:Y:S01]  /*53f0*/  PLOP3.LUT P0, PT, P0, PT, PT, 0x8, 0x80 ;  /* 0x000000000080781c */ /* 0x000fe2000070e170 */
[----:B------:R-:W-:-:S12]  /*5400*/  IMAD.MOV.U32 R21, RZ, RZ, -0x1 ;  /* 0xffffffffff157424 */ /* 0x000fd800078e00ff */
[----:B------:R-:W-:Y:S05]  /*5410*/  WARPSYNC.COLLECTIVE R21, `(.L_x_567) ;  /* 0x0000000015087348 */ /* 0x000fea0003c00000 */
[----:B------:R-:W-:Y:S01]  /*5420*/  VOTE.ANY P0, P0 ;  /* 0x0000000000ff7806 */ /* 0x000fe20000000100 */
[----:B------:R-:W-:-:S12]  /*5430*/  ENDCOLLECTIVE ;  /* 0x000000000000791b */ /* 0x000fd80003800000 */
.L_x_567:
[----:B------:R-:W-:Y:S05]  /*5440*/  BSYNC B0 ;  /* 0x0000000000007941 */ /* 0x000fea0003800000 */
.L_x_566:
[----:B------:R-:W-:Y:S05]  /*5450*/  BRA `(.L_x_568) ;  /* 0xffffffe0008c7947 */ /* 0x000fea000383ffff */
.L_x_517:
[----:B------:R-:W-:Y:S01]  /*5460*/  BSSY B0, `(.L_x_569) ;  /* 0x0000006000007945 */ /* 0x000fe20003800000 */
[----:B------:R-:W-:Y:S01]  /*5470*/  PLOP3.LUT P0, PT, P0, PT, PT, 0x8, 0x80 ;  /* 0x000000000080781c */ /* 0x000fe2000070e170 */
[----:B------:R-:W-:-:S12]  /*5480*/  IMAD.MOV.U32 R21, RZ, RZ, -0x1 ;  /* 0xffffffffff157424 */ /* 0x000fd800078e00ff */
[----:B------:R-:W-:Y:S05]  /*5490*/  WARPSYNC.COLLECTIVE R21, `(.L_x_570) ;  /* 0x0000000015087348 */ /* 0x000fea0003c00000 */
[----:B------:R-:W-:Y:S01]  /*54a0*/  VOTE.ANY P0, P0 ;  /* 0x0000000000ff7806 */ /* 0x000fe20000000100 */
[----:B------:R-:W-:-:S12]  /*54b0*/  ENDCOLLECTIVE ;  /* 0x000000000000791b */ /* 0x000fd80003800000 */
.L_x_570:
[----:B------:R-:W-:Y:S05]  /*54c0*/  BSYNC B0 ;  /* 0x0000000000007941 */ /* 0x000fea0003800000 */
.L_x_569:
[----:B------:R-:W-:Y:S05]  /*54d0*/  BRA `(.L_x_571) ;  /* 0xffffffe000e07947 */ /* 0x000fea000383ffff */
.L_x_519:
[----:B------:R-:W-:Y:S01]  /*54e0*/  BSSY B0, `(.L_x_572) ;  /* 0x0000006000007945 */ /* 0x000fe20003800000 */
[----:B------:R-:W-:Y:S01]  /*54f0*/  PLOP3.LUT P0, PT, P0, PT, PT, 0x8, 0x80 ;  /* 0x000000000080781c */ /* 0x000fe2000070e170 */
[----:B------:R-:W-:-:S12]  /*5500*/  IMAD.MOV.U32 R21, RZ, RZ, -0x1 ;  /* 0xffffffffff157424 */ /* 0x000fd800078e00ff */
[----:B------:R-:W-:Y:S05]  /*5510*/  WARPSYNC.COLLECTIVE R21, `(.L_x_573) ;  /* 0x0000000015087348 */ /* 0x000fea0003c00000 */
[----:B------:R-:W-:Y:S01]  /*5520*/  VOTE.ANY R21, PT, P0 ;  /* 0x0000000000157806 */ /* 0x000fe200000e0100 */
[----:B------:R-:W-:Y:S06]  /*5530*/  ENDCOLLECTIVE ;  /* 0x000000000000791b */ /* 0x000fec0003800000 */
.L_x_573:
[----:B------:R-:W-:Y:S05]  /*5540*/  BSYNC B0 ;  /* 0x0000000000007941 */ /* 0x000fea0003800000 */
.L_x_572:
        /* <DEDUP_REMOVED lines=11> */
.L_x_574:
        /* <DEDUP_REMOVED lines=11> */
.L_x_575:
        /* <DEDUP_REMOVED lines=9> */
.L_x_576:
        /* <DEDUP_REMOVED lines=8> */
.L_x_577:
        /* <DEDUP_REMOVED lines=9> */
.L_x_578:
[----:B------:R-:W-:Y:S02]  /*5850*/  SEL R22, R22, RZ, !P0 ;  /* 0x000000ff16167207 */ /* 0x000fe40004000000 */
[----:B------:R-:W-:Y:S02]  /*5860*/  ISETP.NE.AND P0, PT, R18, 0x65, PT ;  /* 0x000000651200780c */ /* 0x000fe40003f05270 */
[----:B------:R-:W-:-:S11]  /*5870*/  IADD3 R46, PT, PT, R47, R22, R46 ;  /* 0x000000162f2e7210 */ /* 0x000fd60007ffe02e */
[----:B------:R-:W-:Y:S05]  /*5880*/  WARPSYNC.COLLECTIVE R21, `(.L_x_579) ;  /* 0x0000000015087348 */ /* 0x000fea0003c00000 */
[----:B------:R-:W-:Y:S01]  /*5890*/  VOTE.ALL P0, P0 ;  /* 0x0000000000ff7806 */ /* 0x000fe20000000000 */
[----:B------:R-:W-:-:S12]  /*58a0*/  ENDCOLLECTIVE ;  /* 0x000000000000791b */ /* 0x000fd80003800000 */
.L_x_579:
[----:B------:R-:W-:Y:S05]  /*58b0*/  BRA `(.L_x_580) ;  /* 0xffffffe000787947 */ /* 0x000fea000383ffff */
.L_x_581:
        /* <DEDUP_REMOVED lines=12> */
.L_x_1128:


//--------------------- .text._ZN3cub18CUB_300001_SM_10006detail4scan20DeviceScanInitKernelINS0_13ScanTileStateIjLb1EEEEEvT_i --------------------------
	.section	.text._ZN3cub18CUB_300001_SM_10006detail4scan20DeviceScanInitKernelINS0_13ScanTileStateIjLb1EEEEEvT_i,"ax",@progbits
	.align	128
        .global         _ZN3cub18CUB_300001_SM_10006detail4scan20DeviceScanInitKernelINS0_13ScanTileStateIjLb1EEEEEvT_i
        .type           _ZN3cub18CUB_300001_SM_10006detail4scan20DeviceScanInitKernelINS0_13ScanTileStateIjLb1EEEEEvT_i,@function
        .size           _ZN3cub18CUB_300001_SM_10006detail4scan20DeviceScanInitKernelINS0_13ScanTileStateIjLb1EEEEEvT_i,(.L_x_1129 - _ZN3cub18CUB_300001_SM_10006detail4scan20DeviceScanInitKernelINS0_13ScanTileStateIjLb1EEEEEvT_i)
        .other          _ZN3cub18CUB_300001_SM_10006detail4scan20DeviceScanInitKernelINS0_13ScanTileStateIjLb1EEEEEvT_i,@"STO_CUDA_ENTRY STV_DEFAULT"
_ZN3cub18CUB_300001_SM_10006detail4scan20DeviceScanInitKernelINS0_13ScanTileStateIjLb1EEEEEvT_i:
.text._ZN3cub18CUB_300001_SM_10006detail4scan20DeviceScanInitKernelINS0_13ScanTileStateIjLb1EEEEEvT_i:
[----:B------:R-:W-:Y:S01]  /*0000*/  LDC R1, c[0x0][0x37c] ;  /* 0x0000df00ff017b82 */ /* 0x000fe20000000800 */
[----:B------:R-:W0:Y:S07]  /*0010*/  S2R R0, SR_TID.X ;  /* 0x0000000000007919 */ /* 0x000e2e0000002100 */
[----:B------:R-:W1:Y:S01]  /*0020*/  S2UR UR6, SR_CTAID.X ;  /* 0x00000000000679c3 */ /* 0x000e620000002500 */
[----:B------:R-:W2:Y:S07]  /*0030*/  LDCU UR4, c[0x0][0x388] ;  /* 0x00007100ff0477ac */ /* 0x000eae0008000800 */
[----:B------:R-:W1:Y:S01]  /*0040*/  LDC R5, c[0x0][0x360] ;  /* 0x0000d800ff057b82 */ /* 0x000e620000000800 */
[----:B0-----:R-:W-:Y:S01]  /*0050*/  ISETP.GT.U32.AND P0, PT, R0, 0x1f, PT ;  /* 0x0000001f0000780c */ /* 0x001fe20003f04070 */
[----:B-1----:R-:W-:-:S03]  /*0060*/  IMAD R5, R5, UR6, R0 ;  /* 0x0000000605057c24 */ /* 0x002fc6000f8e0200 */
[----:B------:R-:W-:Y:S02]  /*0070*/  ISETP.NE.OR P0, PT, RZ, UR6, P0 ;  /* 0x00000006ff007c0c */ /* 0x000fe40008705670 */
[----:B--2---:R-:W-:Y:S01]  /*0080*/  ISETP.GE.AND P1, PT, R5, UR4, PT ;  /* 0x0000000405007c0c */ /* 0x004fe2000bf26270 */
[----:B------:R-:W0:-:S12]  /*0090*/  LDCU.64 UR4, c[0x0][0x358] ;  /* 0x00006b00ff0477ac */ /* 0x000e180008000a00 */
[----:B------:R-:W1:Y:S01]  /*00a0*/  @!P1 LDC.64 R2, c[0x0][0x380] ;  /* 0x0000e000ff029b82 */ /* 0x000e620000000a00 */
[----:B------:R-:W-:Y:S01]  /*00b0*/  @!P1 MOV R4, 0x63 ;  /* 0x0000006300049802 */ /* 0x000fe20000000f00 */
[----:B-1----:R-:W-:-:S04]  /*00c0*/  @!P1 IMAD.WIDE R2, R5, 0x8, R2 ;  /* 0x0000000805029825 */ /* 0x002fc800078e0202 */
[----:B------:R-:W-:-:S05]  /*00d0*/  HFMA2 R5, -RZ, RZ, 0, 0 ;  /* 0x00000000ff057431 */ /* 0x000fca00000001ff */
[----:B0-----:R0:W-:Y:S01]  /*00e0*/  @!P1 STG.E.64 desc[UR4][R2.64+0x100], R4 ;  /* 0x0001000402009986 */ /* 0x0011e2000c101b04 */
[----:B------:R-:W-:Y:S05]  /*00f0*/  @P0 EXIT ;  /* 0x000000000000094d */ /* 0x000fea0003800000 */
[----:B0-----:R-:W0:Y:S02]  /*0100*/  LDC.64 R2, c[0x0][0x380] ;  /* 0x0000e000ff027b82 */ /* 0x001e240000000a00 */
[----:B0-----:R-:W-:-:S05]  /*0110*/  IMAD.WIDE.U32 R2, R0, 0x8, R2 ;  /* 0x0000000800027825 */ /* 0x001fca00078e0002 */
[----:B------:R-:W-:Y:S01]  /*0120*/  STG.E.64 desc[UR4][R2.64], RZ ;  /* 0x000000ff02007986 */ /* 0x000fe2000c101b04 */
[----:B------:R-:W-:Y:S05]  /*0130*/  EXIT ;  /* 0x000000000000794d */ /* 0x000fea0003800000 */
.L_x_582:
        /* <DEDUP_REMOVED lines=12> */
.L_x_1129:


//--------------------- .text._ZN3cub18CUB_300001_SM_10006detail8for_each13static_kernelINS2_12policy_hub_t12policy_500_tElN6thrust24THRUST_300001_SM_1000_NS8cuda_cub20__uninitialized_copy7functorINS7_6detail15normal_iteratorINS7_10device_ptrIKiEEEENS7_7pointerIiNS8_3tagENS7_11use_defaultESJ_EEEEEEvT0_T1_ --------------------------
	.section	.text._ZN3cub18CUB_300001_SM_10006detail8for_each13static_kernelINS2_12policy_hub_t12policy_500_tElN6thrust24THRUST_300001_SM_1000_NS8cuda_cub20__uninitialized_copy7functorINS7_6detail15normal_iteratorINS7_10device_ptrIKiEEEENS7_7pointerIiNS8_3tagENS7_11use_defaultESJ_EEEEEEvT0_T1_,"ax",@progbits
	.align	128
        .global         _ZN3cub18CUB_300001_SM_10006detail8for_each13static_kernelINS2_12policy_hub_t12policy_500_tElN6thrust24THRUST_300001_SM_1000_NS8cuda_cub20__uninitialized_copy7functorINS7_6detail15normal_iteratorINS7_10device_ptrIKiEEEENS7_7pointerIiNS8_3tagENS7_11use_defaultESJ_EEEEEEvT0_T1_
        .type           _ZN3cub18CUB_300001_SM_10006detail8for_each13static_kernelINS2_12policy_hub_t12policy_500_tElN6thrust24THRUST_300001_SM_1000_NS8cuda_cub20__uninitialized_copy7functorINS7_6detail15normal_iteratorINS7_10device_ptrIKiEEEENS7_7pointerIiNS8_3tagENS7_11use_defaultESJ_EEEEEEvT0_T1_,@function
        .size           _ZN3cub18CUB_300001_SM_10006detail8for_each13static_kernelINS2_12policy_hub_t12policy_500_tElN6thrust24THRUST_300001_SM_1000_NS8cuda_cub20__uninitialized_copy7functorINS7_6detail15normal_iteratorINS7_10device_ptrIKiEEEENS7_7pointerIiNS8_3tagENS7_11use_defaultESJ_EEEEEEvT0_T1_,(.L_x_1130 - _ZN3cub18CUB_300001_SM_10006detail8for_each13static_kernelINS2_12policy_hub_t12policy_500_tElN6thrust24THRUST_300001_SM_1000_NS8cuda_cub20__uninitialized_copy7functorINS7_6detail15normal_iteratorINS7_10device_ptrIKiEEEENS7_7pointerIiNS8_3tagENS7_11use_defaultESJ_EEEEEEvT0_T1_)
        .other          _ZN3cub18CUB_300001_SM_10006detail8for_each13static_kernelINS2_12policy_hub_t12policy_500_tElN6thrust24THRUST_300001_SM_1000_NS8cuda_cub20__uninitialized_copy7functorINS7_6detail15normal_iteratorINS7_10device_ptrIKiEEEENS7_7pointerIiNS8_3tagENS7_11use_defaultESJ_EEEEEEvT0_T1_,@"STO_CUDA_ENTRY STV_DEFAULT"
_ZN3cub18CUB_300001_SM_10006detail8for_each13static_kernelINS2_12policy_hub_t12policy_500_tElN6thrust24THRUST_300001_SM_1000_NS8cuda_cub20__uninitialized_copy7functorINS7_6detail15normal_iteratorINS7_10device_ptrIKiEEEENS7_7pointerIiNS8_3tagENS7_11use_defaultESJ_EEEEEEvT0_T1_:
.text._ZN3cub18CUB_300001_SM_10006detail8for_each13static_kernelINS2_12policy_hub_t12policy_500_tElN6thrust24THRUST_300001_SM_1000_NS8cuda_cub20__uninitialized_copy7functorINS7_6detail15normal_iteratorINS7_10device_ptrIKiEEEENS7_7pointerIiNS8_3tagENS7_11use_defaultESJ_EEEEEEvT0_T1_:
[----:B------:R-:W-:Y:S08]  /*0000*/  LDC R1, c[0x0][0x37c] ;  /* 0x0000df00ff017b82 */ /* 0x000ff00000000800 */
[----:B------:R-:W0:Y:S01]  /*0010*/  S2UR UR4, SR_CTAID.X ;  /* 0x00000000000479c3 */ /* 0x000e220000002500 */
[----:B------:R-:W1:Y:S01]  /*0020*/  LDCU.64 UR6, c[0x0][0x380] ;  /* 0x00007000ff0677ac */ /* 0x000e620008000a00 */
[----:B------:R-:W2:Y:S01]  /*0030*/  LDCU.64 UR8, c[0x0][0x358] ;  /* 0x00006b00ff0877ac */ /* 0x000ea20008000a00 */
[----:B0-----:R-:W-:-:S04]  /*0040*/  UIMAD.WIDE.U32 UR4, UR4, 0x200, URZ ;  /* 0x00000200040478a5 */ /* 0x001fc8000f8e00ff */
[----:B-1----:R-:W-:-:S04]  /*0050*/  UIADD3 UR6, UP0, UPT, -UR4, UR6, URZ ;  /* 0x0000000604067290 */ /* 0x002fc8000ff1e1ff */
[----:B------:R-:W-:Y:S02]  /*0060*/  UIADD3.X UR7, UPT, UPT, ~UR5, UR7, URZ, UP0, !UPT ;  /* 0x0000000705077290 */ /* 0x000fe400087fe5ff */
[----:B------:R-:W-:-:S04]  /*0070*/  UISETP.GE.U32.AND UP0, UPT, UR6, 0x200, UPT ;  /* 0x000002000600788c */ /* 0x000fc8000bf06070 */
[----:B------:R-:W-:-:S09]  /*0080*/  UISETP.GE.AND.EX UP0, UPT, UR7, URZ, UPT, UP0 ;  /* 0x000000ff0700728c */ /* 0x000fd2000bf06300 */
[----:B--2---:R-:W-:Y:S05]  /*0090*/  BRA.U !UP0, `(.L_x_583) ;  /* 0x0000000108407547 */ /* 0x004fea000b800000 */
[----:B------:R-:W0:Y:S01]  /*00a0*/  S2R R0, SR_TID.X ;  /* 0x0000000000007919 */ /* 0x000e220000002100 */
[----:B------:R-:W1:Y:S01]  /*00b0*/  LDCU.64 UR10, c[0x0][0x388] ;  /* 0x00007100ff0a77ac */ /* 0x000e620008000a00 */
[----:B0-----:R-:W-:-:S05]  /*00c0*/  IADD3 R0, P0, PT, R0, UR4, RZ ;  /* 0x0000000400007c10 */ /* 0x001fca000ff1e0ff */
[----:B------:R-:W-:Y:S02]  /*00d0*/  IMAD.X R3, RZ, RZ, UR5, P0 ;  /* 0x00000005ff037e24 */ /* 0x000fe400080e06ff */
[----:B------:R-:W-:-:S03]  /*00e0*/  IMAD.SHL.U32 R4, R0, 0x4, RZ ;  /* 0x0000000400047824 */ /* 0x000fc600078e00ff */
[----:B------:R-:W-:Y:S02]  /*00f0*/  SHF.L.U64.HI R0, R0, 0x2, R3 ;  /* 0x0000000200007819 */ /* 0x000fe40000010203 */
[----:B-1----:R-:W-:-:S04]  /*0100*/  IADD3 R2, P0, PT, R4, UR10, RZ ;  /* 0x0000000a04027c10 */ /* 0x002fc8000ff1e0ff */
[----:B------:R-:W-:Y:S01]  /*0110*/  IADD3.X R3, PT, PT, R0, UR11, RZ, P0, !PT ;  /* 0x0000000b00037c10 */ /* 0x000fe200087fe4ff */
[----:B------:R-:W0:Y:S04]  /*0120*/  LDCU.64 UR10, c[0x0][0x390] ;  /* 0x00007200ff0a77ac */ /* 0x000e280008000a00 */
[----:B------:R-:W2:Y:S01]  /*0130*/  LDG.E R7, desc[UR8][R2.64] ;  /* 0x0000000802077981 */ /* 0x000ea2000c1e1900 */
[----:B0-----:R-:W-:-:S04]  /*0140*/  IADD3 R4, P0, PT, R4, UR10, RZ ;  /* 0x0000000a04047c10 */ /* 0x001fc8000ff1e0ff */
[----:B------:R-:W-:-:S05]  /*0150*/  IADD3.X R5, PT, PT, R0, UR11, RZ, P0, !PT ;  /* 0x0000000b00057c10 */ /* 0x000fca00087fe4ff */
[----:B--2---:R-:W-:Y:S04]  /*0160*/  STG.E desc[UR8][R4.64], R7 ;  /* 0x0000000704007986 */ /* 0x004fe8000c101908 */
[----:B------:R-:W2:Y:S04]  /*0170*/  LDG.E R9, desc[UR8][R2.64+0x400] ;  /* 0x0004000802097981 */ /* 0x000ea8000c1e1900 */
[----:B--2---:R-:W-:Y:S01]  /*0180*/  STG.E desc[UR8][R4.64+0x400], R9 ;  /* 0x0004000904007986 */ /* 0x004fe2000c101908 */
[----:B------:R-:W-:Y:S05]  /*0190*/  EXIT ;  /* 0x000000000000794d */ /* 0x000fea0003800000 */
.L_x_583:
[----:B------:R-:W0:Y:S01]  /*01a0*/  S2R R0, SR_TID.X ;  /* 0x0000000000007919 */ /* 0x000e220000002100 */
[----:B------:R-:W-:Y:S01]  /*01b0*/  USHF.R.S32.HI UR7, URZ, 0x1f, UR6 ;  /* 0x0000001fff077899 */ /* 0x000fe20008011406 */
[----:B------:R-:W-:Y:S05]  /*01c0*/  BSSY.RECONVERGENT B0, `(.L_x_584) ;  /* 0x0000015000007945 */ /* 0x000fea0003800200 */
[----:B------:R-:W-:Y:S01]  /*01d0*/  IMAD.U32 R3, RZ, RZ, UR7 ;  /* 0x00000007ff037e24 */ /* 0x000fe2000f8e00ff */
[C---:B0-----:R-:W-:Y:S01]  /*01e0*/  ISETP.LT.U32.AND P0, PT, R0.reuse, UR6, PT ;  /* 0x0000000600007c0c */ /* 0x041fe2000bf01070 */
[----:B------:R-:W-:-:S03]  /*01f0*/  VIADD R2, R0, 0x100 ;  /* 0x0000010000027836 */ /* 0x000fc60000000000 */
[----:B------:R-:W-:Y:S02]  /*0200*/  ISETP.GT.AND.EX P0, PT, R3, RZ, PT, P0 ;  /* 0x000000ff0300720c */ /* 0x000fe40003f04300 */
[----:B------:R-:W-:Y:S01]  /*0210*/  ISETP.LT.U32.AND P1, PT, R2, UR6, PT ;  /* 0x0000000602007c0c */ /* 0x000fe2000bf21070 */
[----:B------:R-:W-:-:S05]  /*0220*/  IMAD.U32 R2, RZ, RZ, UR7 ;  /* 0x00000007ff027e24 */ /* 0x000fca000f8e00ff */
[----:B------:R-:W-:-:S05]  /*0230*/  ISETP.GT.AND.EX P1, PT, R2, RZ, PT, P1 ;  /* 0x000000ff0200720c */ /* 0x000fca0003f24310 */
[----:B------:R-:W-:Y:S08]  /*0240*/  @!P0 BRA `(.L_x_585) ;  /* 0x0000000000308947 */ /* 0x000ff00003800000 */
[----:B------:R-:W0:Y:S01]  /*0250*/  LDCU.64 UR10, c[0x0][0x388] ;  /* 0x00007100ff0a77ac */ /* 0x000e220008000a00 */
[----:B------:R-:W-:-:S05]  /*0260*/  IADD3 R2, P0, PT, R0, UR4, RZ ;  /* 0x0000000400027c10 */ /* 0x000fca000ff1e0ff */
[----:B------:R-:W-:Y:S02]  /*0270*/  IMAD.X R3, RZ, RZ, UR5, P0 ;  /* 0x00000005ff037e24 */ /* 0x000fe400080e06ff */
[----:B------:R-:W-:-:S03]  /*0280*/  IMAD.SHL.U32 R4, R2, 0x4, RZ ;  /* 0x0000000402047824 */ /* 0x000fc600078e00ff */
[----:B------:R-:W-:Y:S02]  /*0290*/  SHF.L.U64.HI R5, R2, 0x2, R3 ;  /* 0x0000000202057819 */ /* 0x000fe40000010203 */
[----:B0-----:R-:W-:-:S04]  /*02a0*/  IADD3 R2, P0, PT, R4, UR10, RZ ;  /* 0x0000000a04027c10 */ /* 0x001fc8000ff1e0ff */
[----:B------:R-:W-:Y:S01]  /*02b0*/  IADD3.X R3, PT, PT, R5, UR11, RZ, P0, !PT ;  /* 0x0000000b05037c10 */ /* 0x000fe200087fe4ff */
[----:B------:R-:W0:Y:S05]  /*02c0*/  LDCU.64 UR10, c[0x0][0x390] ;  /* 0x00007200ff0a77ac */ /* 0x000e2a0008000a00 */
[----:B------:R-:W2:Y:S01]  /*02d0*/  LDG.E R3, desc[UR8][R2.64] ;  /* 0x0000000802037981 */ /* 0x000ea2000c1e1900 */
[----:B0-----:R-:W-:-:S04]  /*02e0*/  IADD3 R4, P0, PT, R4, UR10, RZ ;  /* 0x0000000a04047c10 */ /* 0x001fc8000ff1e0ff */
[----:B------:R-:W-:-:S05]  /*02f0*/  IADD3.X R5, PT, PT, R5, UR11, RZ, P0, !PT ;  /* 0x0000000b05057c10 */ /* 0x000fca00087fe4ff */
[----:B--2---:R0:W-:Y:S04]  /*0300*/  STG.E desc[UR8][R4.64], R3 ;  /* 0x0000000304007986 */ /* 0x0041e8000c101908 */
.L_x_585:
[----:B------:R-:W-:Y:S05]  /*0310*/  BSYNC.RECONVERGENT B0 ;  /* 0x0000000000007941 */ /* 0x000fea0003800200 */
.L_x_584:
[----:B------:R-:W-:Y:S05]  /*0320*/  @!P1 EXIT ;  /* 0x000000000000994d */ /* 0x000fea0003800000 */
[----:B------:R-:W1:Y:S01]  /*0330*/  LDCU.64 UR6, c[0x0][0x388] ;  /* 0x00007100ff0677ac */ /* 0x000e620008000a00 */
[----:B------:R-:W-:-:S05]  /*0340*/  IADD3 R0, P0, PT, R0, UR4, RZ ;  /* 0x0000000400007c10 */ /* 0x000fca000ff1e0ff */
[----:B0-----:R-:W-:Y:S02]  /*0350*/  IMAD.X R3, RZ, RZ, UR5, P0 ;  /* 0x00000005ff037e24 */ /* 0x001fe400080e06ff */
[----:B------:R-:W-:-:S03]  /*0360*/  IMAD.SHL.U32 R4, R0, 0x4, RZ ;  /* 0x0000000400047824 */ /* 0x000fc600078e00ff */
[----:B------:R-:W-:Y:S02]  /*0370*/  SHF.L.U64.HI R0, R0, 0x2, R3 ;  /* 0x0000000200007819 */ /* 0x000fe40000010203 */
[----:B-1----:R-:W-:-:S04]  /*0380*/  IADD3 R2, P0, PT, R4, UR6, RZ ;  /* 0x0000000604027c10 */ /* 0x002fc8000ff1e0ff */
[----:B------:R-:W-:Y:S01]  /*0390*/  IADD3.X R3, PT, PT, R0, UR7, RZ, P0, !PT ;  /* 0x0000000700037c10 */ /* 0x000fe200087fe4ff */
[----:B------:R-:W0:Y:S05]  /*03a0*/  LDCU.64 UR6, c[0x0][0x390] ;  /* 0x00007200ff0677ac */ /* 0x000e2a0008000a00 */
[----:B------:R-:W2:Y:S01]  /*03b0*/  LDG.E R3, desc[UR8][R2.64+0x400] ;  /* 0x0004000802037981 */ /* 0x000ea2000c1e1900 */
[----:B0-----:R-:W-:-:S04]  /*03c0*/  IADD3 R4, P0, PT, R4, UR6, RZ ;  /* 0x0000000604047c10 */ /* 0x001fc8000ff1e0ff */
[----:B------:R-:W-:-:S05]  /*03d0*/  IADD3.X R5, PT, PT, R0, UR7, RZ, P0, !PT ;  /* 0x0000000700057c10 */ /* 0x000fca00087fe4ff */
[----:B--2---:R-:W-:Y:S01]  /*03e0*/  STG.E desc[UR8][R4.64+0x400], R3 ;  /* 0x0004000304007986 */ /* 0x004fe2000c101908 */
[----:B------:R-:W-:Y:S05]  /*03f0*/  EXIT ;  /* 0x000000000000794d */ /* 0x000fea0003800000 */
.L_x_586:
        /* <DEDUP_REMOVED lines=16> */
.L_x_1130:


//--------------------- .text._ZN3cub18CUB_300001_SM_10006detail8for_each13static_kernelINS2_12policy_hub_t12policy_500_tEmN6thrust24THRUST_300001_SM_1000_NS8cuda_cub20__uninitialized_fill7functorINS7_10device_ptrIiEEiEEEEvT0_T1_ --------------------------
	.section	.text._ZN3cub18CUB_300001_SM_10006detail8for_each13static_kernelINS2_12policy_hub_t12policy_500_tEmN6thrust24THRUST_300001_SM_1000_NS8cuda_cub20__uninitialized_fill7functorINS7_10device_ptrIiEEiEEEEvT0_T1_,"ax",@progbits
	.align	128
        .global         _ZN3cub18CUB_300001_SM_10006detail8for_each13static_kernelINS2_12policy_hub_t12policy_500_tEmN6thrust24THRUST_300001_SM_1000_NS8cuda_cub20__uninitialized_fill7functorINS7_10device_ptrIiEEiEEEEvT0_T1_
        .type           _ZN3cub18CUB_300001_SM_10006detail8for_each13static_kernelINS2_12policy_hub_t12policy_500_tEmN6thrust24THRUST_300001_SM_1000_NS8cuda_cub20__uninitialized_fill7functorINS7_10device_ptrIiEEiEEEEvT0_T1_,@function
        .size           _ZN3cub18CUB_300001_SM_10006detail8for_each13static_kernelINS2_12policy_hub_t12policy_500_tEmN6thrust24THRUST_300001_SM_1000_NS8cuda_cub20__uninitialized_fill7functorINS7_10device_ptrIiEEiEEEEvT0_T1_,(.L_x_1131 - _ZN3cub18CUB_300001_SM_10006detail8for_each13static_kernelINS2_12policy_hub_t12policy_500_tEmN6thrust24THRUST_300001_SM_1000_NS8cuda_cub20__uninitialized_fill7functorINS7_10device_ptrIiEEiEEEEvT0_T1_)
        .other          _ZN3cub18CUB_300001_SM_10006detail8for_each13static_kernelINS2_12policy_hub_t12policy_500_tEmN6thrust24THRUST_300001_SM_1000_NS8cuda_cub20__uninitialized_fill7functorINS7_10device_ptrIiEEiEEEEvT0_T1_,@"STO_CUDA_ENTRY STV_DEFAULT"
_ZN3cub18CUB_300001_SM_10006detail8for_each13static_kernelINS2_12policy_hub_t12policy_500_tEmN6thrust24THRUST_300001_SM_1000_NS8cuda_cub20__uninitialized_fill7functorINS7_10device_ptrIiEEiEEEEvT0_T1_:
.text._ZN3cub18CUB_300001_SM_10006detail8for_each13static_kernelINS2_12policy_hub_t12policy_500_tEmN6thrust24THRUST_300001_SM_1000_NS8cuda_cub20__uninitialized_fill7functorINS7_10device_ptrIiEEiEEEEvT0_T1_:
        /* <DEDUP_REMOVED lines=8> */
[----:B------:R-:W-:-:S09]  /*0080*/  UISETP.GE.U32.AND.EX UP0, UPT, UR7, URZ, UPT, UP0 ;  /* 0x000000ff0700728c */ /* 0x000fd2000bf06100 */
[----:B--2---:R-:W-:Y:S05]  /*0090*/  BRA.U !UP0, `(.L_x_587) ;  /* 0x0000000108287547 */ /* 0x004fea000b800000 */
[----:B------:R-:W0:Y:S01]  /*00a0*/  S2R R0, SR_TID.X ;  /* 0x0000000000007919 */ /* 0x000e220000002100 */
[----:B------:R-:W1:Y:S01]  /*00b0*/  LDCU.64 UR6, c[0x0][0x388] ;  /* 0x00007100ff0677ac */ /* 0x000e620008000a00 */
[----:B------:R-:W2:Y:S01]  /*00c0*/  LDC R5, c[0x0][0x390] ;  /* 0x0000e400ff057b82 */ /* 0x000ea20000000800 */
[----:B0-----:R-:W-:-:S05]  /*00d0*/  IADD3 R0, P0, PT, R0, UR4, RZ ;  /* 0x0000000400007c10 */ /* 0x001fca000ff1e0ff */
[----:B------:R-:W-:Y:S01]  /*00e0*/  IMAD.X R3, RZ, RZ, UR5, P0 ;  /* 0x00000005ff037e24 */ /* 0x000fe200080e06ff */
[----:B-1----:R-:W-:-:S04]  /*00f0*/  LEA R2, P0, R0, UR6, 0x2 ;  /* 0x0000000600027c11 */ /* 0x002fc8000f8010ff */
[----:B------:R-:W-:-:S05]  /*0100*/  LEA.HI.X R3, R0, UR7, R3, 0x2, P0 ;  /* 0x0000000700037c11 */ /* 0x000fca00080f1403 */
[----:B--2---:R-:W-:Y:S04]  /*0110*/  STG.E desc[UR8][R2.64], R5 ;  /* 0x0000000502007986 */ /* 0x004fe8000c101908 */
[----:B------:R-:W-:Y:S01]  /*0120*/  STG.E desc[UR8][R2.64+0x400], R5 ;  /* 0x0004000502007986 */ /* 0x000fe2000c101908 */
[----:B------:R-:W-:Y:S05]  /*0130*/  EXIT ;  /* 0x000000000000794d */ /* 0x000fea0003800000 */
.L_x_587:
[----:B------:R-:W0:Y:S01]  /*0140*/  S2R R0, SR_TID.X ;  /* 0x0000000000007919 */ /* 0x000e220000002100 */
[----:B------:R-:W-:Y:S01]  /*0150*/  IMAD.U32 R2, RZ, RZ, UR7 ;  /* 0x00000007ff027e24 */ /* 0x000fe2000f8e00ff */
[----:B------:R-:W1:Y:S01]  /*0160*/  LDCU.64 UR10, c[0x0][0x388] ;  /* 0x00007100ff0a77ac */ /* 0x000e620008000a00 */
[----:B------:R-:W-:Y:S01]  /*0170*/  IMAD.U32 R4, RZ, RZ, UR7 ;  /* 0x00000007ff047e24 */ /* 0x000fe2000f8e00ff */
[----:B0-----:R-:W-:-:S04]  /*0180*/  ISETP.LT.U32.AND P0, PT, R0, UR6, PT ;  /* 0x0000000600007c0c */ /* 0x001fc8000bf01070 */
[----:B------:R-:W-:Y:S01]  /*0190*/  ISETP.GT.U32.AND.EX P0, PT, R2, RZ, PT, P0 ;  /* 0x000000ff0200720c */ /* 0x000fe20003f04100 */
[C---:B------:R-:W-:Y:S01]  /*01a0*/  VIADD R2, R0.reuse, 0x100 ;  /* 0x0000010000027836 */ /* 0x040fe20000000000 */
[----:B------:R-:W-:-:S04]  /*01b0*/  IADD3 R0, P2, PT, R0, UR4, RZ ;  /* 0x0000000400007c10 */ /* 0x000fc8000ff5e0ff */
[----:B------:R-:W-:Y:S01]  /*01c0*/  ISETP.LT.U32.AND P1, PT, R2, UR6, PT ;  /* 0x0000000602007c0c */ /* 0x000fe2000bf21070 */
[----:B------:R-:W-:Y:S01]  /*01d0*/  IMAD.X R3, RZ, RZ, UR5, P2 ;  /* 0x00000005ff037e24 */ /* 0x000fe200090e06ff */
[----:B-1----:R-:W-:Y:S02]  /*01e0*/  LEA R2, P2, R0, UR10, 0x2 ;  /* 0x0000000a00027c11 */ /* 0x002fe4000f8410ff */
[----:B------:R-:W-:Y:S02]  /*01f0*/  ISETP.GT.U32.AND.EX P1, PT, R4, RZ, PT, P1 ;  /* 0x000000ff0400720c */ /* 0x000fe40003f24110 */
[----:B------:R-:W-:Y:S01]  /*0200*/  LEA.HI.X R3, R0, UR11, R3, 0x2, P2 ;  /* 0x0000000b00037c11 */ /* 0x000fe200090f1403 */
[----:B------:R-:W0:Y:S04]  /*0210*/  @P0 LDC R5, c[0x0][0x390] ;  /* 0x0000e400ff050b82 */ /* 0x000e280000000800 */
[----:B0-----:R0:W-:Y:S06]  /*0220*/  @P0 STG.E desc[UR8][R2.64], R5 ;  /* 0x0000000502000986 */ /* 0x0011ec000c101908 */
[----:B------:R-:W-:Y:S05]  /*0230*/  @!P1 EXIT ;  /* 0x000000000000994d */ /* 0x000fea0003800000 */
[----:B0-----:R-:W0:Y:S02]  /*0240*/  LDC R5, c[0x0][0x390] ;  /* 0x0000e400ff057b82 */ /* 0x001e240000000800 */
[----:B0-----:R-:W-:Y:S01]  /*0250*/  STG.E desc[UR8][R2.64+0x400], R5 ;  /* 0x0004000502007986 */ /* 0x001fe2000c101908 */
[----:B------:R-:W-:Y:S05]  /*0260*/  EXIT ;  /* 0x000000000000794d */ /* 0x000fea0003800000 */
.L_x_588:
        /* <DEDUP_REMOVED lines=9> */
.L_x_1131:


//--------------------- .text._ZN3cub18CUB_300001_SM_10006detail8for_each13static_kernelINS2_12policy_hub_t12policy_500_tEmN6thrust24THRUST_300001_SM_1000_NS8cuda_cub20__uninitialized_fill7functorINS7_10device_ptrIjEEjEEEEvT0_T1_ --------------------------
	.section	.text._ZN3cub18CUB_300001_SM_10006detail8for_each13static_kernelINS2_12policy_hub_t12policy_500_tEmN6thrust24THRUST_300001_SM_1000_NS8cuda_cub20__uninitialized_fill7functorINS7_10device_ptrIjEEjEEEEvT0_T1_,"ax",@progbits
	.align	128
        .global         _ZN3cub18CUB_300001_SM_10006detail8for_each13static_kernelINS2_12policy_hub_t12policy_500_tEmN6thrust24THRUST_300001_SM_1000_NS8cuda_cub20__uninitialized_fill7functorINS7_10device_ptrIjEEjEEEEvT0_T1_
        .type           _ZN3cub18CUB_300001_SM_10006detail8for_each13static_kernelINS2_12policy_hub_t12policy_500_tEmN6thrust24THRUST_300001_SM_1000_NS8cuda_cub20__uninitialized_fill7functorINS7_10device_ptrIjEEjEEEEvT0_T1_,@function
        .size           _ZN3cub18CUB_300001_SM_10006detail8for_each13static_kernelINS2_12policy_hub_t12policy_500_tEmN6thrust24THRUST_300001_SM_1000_NS8cuda_cub20__uninitialized_fill7functorINS7_10device_ptrIjEEjEEEEvT0_T1_,(.L_x_1132 - _ZN3cub18CUB_300001_SM_10006detail8for_each13static_kernelINS2_12policy_hub_t12policy_500_tEmN6thrust24THRUST_300001_SM_1000_NS8cuda_cub20__uninitialized_fill7functorINS7_10device_ptrIjEEjEEEEvT0_T1_)
        .other          _ZN3cub18CUB_300001_SM_10006detail8for_each13static_kernelINS2_12policy_hub_t12policy_500_tEmN6thrust24THRUST_300001_SM_1000_NS8cuda_cub20__uninitialized_fill7functorINS7_10device_ptrIjEEjEEEEvT0_T1_,@"STO_CUDA_ENTRY STV_DEFAULT"
_ZN3cub18CUB_300001_SM_10006detail8for_each13static_kernelINS2_12policy_hub_t12policy_500_tEmN6thrust24THRUST_300001_SM_1000_NS8cuda_cub20__uninitialized_fill7functorINS7_10device_ptrIjEEjEEEEvT0_T1_:
.text._ZN3cub18CUB_300001_SM_10006detail8for_each13static_kernelINS2_12policy_hub_t12policy_500_tEmN6thrust24THRUST_300001_SM_1000_NS8cuda_cub20__uninitialized_fill7functorINS7_10device_ptrIjEEjEEEEvT0_T1_:
        /* <DEDUP_REMOVED lines=20> */
.L_x_589:
        /* <DEDUP_REMOVED lines=19> */
.L_x_590:
        /* <DEDUP_REMOVED lines=9> */
.L_x_1132:


//--------------------- .text._ZN3cub18CUB_300001_SM_10006detail11EmptyKernelIvEEvv --------------------------
	.section	.text._ZN3cub18CUB_300001_SM_10006detail11EmptyKernelIvEEvv,"ax",@progbits
	.align	128
        .global         _ZN3cub18CUB_300001_SM_10006detail11EmptyKernelIvEEvv
        .type           _ZN3cub18CUB_300001_SM_10006detail11EmptyKernelIvEEvv,@function
        .size           _ZN3cub18CUB_300001_SM_10006detail11EmptyKernelIvEEvv,(.L_x_1133 - _ZN3cub18CUB_300001_SM_10006detail11EmptyKernelIvEEvv)
        .other          _ZN3cub18CUB_300001_SM_10006detail11EmptyKernelIvEEvv,@"STO_CUDA_ENTRY STV_DEFAULT"
_ZN3cub18CUB_300001_SM_10006detail11EmptyKernelIvEEvv:
.text._ZN3cub18CUB_300001_SM_10006detail11EmptyKernelIvEEvv:
[----:B------:R-:W-:Y:S01]  /*0000*/  LDC R1, c[0x0][0x37c] ;  /* 0x0000df00ff017b82 */ /* 0x000fe20000000800 */
[----:B------:R-:W-:Y:S05]  /*0010*/  EXIT ;  /* 0x000000000000794d */ /* 0x000fea0003800000 */
.L_x_591:
        /* <DEDUP_REMOVED lines=14> */
.L_x_1133:


//--------------------- .text._ZN6thrust24THRUST_300001_SM_1000_NS8cuda_cub4core6detail13_kernel_agentINS1_15__reduce_by_key16ReduceByKeyAgentINS0_6detail15normal_iteratorINS0_10device_ptrIjEEEENS0_17constant_iteratorIiNS0_11use_defaultESD_EESB_SB_N4cuda3std3__48equal_toIjEENSH_4plusIjEEPllEEJSB_SE_SB_SB_SM_N3cub18CUB_300001_SM_100024ReduceByKeyScanTileStateIilLb1EEESJ_SL_llEEEvDpT0_ --------------------------
	.section	.text._ZN6thrust24THRUST_300001_SM_1000_NS8cuda_cub4core6detail13_kernel_agentINS1_15__reduce_by_key16ReduceByKeyAgentINS0_6detail15normal_iteratorINS0_10device_ptrIjEEEENS0_17constant_iteratorIiNS0_11use_defaultESD_EESB_SB_N4cuda3std3__48equal_toIjEENSH_4plusIjEEPllEEJSB_SE_SB_SB_SM_N3cub18CUB_300001_SM_100024ReduceByKeyScanTileStateIilLb1EEESJ_SL_llEEEvDpT0_,"ax",@progbits
	.align	128
        .global         _ZN6thrust24THRUST_300001_SM_1000_NS8cuda_cub4core6detail13_kernel_agentINS1_15__reduce_by_key16ReduceByKeyAgentINS0_6detail15normal_iteratorINS0_10device_ptrIjEEEENS0_17constant_iteratorIiNS0_11use_defaultESD_EESB_SB_N4cuda3std3__48equal_toIjEENSH_4plusIjEEPllEEJSB_SE_SB_SB_SM_N3cub18CUB_300001_SM_100024ReduceByKeyScanTileStateIilLb1EEESJ_SL_llEEEvDpT0_
        .type           _ZN6thrust24THRUST_300001_SM_1000_NS8cuda_cub4core6detail13_kernel_agentINS1_15__reduce_by_key16ReduceByKeyAgentINS0_6detail15normal_iteratorINS0_10device_ptrIjEEEENS0_17constant_iteratorIiNS0_11use_defaultESD_EESB_SB_N4cuda3std3__48equal_toIjEENSH_4plusIjEEPllEEJSB_SE_SB_SB_SM_N3cub18CUB_300001_SM_100024ReduceByKeyScanTileStateIilLb1EEESJ_SL_llEEEvDpT0_,@function
        .size           _ZN6thrust24THRUST_300001_SM_1000_NS8cuda_cub4core6detail13_kernel_agentINS1_15__reduce_by_key16ReduceByKeyAgentINS0_6detail15normal_iteratorINS0_10device_ptrIjEEEENS0_17constant_iteratorIiNS0_11use_defaultESD_EESB_SB_N4cuda3std3__48equal_toIjEENSH_4plusIjEEPllEEJSB_SE_SB_SB_SM_N3cub18CUB_300001_SM_100024ReduceByKeyScanTileStateIilLb1EEESJ_SL_llEEEvDpT0_,(.L_x_1134 - _ZN6thrust24THRUST_300001_SM_1000_NS8cuda_cub4core6detail13_kernel_agentINS1_15__reduce_by_key16ReduceByKeyAgentINS0_6detail15normal_iteratorINS0_10device_ptrIjEEEENS0_17constant_iteratorIiNS0_11use_defaultESD_EESB_SB_N4cuda3std3__48equal_toIjEENSH_4plusIjEEPllEEJSB_SE_SB_SB_SM_N3cub18CUB_300001_SM_100024ReduceByKeyScanTileStateIilLb1EEESJ_SL_llEEEvDpT0_)
        .other          _ZN6thrust24THRUST_300001_SM_1000_NS8cuda_cub4core6detail13_kernel_agentINS1_15__reduce_by_key16ReduceByKeyAgentINS0_6detail15normal_iteratorINS0_10device_ptrIjEEEENS0_17constant_iteratorIiNS0_11use_defaultESD_EESB_SB_N4cuda3std3__48equal_toIjEENSH_4plusIjEEPllEEJSB_SE_SB_SB_SM_N3cub18CUB_300001_SM_100024ReduceByKeyScanTileStateIilLb1EEESJ_SL_llEEEvDpT0_,@"STO_CUDA_ENTRY STV_DEFAULT"
_ZN6thrust24THRUST_300001_SM_1000_NS8cuda_cub4core6detail13_kernel_agentINS1_15__reduce_by_key16ReduceByKeyAgentINS0_6detail15normal_iteratorINS0_10device_ptrIjEEEENS0_17constant_iteratorIiNS0_11use_defaultESD_EESB_SB_N4cuda3std3__48equal_toIjEENSH_4plusIjEEPllEEJSB_SE_SB_SB_SM_N3cub18CUB_300001_SM_100024ReduceByKeyScanTileStateIilLb1EEESJ_SL_llEEEvDpT0_:
.text._ZN6thrust24THRUST_300001_SM_1000_NS8cuda_cub4core6detail13_kernel_agentINS1_15__reduce_by_key16ReduceByKeyAgentINS0_6detail15normal_iteratorINS0_10device_ptrIjEEEENS0_17constant_iteratorIiNS0_11use_defaultESD_EESB_SB_N4cuda3std3__48equal_toIjEENSH_4plusIjEEPllEEJSB_SE_SB_SB_SM_N3cub18CUB_300001_SM_100024ReduceByKeyScanTileStateIilLb1EEESJ_SL_llEEEvDpT0_:
        /* <DEDUP_REMOVED lines=10> */
[----:B------:R-:W-:-:S09]  /*00a0*/  UISETP.NE.AND UP0, UPT, UR13, URZ, UPT ;  /* 0x000000ff0d00728c */ /* 0x000fd2000bf05270 */
[----:B------:R-:W-:Y:S05]  /*00b0*/  BRA.U UP0, `(.L_x_593) ;  /* 0x0000002500247547 */ /* 0x000fea000b800000 */
[----:B------:R-:W0:Y:S01]  /*00c0*/  S2R R0, SR_TID.X ;  /* 0x0000000000007919 */ /* 0x000e220000002100 */
[----:B------:R-:W1:Y:S01]  /*00d0*/  LDCU.64 UR4, c[0x0][0x380] ;  /* 0x00007000ff0477ac */ /* 0x000e620008000a00 */
[----:B------:R-:W2:Y:S01]  /*00e0*/  LDC R29, c[0x0][0x390] ;  /* 0x0000e400ff1d7b82 */ /* 0x000ea20000000800 */
[C---:B0-----:R-:W-:Y:S02]  /*00f0*/  LOP3.LUT R2, R0.reuse, 0x1f, RZ, 0xc0, !PT ;  /* 0x0000001f00027812 */ /* 0x041fe400078ec0ff */
[----:B------:R-:W-:-:S05]  /*0100*/  LOP3.LUT R3, R0, 0x3e0, RZ, 0xc0, !PT ;  /* 0x000003e000037812 */ /* 0x000fca00078ec0ff */
[----:B------:R-:W-:-:S05]  /*0110*/  IMAD R2, R3, 0x9, R2 ;  /* 0x0000000903027824 */ /* 0x000fca00078e0202 */
[----:B------:R-:W-:-:S05]  /*0120*/  IADD3 R3, P0, PT, R2, UR6, RZ ;  /* 0x0000000602037c10 */ /* 0x000fca000ff1e0ff */
[----:B------:R-:W-:Y:S01]  /*0130*/  IMAD.X R4, RZ, RZ, UR7, P0 ;  /* 0x00000007ff047e24 */ /* 0x000fe200080e06ff */
[----:B-1----:R-:W-:-:S04]  /*0140*/  LEA R2, P0, R3, UR4, 0x2 ;  /* 0x0000000403027c11 */ /* 0x002fc8000f8010ff */
[----:B------:R-:W-:-:S05]  /*0150*/  LEA.HI.X R3, R3, UR5, R4, 0x2, P0 ;  /* 0x0000000503037c11 */ /* 0x000fca00080f1404 */
[----:B------:R-:W3:Y:S04]  /*0160*/  LDG.E.CONSTANT R4, desc[UR10][R2.64] ;  /* 0x0000000a02047981 */ /* 0x000ee8000c1e9900 */
[----:B------:R-:W4:Y:S04]  /*0170*/  LDG.E.CONSTANT R5, desc[UR10][R2.64+0x80] ;  /* 0x0000800a02057981 */ /* 0x000f28000c1e9900 */
[----:B------:R-:W5:Y:S04]  /*0180*/  LDG.E.CONSTANT R6, desc[UR10][R2.64+0x100] ;  /* 0x0001000a02067981 */ /* 0x000f68000c1e9900 */
[----:B------:R-:W2:Y:S04]  /*0190*/  LDG.E.CONSTANT R7, desc[UR10][R2.64+0x180] ;  /* 0x0001800a02077981 */ /* 0x000ea8000c1e9900 */
[----:B------:R-:W2:Y:S04]  /*01a0*/  LDG.E.CONSTANT R8, desc[UR10][R2.64+0x200] ;  /* 0x0002000a02087981 */ /* 0x000ea8000c1e9900 */
[----:B------:R-:W2:Y:S04]  /*01b0*/  LDG.E.CONSTANT R9, desc[UR10][R2.64+0x280] ;  /* 0x0002800a02097981 */ /* 0x000ea8000c1e9900 */
[----:B------:R-:W2:Y:S04]  /*01c0*/  LDG.E.CONSTANT R11, desc[UR10][R2.64+0x300] ;  /* 0x0003000a020b7981 */ /* 0x000ea8000c1e9900 */
[----:B------:R-:W2:Y:S04]  /*01d0*/  LDG.E.CONSTANT R13, desc[UR10][R2.64+0x380] ;  /* 0x0003800a020d7981 */ /* 0x000ea8000c1e9900 */
[----:B------:R0:W2:Y:S01]  /*01e0*/  LDG.E.CONSTANT R17, desc[UR10][R2.64+0x400] ;  /* 0x0004000a02117981 */ /* 0x0000a2000c1e9900 */
[----:B------:R-:W1:Y:S01]  /*01f0*/  S2UR UR5, SR_CgaCtaId ;  /* 0x00000000000579c3 */ /* 0x000e620000008800 */
[----:B------:R-:W-:Y:S01]  /*0200*/  SHF.R.U32.HI R40, RZ, 0x5, R0 ;  /* 0x00000005ff287819 */ /* 0x000fe20000011600 */
[----:B------:R-:W-:Y:S01]  /*0210*/  UMOV UR4, 0x400 ;  /* 0x0000040000047882 */ /* 0x000fe20000000000 */
[----:B------:R-:W1:Y:S01]  /*0220*/  S2R R15, SR_LANEID ;  /* 0x00000000000f7919 */ /* 0x000e620000000000 */
[----:B------:R-:W-:Y:S01]  /*0230*/  ISETP.NE.AND P3, PT, R0, RZ, PT ;  /* 0x000000ff0000720c */ /* 0x000fe20003f65270 */
[----:B------:R-:W-:Y:S01]  /*0240*/  IMAD.MOV.U32 R26, RZ, RZ, RZ ;  /* 0x000000ffff1a7224 */ /* 0x000fe200078e00ff */
[----:B------:R-:W-:Y:S02]  /*0250*/  BSSY.RECONVERGENT B0, `(.L_x_594) ;  /* 0x000010b000007945 */ /* 0x000fe40003800200 */
[----:B0-----:R-:W-:Y:S01]  /*0260*/  P2R R3, PR, RZ, 0x8 ;  /* 0x00000008ff037803 */ /* 0x001fe20000000000 */
[----:B-1----:R-:W-:-:S03]  /*0270*/  ULEA UR5, UR5, UR4, 0x18 ;  /* 0x0000000405057291 */ /* 0x002fc6000f8ec0ff */
[----:B------:R-:W-:Y:S01]  /*0280*/  UMOV UR4, URZ ;  /* 0x000000ff00047c82 */ /* 0x000fe20008000000 */
[----:B------:R-:W-:-:S05]  /*0290*/  IMAD R10, R40, 0x120, R15 ;  /* 0x00000120280a7824 */ /* 0x000fca00078e020f */
[----:B------:R-:W-:-:S05]  /*02a0*/  LEA R24, R10, UR5, 0x2 ;  /* 0x000000050a187c11 */ /* 0x000fca000f8e10ff */
[----:B------:R-:W-:Y:S01]  /*02b0*/  IMAD R25, R15, 0x20, R24 ;  /* 0x000000200f197824 */ /* 0x000fe200078e0218 */
[----:B---3--:R-:W-:Y:S04]  /*02c0*/  STS [R24], R4 ;  /* 0x0000000418007388 */ /* 0x008fe80000000800 */
[----:B----4-:R-:W-:Y:S04]  /*02d0*/  STS [R24+0x80], R5 ;  /* 0x0000800518007388 */ /* 0x010fe80000000800 */
[----:B-----5:R0:W-:Y:S04]  /*02e0*/  STS [R24+0x100], R6 ;  /* 0x0001000618007388 */ /* 0x0201e80000000800 */
[----:B--2---:R-:W-:Y:S04]  /*02f0*/  STS [R24+0x180], R7 ;  /* 0x0001800718007388 */ /* 0x004fe80000000800 */
[----:B------:R-:W-:Y:S01]  /*0300*/  STS [R24+0x200], R8 ;  /* 0x0002000818007388 */ /* 0x000fe20000000800 */
[----:B0-----:R-:W-:-:S03]  /*0310*/  LEA R6, R0, UR5, 0x2 ;  /* 0x0000000500067c11 */ /* 0x001fc6000f8e10ff */
[----:B------:R-:W-:Y:S04]  /*0320*/  STS [R24+0x280], R9 ;  /* 0x0002800918007388 */ /* 0x000fe80000000800 */
[----:B------:R-:W-:Y:S04]  /*0330*/  STS [R24+0x300], R11 ;  /* 0x0003000b18007388 */ /* 0x000fe80000000800 */
[----:B------:R-:W-:Y:S04]  /*0340*/  STS [R24+0x380], R13 ;  /* 0x0003800d18007388 */ /* 0x000fe80000000800 */
[----:B------:R-:W-:Y:S01]  /*0350*/  STS [R24+0x400], R17 ;  /* 0x0004001118007388 */ /* 0x000fe20000000800 */
[----:B------:R-:W-:-:S03]  /*0360*/  NOP ;  /* 0x0000000000007918 */ /* 0x000fc60000000000 */
[----:B------:R-:W-:Y:S04]  /*0370*/  LDS R27, [R25+0x20] ;  /* 0x00002000191b7984 */ /* 0x000fe80000000800 */
[----:B------:R-:W-:Y:S04]  /*0380*/  LDS R10, [R25] ;  /* 0x00000000190a7984 */ /* 0x000fe80000000800 */
[----:B------:R-:W0:Y:S04]  /*0390*/  LDS R14, [R25+0x4] ;  /* 0x00000400190e7984 */ /* 0x000e280000000800 */
[----:B------:R-:W1:Y:S04]  /*03a0*/  LDS R16, [R25+0x8] ;  /* 0x0000080019107984 */ /* 0x000e680000000800 */
[----:B------:R-:W2:Y:S04]  /*03b0*/  LDS R18, [R25+0xc] ;  /* 0x00000c0019127984 */ /* 0x000ea80000000800 */
[----:B------:R-:W-:Y:S04]  /*03c0*/  LDS R20, [R25+0x10] ;  /* 0x0000100019147984 */ /* 0x000fe80000000800 */
[----:B------:R-:W-:Y:S04]  /*03d0*/  LDS R22, [R25+0x14] ;  /* 0x0000140019167984 */ /* 0x000fe80000000800 */
[----:B------:R-:W-:Y:S04]  /*03e0*/  LDS R8, [R25+0x18] ;  /* 0x0000180019087984 */ /* 0x000fe80000000800 */
[----:B------:R-:W-:Y:S01]  /*03f0*/  LDS R2, [R25+0x1c] ;  /* 0x00001c0019027984 */ /* 0x000fe20000000800 */
[----:B------:R-:W-:Y:S01]  /*0400*/  BAR.SYNC.DEFER_BLOCKING 0x0 ;  /* 0x0000000000007b1d */ /* 0x000fe20000010000 */
[----:B0-----:R-:W-:-:S02]  /*0410*/  ISETP.NE.AND P0, PT, R10, R14, PT ;  /* 0x0000000e0a00720c */ /* 0x001fc40003f05270 */
[----:B-1----:R-:W-:Y:S02]  /*0420*/  ISETP.NE.AND P4, PT, R14, R16, PT ;  /* 0x000000100e00720c */ /* 0x002fe40003f85270 */
[----:B------:R-:W-:Y:S02]  /*0430*/  SEL R36, RZ, 0x1, !P0 ;  /* 0x00000001ff247807 */ /* 0x000fe40004000000 */
[----:B------:R-:W-:Y:S02]  /*0440*/  SEL R39, RZ, 0x1, !P4 ;  /* 0x00000001ff277807 */ /* 0x000fe40006000000 */
[----:B--2---:R-:W-:Y:S01]  /*0450*/  ISETP.NE.AND P1, PT, R16, R18, PT ;  /* 0x000000121000720c */ /* 0x004fe20003f25270 */
[----:B------:R-:W-:Y:S01]  /*0460*/  STS [R24], R29 ;  /* 0x0000001d18007388 */ /* 0x000fe20000000800 */
[----:B------:R-:W-:Y:S02]  /*0470*/  P2R R42, PR, RZ, 0x10 ;  /* 0x00000010ff2a7803 */ /* 0x000fe40000000000 */
[----:B------:R-:W-:Y:S01]  /*0480*/  SEL R35, RZ, 0x1, !P1 ;  /* 0x00000001ff237807 */ /* 0x000fe20004800000 */
[----:B------:R-:W-:Y:S01]  /*0490*/  STS [R24+0x80], R29 ;  /* 0x0000801d18007388 */ /* 0x000fe20000000800 */
[----:B------:R-:W-:-:S02]  /*04a0*/  P2R R13, PR, RZ, 0x2 ;  /* 0x00000002ff0d7803 */ /* 0x000fc40000000000 */
[----:B------:R-:W-:Y:S01]  /*04b0*/  ISETP.NE.AND P1, PT, R42, RZ, PT ;  /* 0x000000ff2a00720c */ /* 0x000fe20003f25270 */
[----:B------:R-:W-:Y:S01]  /*04c0*/  STS [R24+0x100], R29 ;  /* 0x0001001d18007388 */ /* 0x000fe20000000800 */
[----:B------:R-:W-:-:S03]  /*04d0*/  P2R R7, PR, RZ, 0x1 ;  /* 0x00000001ff077803 */ /* 0x000fc60000000000 */
[----:B------:R-:W-:Y:S04]  /*04e0*/  STS [R24+0x180], R29 ;  /* 0x0001801d18007388 */ /* 0x000fe80000000800 */
[----:B------:R-:W-:Y:S04]  /*04f0*/  STS [R24+0x200], R29 ;  /* 0x0002001d18007388 */ /* 0x000fe80000000800 */
[----:B------:R-:W-:Y:S04]  /*0500*/  STS [R24+0x280], R29 ;  /* 0x0002801d18007388 */ /* 0x000fe80000000800 */
[----:B------:R-:W-:Y:S04]  /*0510*/  STS [R24+0x300], R29 ;  /* 0x0003001d18007388 */ /* 0x000fe80000000800 */
[----:B------:R-:W-:Y:S04]  /*0520*/  STS [R24+0x380], R29 ;  /* 0x0003801d18007388 */ /* 0x000fe80000000800 */
[----:B------:R-:W-:Y:S01]  /*0530*/  STS [R24+0x400], R29 ;  /* 0x0004001d18007388 */ /* 0x000fe20000000800 */
[----:B------:R-:W-:-:S03]  /*0540*/  NOP ;  /* 0x0000000000007918 */ /* 0x000fc60000000000 */
        /* <DEDUP_REMOVED lines=8> */
[----:B------:R-:W-:Y:S01]  /*05d0*/  LDS R11, [R25] ;  /* 0x00000000190b7984 */ /* 0x000fe20000000800 */
[----:B------:R-:W-:Y:S06]  /*05e0*/  BAR.SYNC.DEFER_BLOCKING 0x0 ;  /* 0x0000000000007b1d */ /* 0x000fec0000010000 */
[----:B------:R-:W-:Y:S02]  /*05f0*/  STS [R6+0x4d8], R27 ;  /* 0x0004d81b06007388 */ /* 0x000fe40000000800 */
[----:B------:R-:W-:Y:S06]  /*0600*/  BAR.SYNC.DEFER_BLOCKING 0x0 ;  /* 0x0000000000007b1d */ /* 0x000fec0000010000 */
[----:B------:R0:W1:Y:S02]  /*0610*/  @P3 LDS R12, [R6+0x4d4] ;  /* 0x0004d400060c3984 */ /* 0x0000640000000800 */
[----:B0-----:R-:W-:-:S02]  /*0620*/  P2R R6, PR, RZ, 0x2 ;  /* 0x00000002ff067803 */ /* 0x001fc40000000000 */
[----:B-1----:R-:W-:-:S04]  /*0630*/  @P3 ISETP.NE.AND P2, PT, R12, R10, PT ;  /* 0x0000000a0c00320c */ /* 0x002fc80003f45270 */
[----:B------:R-:W-:Y:S02]  /*0640*/  @P3 SEL R26, RZ, 0x1, !P2 ;  /* 0x00000001ff1a3807 */ /* 0x000fe40005000000 */
[----:B------:R-:W-:Y:S02]  /*0650*/  ISETP.NE.AND P2, PT, R18, R20, PT ;  /* 0x000000141200720c */ /* 0x000fe40003f45270 */
[----:B------:R-:W-:Y:S02]  /*0660*/  IADD3 R24, P3, P4, R39, R26, R36 ;  /* 0x0000001a27187210 */ /* 0x000fe40007c7e024 */
[----:B------:R-:W-:Y:S02]  /*0670*/  SEL R32, RZ, 0x1, !P2 ;  /* 0x00000001ff207807 */ /* 0x000fe40005000000 */
[----:B------:R-:W-:Y:S02]  /*0680*/  IADD3.X R25, PT, PT, RZ, UR4, RZ, P3, P4 ;  /* 0x00000004ff197c10 */ /* 0x000fe40009fe84ff */
[----:B------:R-:W-:-:S04]  /*0690*/  IADD3 R24, P3, P4, R32, R24, R35 ;  /* 0x0000001820187210 */ /* 0x000fc80007c7e023 */
[----:B------:R-:W-:Y:S02]  /*06a0*/  IADD3.X R25, PT, PT, RZ, R25, RZ, P3, P4 ;  /* 0x00000019ff197210 */ /* 0x000fe40001fe84ff */
[----:B------:R-:W-:Y:S02]  /*06b0*/  ISETP.NE.AND P3, PT, R20, R22, PT ;  /* 0x000000161400720c */ /* 0x000fe40003f65270 */
[----:B------:R-:W-:Y:S02]  /*06c0*/  ISETP.NE.AND P4, PT, R22, R8, PT ;  /* 0x000000081600720c */ /* 0x000fe40003f85270 */
[----:B------:R-:W-:Y:S02]  /*06d0*/  SEL R33, RZ, 0x1, !P3 ;  /* 0x00000001ff217807 */ /* 0x000fe40005800000 */
[----:B------:R-:W-:-:S04]  /*06e0*/  SEL R30, RZ, 0x1, !P4 ;  /* 0x00000001ff1e7807 */ /* 0x000fc80006000000 */
        /* <DEDUP_REMOVED lines=8> */
[----:B------:R-:W-:Y:S02]  /*0770*/  ISETP.NE.AND P0, PT, R7, RZ, PT ;  /* 0x000000ff0700720c */ /* 0x000fe40003f05270 */
[----:B------:R-:W-:Y:S02]  /*0780*/  ISETP.NE.AND P1, PT, R6, RZ, PT ;  /* 0x000000ff0600720c */ /* 0x000fe40003f25270 */
[----:B------:R-:W-:-:S05]  /*0790*/  SEL R5, R11, RZ, !P0 ;  /* 0x000000ff0b057207 */ /* 0x000fca0004000000 */
[----:B------:R-:W-:-:S05]  /*07a0*/  IMAD.IADD R5, R38, 0x1, R5 ;  /* 0x0000000126057824 */ /* 0x000fca00078e0205 */
[----:B------:R-:W-:Y:S02]  /*07b0*/  SEL R6, R5, RZ, !P1 ;  /* 0x000000ff05067207 */ /* 0x000fe40004800000 */
[----:B------:R-:W-:-:S03]  /*07c0*/  ISETP.NE.AND P1, PT, R13, RZ, PT ;  /* 0x000000ff0d00720c */ /* 0x000fc60003f25270 */
[----:B------:R-:W-:-:S05]  /*07d0*/  IMAD.IADD R6, R17, 0x1, R6 ;  /* 0x0000000111067824 */ /* 0x000fca00078e0206 */
[----:B------:R-:W-:-:S05]  /*07e0*/  SEL R6, R6, RZ, !P1 ;  /* 0x000000ff06067207 */ /* 0x000fca0004800000 */
        /* <DEDUP_REMOVED lines=9> */
[----:B------:R-:W-:Y:S02]  /*0880*/  SEL R5, R6, RZ, !P6 ;  /* 0x000000ff06057207 */ /* 0x000fe40007000000 */
[----:B------:R-:W-:Y:S01]  /*0890*/  ISETP.NE.U32.AND P6, PT, R24, RZ, PT ;  /* 0x000000ff1800720c */ /* 0x000fe20003fc5070 */
[----:B------:R-:W-:Y:S02]  /*08a0*/  SHFL.UP PT, R6, R25, 0x1, RZ ;  /* 0x0420000019067989 */ /* 0x000fe400000e00ff */
[----:B------:R-:W-:Y:S01]  /*08b0*/  IMAD.IADD R4, R4, 0x1, R5 ;  /* 0x0000000104047824 */ /* 0x000fe200078e0205 */
[----:B------:R-:W-:-:S04]  /*08c0*/  ISETP.NE.AND.EX P6, PT, R25, RZ, PT, P6 ;  /* 0x000000ff1900720c */ /* 0x000fc80003fc5360 */
[----:B------:R-:W0:Y:S02]  /*08d0*/  SHFL.UP PT, R5, R4, 0x1, RZ ;  /* 0x0420000004057989 */ /* 0x000e2400000e00ff */
[----:B0-----:R-:W-:Y:S02]  /*08e0*/  SEL R7, R5, RZ, !P6 ;  /* 0x000000ff05077207 */ /* 0x001fe40007000000 */
[----:B------:R-:W0:Y:S01]  /*08f0*/  SHFL.UP PT, R5, R24, 0x1, RZ ;  /* 0x0420000018057989 */ /* 0x000e2200000e00ff */
[----:B------:R-:W-:-:S04]  /*0900*/  ISETP.GE.AND P6, PT, R15, 0x1, PT ;  /* 0x000000010f00780c */ /* 0x000fc80003fc6270 */
[----:B------:R-:W-:Y:S02]  /*0910*/  SEL R7, R7, RZ, P6 ;  /* 0x000000ff07077207 */ /* 0x000fe40003000000 */
[----:B------:R-:W-:-:S03]  /*0920*/  SEL R6, R6, RZ, P6 ;  /* 0x000000ff06067207 */ /* 0x000fc60003000000 */
[----:B------:R-:W-:-:S05]  /*0930*/  IMAD.IADD R7, R4, 0x1, R7 ;  /* 0x0000000104077824 */ /* 0x000fca00078e0207 */
[----:B------:R-:W1:Y:S01]  /*0940*/  SHFL.UP PT, R4, R7, 0x2, RZ ;  /* 0x0440000007047989 */ /* 0x000e6200000e00ff */
[----:B0-----:R-:W-:-:S04]  /*0950*/  SEL R5, R5, RZ, P6 ;  /* 0x000000ff05057207 */ /* 0x001fc80003000000 */
[----:B------:R-:W-:-:S05]  /*0960*/  IADD3 R13, P6, PT, R5, R24, RZ ;  /* 0x00000018050d7210 */ /* 0x000fca0007fde0ff */
[----:B------:R-:W-:Y:S01]  /*0970*/  IMAD.X R28, R6, 0x1, R25, P6 ;  /* 0x00000001061c7824 */ /* 0x000fe200030e0619 */
[----:B------:R-:W-:-:S04]  /*0980*/  ISETP.NE.U32.AND P6, PT, R13, RZ, PT ;  /* 0x000000ff0d00720c */ /* 0x000fc80003fc5070 */
[----:B------:R-:W-:Y:S01]  /*0990*/  ISETP.NE.AND.EX P6, PT, R28, RZ, PT, P6 ;  /* 0x000000ff1c00720c */ /* 0x000fe20003fc5360 */
[----:B------:R-:W0:Y:S03]  /*09a0*/  SHFL.UP PT, R5, R28, 0x2, RZ ;  /* 0x044000001c057989 */ /* 0x000e2600000e00ff */
[----:B-1----:R-:W-:Y:S02]  /*09b0*/  SEL R6, R4, RZ, !P6 ;  /* 0x000000ff04067207 */ /* 0x002fe40007000000 */
[----:B------:R-:W1:Y:S01]  /*09c0*/  SHFL.UP PT, R4, R13, 0x2, RZ ;  /* 0x044000000d047989 */ /* 0x000e6200000e00ff */
[----:B------:R-:W-:-:S04]  /*09d0*/  ISETP.GE.AND P6, PT, R15, 0x2, PT ;  /* 0x000000020f00780c */ /* 0x000fc80003fc6270 */
[----:B------:R-:W-:-:S05]  /*09e0*/  SEL R6, R6, RZ, P6 ;  /* 0x000000ff06067207 */ /* 0x000fca0003000000 */
[----:B------:R-:W-:Y:S01]  /*09f0*/  IMAD.IADD R6, R7, 0x1, R6 ;  /* 0x0000000107067824 */ /* 0x000fe200078e0206 */
[----:B0-----:R-:W-:Y:S02]  /*0a00*/  SEL R5, R5, RZ, P6 ;  /* 0x000000ff05057207 */ /* 0x001fe40003000000 */
[----:B-1----:R-:W-:-:S04]  /*0a10*/  SEL R4, R4, RZ, P6 ;  /* 0x000000ff04047207 */ /* 0x002fc80003000000 */
[----:B------:R-:W-:Y:S02]  /*0a20*/  IADD3 R25, P6, PT, R4, R13, RZ ;  /* 0x0000000d04197210 */ /* 0x000fe40007fde0ff */
[----:B------:R-:W0:Y:S03]  /*0a30*/  SHFL.UP PT, R4, R6, 0x4, RZ ;  /* 0x0480000006047989 */ /* 0x000e2600000e00ff */
[----:B------:R-:W-:Y:S01]  /*0a40*/  IMAD.X R24, R5, 0x1, R28, P6 ;  /* 0x0000000105187824 */ /* 0x000fe200030e061c */
[----:B------:R-:W-:-:S04]  /*0a50*/  ISETP.NE.U32.AND P6, PT, R25, RZ, PT ;  /* 0x000000ff1900720c */ /* 0x000fc80003fc5070 */
[----:B------:R-:W-:Y:S01]  /*0a60*/  ISETP.NE.AND.EX P6, PT, R24, RZ, PT, P6 ;  /* 0x000000ff1800720c */ /* 0x000fe20003fc5360 */
[----:B------:R-:W1:Y:S03]  /*0a70*/  SHFL.UP PT, R5, R24, 0x4, RZ ;  /* 0x0480000018057989 */ /* 0x000e6600000e00ff */
[----:B0-----:R-:W-:Y:S02]  /*0a80*/  SEL R7, R4, RZ, !P6 ;  /* 0x000000ff04077207 */ /* 0x001fe40007000000 */
[----:B------:R-:W0:Y:S01]  /*0a90*/  SHFL.UP PT, R4, R25, 0x4, RZ ;  /* 0x0480000019047989 */ /* 0x000e2200000e00ff */
[----:B------:R-:W-:-:S04]  /*0aa0*/  ISETP.GE.AND P6, PT, R15, 0x4, PT ;  /* 0x000000040f00780c */ /* 0x000fc80003fc6270 */
[----:B------:R-:W-:Y:S02]  /*0ab0*/  SEL R7, R7, RZ, P6 ;  /* 0x000000ff07077207 */ /* 0x000fe40003000000 */
[----:B-1----:R-:W-:-:S03]  /*0ac0*/  SEL R5, R5, RZ, P6 ;  /* 0x000000ff05057207 */ /* 0x002fc60003000000 */
[----:B------:R-:W-:Y:S01]  /*0ad0*/  IMAD.IADD R7, R6, 0x1, R7 ;  /* 0x0000000106077824 */ /* 0x000fe200078e0207 */
[----:B0-----:R-:W-:-:S04]  /*0ae0*/  SEL R4, R4, RZ, P6 ;  /* 0x000000ff04047207 */ /* 0x001fc80003000000 */
        /* <DEDUP_REMOVED lines=22> */
[----:B-1----:R-:W-:Y:S02]  /*0c50*/  SEL R5, R5, RZ, P6 ;  /* 0x000000ff05057207 */ /* 0x002fe40003000000 */
[----:B0-----:R-:W-:-:S04]  /*0c60*/  SEL R4, R4, RZ, P6 ;  /* 0x000000ff04047207 */ /* 0x001fc80003000000 */
[----:B------:R-:W-:-:S05]  /*0c70*/  IADD3 R4, P6, PT, R4, R25, RZ ;  /* 0x0000001904047210 */ /* 0x000fca0007fde0ff */
[----:B------:R-:W-:Y:S01]  /*0c80*/  IMAD.X R5, R5, 0x1, R24, P6 ;  /* 0x0000000105057824 */ /* 0x000fe200030e0618 */
[----:B------:R-:W-:-:S04]  /*0c90*/  ISETP.GE.AND P6, PT, R15, 0x10, PT ;  /* 0x000000100f00780c */ /* 0x000fc80003fc6270 */
[----:B------:R-:W-:Y:S02]  /*0ca0*/  SEL R7, R7, RZ, P6 ;  /* 0x000000ff07077207 */ /* 0x000fe40003000000 */
[----:B------:R-:W-:-:S03]  /*0cb0*/  ISETP.NE.AND P6, PT, R15, 0x1f, PT ;  /* 0x0000001f0f00780c */ /* 0x000fc60003fc5270 */
[----:B------:R-:W-:-:S10]  /*0cc0*/  IMAD.IADD R13, R6, 0x1, R7 ;  /* 0x00000001060d7824 */ /* 0x000fd400078e0207 */
[----:B------:R-:W-:-:S05]  /*0cd0*/  @!P6 LEA R34, R40, UR5, 0x4 ;  /* 0x000000052822ec11 */ /* 0x000fca000f8e20ff */
[----:B------:R-:W-:Y:S04]  /*0ce0*/  @!P6 STS.64 [R34], R4 ;  /* 0x000000042200e388 */ /* 0x000fe80000000a00 */
[----:B------:R-:W-:Y:S01]  /*0cf0*/  @!P6 STS [R34+0x8], R13 ;  /* 0x0000080d2200e388 */ /* 0x000fe20000000800 */
[----:B------:R-:W-:Y:S06]  /*0d00*/  BAR.SYNC.DEFER_BLOCKING 0x0 ;  /* 0x0000000000007b1d */ /* 0x000fec0000010000 */
[----:B------:R-:W-:Y:S04]  /*0d10*/  SHFL.UP PT, R13, R13, 0x1, RZ ;  /* 0x042000000d0d7989 */ /* 0x000fe800000e00ff */
[----:B------:R-:W-:Y:S04]  /*0d20*/  LDS.64 R24, [UR5+0x10] ;  /* 0x00001005ff187984 */ /* 0x000fe80008000a00 */
[----:B------:R-:W0:Y:S04]  /*0d30*/  LDS.64 R6, [UR5] ;  /* 0x00000005ff067984 */ /* 0x000e280008000a00 */
[----:B------:R-:W1:Y:S04]  /*0d40*/  LDS R37, [UR5+0x8] ;  /* 0x00000805ff257984 */ /* 0x000e680008000800 */
[----:B------:R-:W2:Y:S04]  /*0d50*/  LDS.64 R28, [UR5+0x20] ;  /* 0x00002005ff1c7984 */ /* 0x000ea80008000a00 */
[----:B------:R-:W3:Y:S01]  /*0d60*/  LDS R34, [UR5+0x18] ;  /* 0x00001805ff227984 */ /* 0x000ee20008000800 */
[----:B0-----:R-:W-:-:S05]  /*0d70*/  IADD3 R49, P6, PT, R6, R24, RZ ;  /* 0x0000001806317210 */ /* 0x001fca0007fde0ff */
[----:B------:R-:W-:Y:S01]  /*0d80*/  IMAD.X R51, R7, 0x1, R25, P6 ;  /* 0x0000000107337824 */ /* 0x000fe200030e0619 */
[----:B------:R-:W-:-:S04]  /*0d90*/  ISETP.NE.U32.AND P6, PT, R24, RZ, PT ;  /* 0x000000ff1800720c */ /* 0x000fc80003fc5070 */
[----:B------:R-:W-:Y:S02]  /*0da0*/  ISETP.NE.AND.EX P6, PT, R25, RZ, PT, P6 ;  /* 0x000000ff1900720c */ /* 0x000fe40003fc5360 */
[----:B------:R-:W0:Y:S02]  /*0db0*/  LDS.64 R24, [UR5+0x30] ;  /* 0x00003005ff187984 */ /* 0x000e240008000a00 */
[----:B-1----:R-:W-:Y:S02]  /*0dc0*/  SEL R41, R37, RZ, !P6 ;  /* 0x000000ff25297207 */ /* 0x002fe40007000000 */
[----:B--2---:R-:W-:-:S03]  /*0dd0*/  IADD3 R43, P6, PT, R28, R49, RZ ;  /* 0x000000311c2b7210 */ /* 0x004fc60007fde0ff */
[----:B---3--:R-:W-:Y:S02]  /*0de0*/  IMAD.IADD R34, R34, 0x1, R41 ;  /* 0x0000000122227824 */ /* 0x008fe400078e0229 */
[----:B------:R-:W-:Y:S01]  /*0df0*/  IMAD.X R53, R29, 0x1, R51, P6 ;  /* 0x000000011d357824 */ /* 0x000fe200030e0633 */
[----:B0-----:R-:W-:-:S05]  /*0e00*/  IADD3 R47, P6, PT, R24, R43, RZ ;  /* 0x0000002b182f7210 */ /* 0x001fca0007fde0ff */
[----:B------:R-:W-:Y:S01]  /*0e10*/  IMAD.X R45, R25, 0x1, R53, P6 ;  /* 0x00000001192d7824 */ /* 0x000fe200030e0635 */
[----:B------:R-:W-:-:S04]  /*0e20*/  ISETP.NE.AND P6, PT, R40, 0x2, PT ;  /* 0x000000022800780c */ /* 0x000fc80003fc5270 */
[----:B------:R-:W-:Y:S02]  /*0e30*/  SEL R46, R49, R6, !P6 ;  /* 0x00000006312e7207 */ /* 0x000fe40007000000 */
[----:B------:R-:W-:Y:S02]  /*0e40*/  SEL R48, R51, R7, !P6 ;  /* 0x0000000733307207 */ /* 0x000fe40007000000 */
[----:B------:R-:W-:Y:S01]  /*0e50*/  SEL R6, R34, R37, !P6 ;  /* 0x0000002522067207 */ /* 0x000fe20007000000 */
[----:B------:R-:W0:Y:S01]  /*0e60*/  LDS R7, [UR5+0x28] ;  /* 0x00002805ff077984 */ /* 0x000e220008000800 */
[----:B------:R-:W-:-:S04]  /*0e70*/  ISETP.NE.U32.AND P6, PT, R28, RZ, PT ;  /* 0x000000ff1c00720c */ /* 0x000fc80003fc5070 */
[----:B------:R-:W-:Y:S02]  /*0e80*/  ISETP.NE.AND.EX P6, PT, R29, RZ, PT, P6 ;  /* 0x000000ff1d00720c */ /* 0x000fe40003fc5360 */
[----:B------:R-:W1:Y:S02]  /*0e90*/  LDS.64 R28, [UR5+0x40] ;  /* 0x00004005ff1c7984 */ /* 0x000e640008000a00 */
[----:B------:R-:W-:-:S05]  /*0ea0*/  SEL R34, R34, RZ, !P6 ;  /* 0x000000ff22227207 */ /* 0x000fca0007000000 */
[----:B0-----:R-:W-:Y:S01]  /*0eb0*/  IMAD.IADD R51, R7, 0x1, R34 ;  /* 0x0000000107337824 */ /* 0x001fe200078e0222 */
[----:B-1----:R-:W-:-:S05]  /*0ec0*/  IADD3 R49, P6, PT, R28, R47, RZ ;  /* 0x0000002f1c317210 */ /* 0x002fca0007fde0ff */
[----:B------:R-:W-:Y:S01]  /*0ed0*/  IMAD.X R37, R29, 0x1, R45, P6 ;  /* 0x000000011d257824 */ /* 0x000fe200030e062d */
[----:B------:R-:W-:-:S04]  /*0ee0*/  ISETP.NE.AND P6, PT, R40, 0x3, PT ;  /* 0x000000032800780c */ /* 0x000fc80003fc5270 */
[----:B------:R-:W-:Y:S02]  /*0ef0*/  SEL R34, R51, R6, !P6 ;  /* 0x0000000633227207 */ /* 0x000fe40007000000 */
[----:B------:R-:W0:Y:S01]  /*0f00*/  LDS.64 R6, [UR5+0x50] ;  /* 0x00005005ff067984 */ /* 0x000e220008000a00 */
[----:B------:R-:W-:Y:S02]  /*0f10*/  SEL R46, R43, R46, !P6 ;  /* 0x0000002e2b2e7207 */ /* 0x000fe40007000000 */
[----:B------:R-:W-:Y:S02]  /*0f20*/  SEL R48, R53, R48, !P6 ;  /* 0x0000003035307207 */ /* 0x000fe40007000000 */
[----:B0-----:R-:W-:-:S05]  /*0f30*/  IADD3 R43, P6, PT, R6, R49, RZ ;  /* 0x00000031062b7210 */ /* 0x001fca0007fde0ff */
[----:B------:R-:W-:Y:S01]  /*0f40*/  IMAD.X R41, R7, 0x1, R37, P6 ;  /* 0x0000000107297824 */ /* 0x000fe200030e0625 */
[----:B------:R-:W-:Y:S02]  /*0f50*/  ISETP.NE.U32.AND P6, PT, R24, RZ, PT ;  /* 0x000000ff1800720c */ /* 0x000fe40003fc5070 */
[----:B------:R-:W0:Y:S02]  /*0f60*/  LDS R24, [UR5+0x38] ;  /* 0x00003805ff187984 */ /* 0x000e240008000800 */
[----:B------:R-:W-:-:S04]  /*0f70*/  ISETP.NE.AND.EX P6, PT, R25, RZ, PT, P6 ;  /* 0x000000ff1900720c */ /* 0x000fc80003fc5360 */
[----:B------:R-:W-:Y:S02]  /*0f80*/  SEL R51, R51, RZ, !P6 ;  /* 0x000000ff33337207 */ /* 0x000fe40007000000 */
[----:B------:R-:W-:-:S04]  /*0f90*/  ISETP.NE.AND P6, PT, R40, 0x4, PT ;  /* 0x000000042800780c */ /* 0x000fc80003fc5270 */
[----:B------:R-:W-:Y:S02]  /*0fa0*/  SEL R46, R47, R46, !P6 ;  /* 0x0000002e2f2e7207 */ /* 0x000fe40007000000 */
[----:B------:R-:W-:Y:S01]  /*0fb0*/  SEL R48, R45, R48, !P6 ;  /* 0x000000302d307207 */ /* 0x000fe20007000000 */
[----:B0-----:R-:W-:Y:S02]  /*0fc0*/  IMAD.IADD R51, R24, 0x1, R51 ;  /* 0x0000000118337824 */ /* 0x001fe400078e0233 */
[----:B------:R-:W0:Y:S03]  /*0fd0*/  LDS.64 R24, [UR5+0x60] ;  /* 0x00006005ff187984 */ /* 0x000e260008000a00 */
        /* <DEDUP_REMOVED lines=23> */
[----:B------:R-:W0:Y:S03]  /*1150*/  LDS R6, [UR5+0x68] ;  /* 0x00006805ff067984 */ /* 0x000e260008000800 */
[----:B------:R-:W-:Y:S02]  /*1160*/  SEL R44, R51, R44, !P6 ;  /* 0x0000002c332c7207 */ /* 0x000fe40007000000 */
[----:B------:R-:W-:-:S04]  /*1170*/  ISETP.NE.U32.AND P6, PT, R24, RZ, PT ;  /* 0x000000ff1800720c */ /* 0x000fc80003fc5070 */
[----:B------:R-:W-:-:S04]  /*1180*/  ISETP.NE.AND.EX P6, PT, R25, RZ, PT, P6 ;  /* 0x000000ff1900720c */ /* 0x000fc80003fc5360 */
[----:B------:R-:W-:Y:S02]  /*1190*/  SEL R51, R51, RZ, !P6 ;  /* 0x000000ff33337207 */ /* 0x000fe40007000000 */
[----:B------:R-:W-:-:S04]  /*11a0*/  ISETP.NE.AND P6, PT, R40, 0x7, PT ;  /* 0x000000072800780c */ /* 0x000fc80003fc5270 */
[----:B------:R-:W-:Y:S02]  /*11b0*/  SEL R24, R47, R46, !P6 ;  /* 0x0000002e2f187207 */ /* 0x000fe40007000000 */
[----:B------:R-:W-:Y:S01]  /*11c0*/  SEL R45, R45, R48, !P6 ;  /* 0x000000302d2d7207 */ /* 0x000fe20007000000 */
[----:B0-----:R-:W-:-:S05]  /*11d0*/  IMAD.IADD R51, R6, 0x1, R51 ;  /* 0x0000000106337824 */ /* 0x001fca00078e0233 */
[----:B------:R-:W-:Y:S02]  /*11e0*/  SEL R44, R51, R44, !P6 ;  /* 0x0000002c332c7207 */ /* 0x000fe40007000000 */
[----:B------:R-:W-:Y:S02]  /*11f0*/  ISETP.NE.U32.AND P6, PT, R28, RZ, PT ;  /* 0x000000ff1c00720c */ /* 0x000fe40003fc5070 */
[----:B------:R0:W1:Y:S02]  /*1200*/  SHFL.UP PT, R28, R5, 0x1, RZ ;  /* 0x04200000051c7989 */ /* 0x00006400000e00ff */
[----:B------:R-:W-:Y:S02]  /*1210*/  ISETP.NE.AND.EX P6, PT, R29, RZ, PT, P6 ;  /* 0x000000ff1d00720c */ /* 0x000fe40003fc5360 */
[----:B------:R0:W2:Y:S02]  /*1220*/  SHFL.UP PT, R29, R4, 0x1, RZ ;  /* 0x04200000041d7989 */ /* 0x0000a400000e00ff */
[----:B------:R-:W-:-:S02]  /*1230*/  SEL R6, R51, RZ, !P6 ;  /* 0x000000ff33067207 */ /* 0x000fc40007000000 */
[----:B------:R-:W-:-:S13]  /*1240*/  ISETP.GE.U32.AND P6, PT, R0, 0x20, PT ;  /* 0x000000200000780c */ /* 0x000fda0003fc6070 */
[----:B0-----:R-:W-:Y:S05]  /*1250*/  @!P6 BRA `(.L_x_595) ;  /* 0x000000000028e947 */ /* 0x001fea0003800000 */
[----:B--2---:R-:W-:-:S04]  /*1260*/  ISETP.NE.U32.AND P6, PT, R29, RZ, PT ;  /* 0x000000ff1d00720c */ /* 0x004fc80003fc5070 */
[----:B-1----:R-:W-:-:S04]  /*1270*/  ISETP.NE.AND.EX P6, PT, R28, RZ, PT, P6 ;  /* 0x000000ff1c00720c */ /* 0x002fc80003fc5360 */
[----:B------:R-:W-:Y:S02]  /*1280*/  SEL R4, R44, RZ, !P6 ;  /* 0x000000ff2c047207 */ /* 0x000fe40007000000 */
[----:B------:R-:W-:-:S04]  /*1290*/  ISETP.NE.AND P6, PT, R15, RZ, PT ;  /* 0x000000ff0f00720c */ /* 0x000fc80003fc5270 */
[----:B------:R-:W-:Y:S02]  /*12a0*/  SEL R29, R29, RZ, P6 ;  /* 0x000000ff1d1d7207 */ /* 0x000fe40003000000 */
[----:B------:R-:W-:-:S07]  /*12b0*/  SEL R28, R28, RZ, P6 ;  /* 0x000000ff1c1c7207 */ /* 0x000fce0003000000 */
[----:B------:R-:W-:Y:S01]  /*12c0*/  @P6 IMAD.IADD R44, R13, 0x1, R4 ;  /* 0x000000010d2c6824 */ /* 0x000fe200078e0204 */
[----:B------:R-:W-:-:S03]  /*12d0*/  IADD3 R29, P6, PT, R29, R24, RZ ;  /* 0x000000181d1d7210 */ /* 0x000fc60007fde0ff */
[----:B------:R-:W-:Y:S02]  /*12e0*/  IMAD.MOV.U32 R13, RZ, RZ, R44 ;  /* 0x000000ffff0d7224 */ /* 0x000fe400078e002c */
[----:B------:R-:W-:-:S08]  /*12f0*/  IMAD.X R28, R28, 0x1, R45, P6 ;  /* 0x000000011c1c7824 */ /* 0x000fd000030e062d */
.L_x_595:
[----:B------:R-:W-:Y:S05]  /*1300*/  BSYNC.RECONVERGENT B0 ;  /* 0x0000000000007941 */ /* 0x000fea0003800200 */
.L_x_594:
[----:B------:R-:W-:Y:S01]  /*1310*/  P2R R5, PR, RZ, 0x20 ;  /* 0x00000020ff057803 */ /* 0x000fe20000000000 */
[----:B------:R-:W-:Y:S01]  /*1320*/  IMAD.MOV.U32 R41, RZ, RZ, R26 ;  /* 0x000000ffff297224 */ /* 0x000fe200078e001a */
[----:B------:R-:W-:-:S13]  /*1330*/  ISETP.NE.AND P5, PT, R0, RZ, PT ;  /* 0x000000ff0000720c */ /* 0x000fda0003fa5270 */
[----:B------:R-:W-:-:S04]  /*1340*/  @P5 ISETP.NE.U32.AND P6, PT, R26, RZ, PT ;  /* 0x000000ff1a00520c */ /* 0x000fc80003fc5070 */
[----:B------:R-:W-:-:S04]  /*1350*/  @P5 ISETP.NE.AND.EX P6, PT, RZ, UR4, PT, P6 ;  /* 0x00000004ff005c0c */ /* 0x000fc8000bfc5360 */
[----:B------:R-:W-:Y:S02]  /*1360*/  @P5 SEL R4, R13, RZ, !P6 ;  /* 0x000000ff0d045207 */ /* 0x000fe40007000000 */
[----:B------:R-:W-:Y:S02]  /*1370*/  ISETP.NE.AND P6, PT, R0, RZ, PT ;  /* 0x000000ff0000720c */ /* 0x000fe40003fc5270 */
[----:B------:R-:W-:Y:S02]  /*1380*/  ISETP.NE.AND P5, PT, R5, RZ, PT ;  /* 0x000000ff0500720c */ /* 0x000fe40003fa5270 */
[----:B------:R-:W0:Y:S09]  /*1390*/  LDS R5, [UR5+0x78] ;  /* 0x00007805ff057984 */ /* 0x000e320008000800 */
[----:B------:R-:W-:-:S05]  /*13a0*/  @P6 IMAD.IADD R11, R11, 0x1, R4 ;  /* 0x000000010b0b6824 */ /* 0x000fca00078e0204 */
[----:B------:R-:W-:Y:S02]  /*13b0*/  SEL R15, R11, RZ, !P0 ;  /* 0x000000ff0b0f7207 */ /* 0x000fe40004000000 */
[----:B------:R-:W-:-:S03]  /*13c0*/  ISETP.NE.AND P0, PT, R42, RZ, PT ;  /* 0x000000ff2a00720c */ /* 0x000fc60003f05270 */
[----:B------:R-:W-:Y:S02]  /*13d0*/  IMAD.IADD R15, R38, 0x1, R15 ;  /* 0x00000001260f7824 */ /* 0x000fe400078e020f */
[----:B------:R-:W-:-:S03]  /*13e0*/  IMAD.U32 R38, RZ, RZ, UR4 ;  /* 0x00000004ff267e24 */ /* 0x000fc6000f8e00ff */
[----:B------:R-:W-:Y:S02]  /*13f0*/  SEL R4, R15, RZ, !P0 ;  /* 0x000000ff0f047207 */ /* 0x000fe40004000000 */
[----:B------:R-:W-:-:S03]  /*1400*/  ISETP.NE.AND P0, PT, R0, RZ, PT ;  /* 0x000000ff0000720c */ /* 0x000fc60003f05270 */
[----:B------:R-:W-:-:S05]  /*1410*/  IMAD.IADD R17, R17, 0x1, R4 ;  /* 0x0000000111117824 */ /* 0x000fca00078e0204 */
[----:B------:R-:W-:-:S05]  /*1420*/  SEL R4, R17, RZ, !P1 ;  /* 0x000000ff11047207 */ /* 0x000fca0004800000 */
[----:B------:R-:W-:Y:S01]  /*1430*/  IMAD.IADD R19, R19, 0x1, R4 ;  /* 0x0000000113137824 */ /* 0x000fe200078e0204 */
[----:B------:R-:W3:Y:S01]  /*1440*/  @!P0 LDC.64 R24, c[0x0][0x3b0] ;  /* 0x0000ec00ff188b82 */ /* 0x000ee20000000a00 */
[----:B------:R-:W-:-:S03]  /*1450*/  @!P0 IMAD.MOV.U32 R7, RZ, RZ, R34 ;  /* 0x000000ffff078224 */ /* 0x000fc600078e0022 */
[----:B------:R-:W-:Y:S02]  /*1460*/  SEL R4, R19, RZ, !P2 ;  /* 0x000000ff13047207 */ /* 0x000fe40005000000 */
[----:B--2---:R-:W-:-:S03]  /*1470*/  @P6 IADD3 R41, P2, PT, R26, R29, RZ ;  /* 0x0000001d1a296210 */ /* 0x004fc60007f5e0ff */
[----:B------:R-:W-:Y:S01]  /*1480*/  IMAD.IADD R21, R21, 0x1, R4 ;  /* 0x0000000115157824 */ /* 0x000fe200078e0204 */
[----:B------:R-:W-:Y:S01]  /*1490*/  IADD3 R36, P1, PT, R41, R36, RZ ;  /* 0x0000002429247210 */ /* 0x000fe20007f3e0ff */
[----:B0-----:R-:W-:Y:S01]  /*14a0*/  IMAD.IADD R4, R5, 0x1, R6 ;  /* 0x0000000105047824 */ /* 0x001fe200078e0206 */
[----:B-1----:R-:W-:Y:S01]  /*14b0*/  @P6 IADD3.X R38, PT, PT, R28, UR4, RZ, P2, !PT ;  /* 0x000000041c266c10 */ /* 0x002fe200097fe4ff */
[----:B------:R-:W-:Y:S01]  /*14c0*/  @!P0 IMAD.MOV.U32 R6, RZ, RZ, R37 ;  /* 0x000000ffff068224 */ /* 0x000fe200078e0025 */
[----:B------:R-:W-:Y:S01]  /*14d0*/  IADD3 R40, P2, PT, R36, R39, RZ ;  /* 0x0000002724287210 */ /* 0x000fe20007f5e0ff */
[----:B------:R-:W-:Y:S01]  /*14e0*/  @!P0 IMAD.MOV.U32 R5, RZ, RZ, 0x65 ;  /* 0x00000065ff058424 */ /* 0x000fe200078e00ff */
[----:B------:R-:W-:Y:S01]  /*14f0*/  SEL R42, R21, RZ, !P3 ;  /* 0x000000ff152a7207 */ /* 0x000fe20005800000 */
[----:B------:R-:W-:Y:S01]  /*1500*/  IMAD.X R39, RZ, RZ, R38, P1 ;  /* 0x000000ffff277224 */ /* 0x000fe200008e0626 */
[----:B------:R-:W-:Y:S02]  /*1510*/  IADD3 R35, P1, PT, R40, R35, RZ ;  /* 0x0000002328237210 */ /* 0x000fe40007f3e0ff */
[----:B------:R-:W-:Y:S01]  /*1520*/  @!P0 CS2R R28, SRZ ;  /* 0x00000000001c8805 */ /* 0x000fe2000001ff00 */
[----:B------:R-:W-:Y:S01]  /*1530*/  IMAD.X R43, RZ, RZ, R39, P2 ;  /* 0x000000ffff2b7224 */ /* 0x000fe200010e0627 */
[----:B------:R-:W-:Y:S01]  /*1540*/  IADD3 R32, P2, PT, R35, R32, RZ ;  /* 0x0000002023207210 */ /* 0x000fe20007f5e0ff */
[----:B------:R-:W-:Y:S01]  /*1550*/  IMAD.IADD R23, R23, 0x1, R42 ;  /* 0x0000000117177824 */ /* 0x000fe200078e022a */
[----:B---3--:R0:W-:Y:S01]  /*1560*/  @!P0 ST.E.128.STRONG.GPU desc[UR10][R24.64+0x200], R4 ;  /* 0x0002000418008985 */ /* 0x0081e2000c10fd0a */
[----:B------:R-:W-:Y:S01]  /*1570*/  IMAD.X R42, RZ, RZ, R43, P1 ;  /* 0x000000ffff2a7224 */ /* 0x000fe200008e062b */
[----:B------:R-:W-:-:S02]  /*1580*/  ISETP.GE.U32.AND P1, PT, R37, 0x101, PT ;  /* 0x000001012500780c */ /* 0x000fc40003f26070 */
[----:B------:R-:W-:Y:S01]  /*1590*/  SEL R44, R23, RZ, !P4 ;  /* 0x000000ff172c7207 */ /* 0x000fe20006000000 */
[----:B------:R-:W-:Y:S01]  /*15a0*/  IMAD.X R45, RZ, RZ, R42, P2 ;  /* 0x000000ffff2d7224 */ /* 0x000fe200010e062a */
[----:B------:R-:W-:Y:S02]  /*15b0*/  ISETP.GE.AND.EX P1, PT, R34, RZ, PT, P1 ;  /* 0x000000ff2200720c */ /* 0x000fe40003f26310 */
[----:B------:R-:W-:Y:S01]  /*15c0*/  IADD3 R33, P3, PT, R32, R33, RZ ;  /* 0x0000002120217210 */ /* 0x000fe20007f7e0ff */
[----:B------:R-:W-:-:S03]  /*15d0*/  IMAD.IADD R9, R9, 0x1, R44 ;  /* 0x0000000109097824 */ /* 0x000fc600078e022c */
[----:B------:R-:W-:Y:S01]  /*15e0*/  IADD3 R30, P2, PT, R33, R30, RZ ;  /* 0x0000001e211e7210 */ /* 0x000fe20007f5e0ff */
[----:B------:R-:W-:Y:S01]  /*15f0*/  IMAD.X R44, RZ, RZ, R45, P3 ;  /* 0x000000ffff2c7224 */ /* 0x000fe200018e062d */
[----:B------:R-:W-:Y:S02]  /*1600*/  SEL R46, R9, RZ, !P5 ;  /* 0x000000ff092e7207 */ /* 0x000fe40006800000 */
[----:B------:R-:W-:Y:S01]  /*1610*/  IADD3 R31, P3, PT, R30, R31, RZ ;  /* 0x0000001f1e1f7210 */ /* 0x000fe20007f7e0ff */
[----:B0-----:R-:W-:Y:S02]  /*1620*/  IMAD.X R5, RZ, RZ, R44, P2 ;  /* 0x000000ffff057224 */ /* 0x001fe400010e062c */
[----:B------:R-:W-:Y:S02]  /*1630*/  IMAD.IADD R3, R3, 0x1, R46 ;  /* 0x0000000103037824 */ /* 0x000fe400078e022e */
[----:B------:R-:W-:Y:S01]  /*1640*/  IMAD.X R4, RZ, RZ, R5, P3 ;  /* 0x000000ffff047224 */ /* 0x000fe200018e0605 */
[----:B------:R-:W-:Y:S07]  /*1650*/  @!P1 BRA `(.L_x_596) ;  /* 0x0000000400c49947 */ /* 0x000fee0003800000 */
[----:B------:R-:W-:Y:S01]  /*1660*/  BAR.SYNC.DEFER_BLOCKING 0x0 ;  /* 0x0000000000007b1d */ /* 0x000fe20000010000 */
[----:B------:R-:W-:Y:S02]  /*1670*/  ISETP.NE.U32.AND P0, PT, R26, RZ, PT ;  /* 0x000000ff1a00720c */ /* 0x000fe40003f05070 */
[----:B------:R-:W-:Y:S02]  /*1680*/  ISETP.NE.AND P2, PT, R10, R14, PT ;  /* 0x0000000e0a00720c */ /* 0x000fe40003f45270 */
[----:B------:R-:W-:Y:S02]  /*1690*/  ISETP.NE.AND.EX P1, PT, RZ, UR4, PT, P0 ;  /* 0x00000004ff007c0c */ /* 0x000fe4000bf25300 */
[----:B------:R-:W-:Y:S02]  /*16a0*/  ISETP.NE.AND P0, PT, R14, R16, PT ;  /* 0x000000100e00720c */ /* 0x000fe40003f05270 */
[----:B------:R-:W-:Y:S02]  /*16b0*/  ISETP.NE.AND P5, PT, R16, R18, PT ;  /* 0x000000121000720c */ /* 0x000fe40003fa5270 */
[----:B------:R-:W-:-:S02]  /*16c0*/  ISETP.NE.AND P6, PT, R18, R20, PT ;  /* 0x000000141200720c */ /* 0x000fc40003fc5270 */
[----:B------:R-:W-:Y:S02]  /*16d0*/  ISETP.NE.AND P3, PT, R8, R2, PT ;  /* 0x000000020800720c */ /* 0x000fe40003f65270 */
[----:B------:R-:W-:Y:S02]  /*16e0*/  ISETP.NE.AND P4, PT, R2, R27, PT ;  /* 0x0000001b0200720c */ /* 0x000fe40003f85270 */
[----:B------:R-:W-:Y:S02]  /*16f0*/  @P2 LEA R41, R41, UR5, 0x3 ;  /* 0x0000000529292c11 */ /* 0x000fe4000f8e18ff */
[----:B------:R-:W-:Y:S02]  /*1700*/  @P1 LEA R29, R29, UR5, 0x3 ;  /* 0x000000051d1d1c11 */ /* 0x000fe4000f8e18ff */
[----:B------:R-:W-:Y:S02]  /*1710*/  @P0 LEA R36, R36, UR5, 0x3 ;  /* 0x0000000524240c11 */ /* 0x000fe4000f8e18ff */
[----:B------:R-:W-:Y:S01]  /*1720*/  @P5 LEA R40, R40, UR5, 0x3 ;  /* 0x0000000528285c11 */ /* 0x000fe2000f8e18ff */
[----:B------:R0:W-:Y:S01]  /*1730*/  @P1 STS.64 [R29], R12 ;  /* 0x0000000c1d001388 */ /* 0x0001e20000000a00 */
[----:B------:R-:W-:-:S02]  /*1740*/  ISETP.NE.AND P1, PT, R20, R22, PT ;  /* 0x000000161400720c */ /* 0x000fc40003f25270 */
[----:B------:R-:W-:Y:S01]  /*1750*/  @P6 LEA R35, R35, UR5, 0x3 ;  /* 0x0000000523236c11 */ /* 0x000fe2000f8e18ff */
[----:B------:R0:W-:Y:S01]  /*1760*/  @P2 STS.64 [R41], R10 ;  /* 0x0000000a29002388 */ /* 0x0001e20000000a00 */
[----:B------:R-:W-:Y:S02]  /*1770*/  ISETP.NE.AND P2, PT, R22, R8, PT ;  /* 0x000000081600720c */ /* 0x000fe40003f45270 */
[----:B------:R-:W-:Y:S01]  /*1780*/  @P3 LEA R30, R30, UR5, 0x3 ;  /* 0x000000051e1e3c11 */ /* 0x000fe2000f8e18ff */
[----:B------:R0:W-:Y:S01]  /*1790*/  @P0 STS.64 [R36], R14 ;  /* 0x0000000e24000388 */ /* 0x0001e20000000a00 */
[----:B------:R-:W-:Y:S02]  /*17a0*/  @P4 LEA R31, R31, UR5, 0x3 ;  /* 0x000000051f1f4c11 */ /* 0x000fe4000f8e18ff */
[----:B------:R-:W-:Y:S01]  /*17b0*/  ISETP.GT.U32.AND P0, PT, R37, R0, PT ;  /* 0x000000002500720c */ /* 0x000fe20003f04070 */
[----:B------:R0:W-:Y:S02]  /*17c0*/  @P5 STS.64 [R40], R16 ;  /* 0x0000001028005388 */ /* 0x0001e40000000a00 */
[----:B------:R-:W-:-:S02]  /*17d0*/  @P1 LEA R32, R32, UR5, 0x3 ;  /* 0x0000000520201c11 */ /* 0x000fc4000f8e18ff */
[----:B------:R0:W-:Y:S01]  /*17e0*/  @P6 STS.64 [R35], R18 ;  /* 0x0000001223006388 */ /* 0x0001e20000000a00 */
[----:B------:R-:W-:Y:S02]  /*17f0*/  ISETP.GT.U32.AND.EX P0, PT, R34, RZ, PT, P0 ;  /* 0x000000ff2200720c */ /* 0x000fe40003f04100 */
[----:B------:R-:W-:Y:S01]  /*1800*/  @P2 LEA R33, R33, UR5, 0x3 ;  /* 0x0000000521212c11 */ /* 0x000fe2000f8e18ff */
[----:B------:R0:W-:Y:S04]  /*1810*/  @P1 STS.64 [R32], R20 ;  /* 0x0000001420001388 */ /* 0x0001e80000000a00 */
[----:B------:R0:W-:Y:S04]  /*1820*/  @P2 STS.64 [R33], R22 ;  /* 0x0000001621002388 */ /* 0x0001e80000000a00 */
[----:B------:R0:W-:Y:S04]  /*1830*/  @P3 STS.64 [R30], R8 ;  /* 0x000000081e003388 */ /* 0x0001e80000000a00 */
[----:B------:R0:W-:Y:S01]  /*1840*/  @P4 STS.64 [R31], R2 ;  /* 0x000000021f004388 */ /* 0x0001e20000000a00 */
[----:B------:R-:W-:Y:S06]  /*1850*/  BAR.SYNC.DEFER_BLOCKING 0x0 ;  /* 0x0000000000007b1d */ /* 0x000fec0000010000 */
[----:B------:R-:W-:Y:S05]  /*1860*/  @!P0 EXIT ;  /* 0x000000000000894d */ /* 0x000fea0003800000 */
[----:B0-----:R-:W-:Y:S01]  /*1870*/  IMAD.MOV.U32 R18, RZ, RZ, R0 ;  /* 0x000000ffff127224 */ /* 0x001fe200078e0000 */
[----:B------:R-:W0:Y:S01]  /*1880*/  LDCU.64 UR12, c[0x0][0x398] ;  /* 0x00007300ff0c77ac */ /* 0x000e220008000a00 */
[----:B------:R-:W-:Y:S01]  /*1890*/  IMAD.MOV.U32 R19, RZ, RZ, RZ ;  /* 0x000000ffff137224 */ /* 0x000fe200078e00ff */
[----:B------:R-:W-:Y:S02]  /*18a0*/  BSSY.RECONVERGENT B0, `(.L_x_597) ;  /* 0x000002c000007945 */ /* 0x000fe40003800200 */
[----:B------:R-:W-:Y:S01]  /*18b0*/  LOP3.LUT R2, RZ, R18, RZ, 0x33, !PT ;  /* 0x00000012ff027212 */ /* 0x000fe200078e33ff */
[----:B------:R-:W1:Y:S01]  /*18c0*/  LDCU.64 UR14, c[0x0][0x3a0] ;  /* 0x00007400ff0e77ac */ /* 0x000e620008000a00 */
[----:B------:R-:W-:Y:S02]  /*18d0*/  LOP3.LUT R3, RZ, R19, RZ, 0x33, !PT ;  /* 0x00000013ff037212 */ /* 0x000fe400078e33ff */
[----:B------:R-:W-:-:S04]  /*18e0*/  IADD3 R2, P0, PT, R2, R37, RZ ;  /* 0x0000002502027210 */ /* 0x000fc80007f1e0ff */
[C---:B------:R-:W-:Y:S01]  /*18f0*/  LOP3.LUT R4, R2.reuse, 0x300, RZ, 0xc0, !PT ;  /* 0x0000030002047812 */ /* 0x040fe200078ec0ff */
[----:B------:R-:W-:Y:S01]  /*1900*/  IMAD.X R3, R3, 0x1, R34, P0 ;  /* 0x0000000103037824 */ /* 0x000fe200000e0622 */
[----:B------:R-:W-:Y:S02]  /*1910*/  ISETP.GE.U32.AND P0, PT, R2, 0x300, PT ;  /* 0x000003000200780c */ /* 0x000fe40003f06070 */
[----:B------:R-:W-:Y:S02]  /*1920*/  ISETP.NE.U32.AND P1, PT, R4, 0x300, PT ;  /* 0x000003000400780c */ /* 0x000fe40003f25070 */
[----:B------:R-:W-:Y:S02]  /*1930*/  ISETP.GE.U32.AND.EX P0, PT, R3, RZ, PT, P0 ;  /* 0x000000ff0300720c */ /* 0x000fe40003f06100 */
[----:B------:R-:W-:-:S13]  /*1940*/  ISETP.NE.AND.EX P1, PT, RZ, RZ, PT, P1 ;  /* 0x000000ffff00720c */ /* 0x000fda0003f25310 */
[----:B01----:R-:W-:Y:S05]  /*1950*/  @!P1 BRA `(.L_x_598) ;  /* 0x0000000000809947 */ /* 0x003fea0003800000 */
[----:B------:R-:W0:Y:S01]  /*1960*/  LDCU.64 UR6, c[0x0][0x3a0] ;  /* 0x00007400ff0677ac */ /* 0x000e220008000a00 */
[----:B------:R-:W-:Y:S01]  /*1970*/  SHF.R.U64 R12, R2, 0x8, R3 ;  /* 0x00000008020c7819 */ /* 0x000fe20000001203 */
[C---:B------:R-:W-:Y:S01]  /*1980*/  IMAD.SHL.U32 R8, R18.reuse, 0x4, RZ ;  /* 0x0000000412087824 */ /* 0x040fe200078e00ff */
[----:B------:R-:W-:Y:S01]  /*1990*/  SHF.L.U64.HI R9, R18, 0x2, R19 ;  /* 0x0000000212097819 */ /* 0x000fe20000010213 */
[----:B------:R-:W1:Y:S01]  /*19a0*/  LDCU.64 UR8, c[0x0][0x398] ;  /* 0x00007300ff0877ac */ /* 0x000e620008000a00 */
[----:B------:R-:W-:Y:S01]  /*19b0*/  IMAD.MOV.U32 R13, RZ, RZ, RZ ;  /* 0x000000ffff0d7224 */ /* 0x000fe200078e00ff */
[----:B------:R-:W-:Y:S01]  /*19c0*/  LEA R0, R0, UR5, 0x3 ;  /* 0x0000000500007c11 */ /* 0x000fe2000f8e18ff */
[----:B------:R-:W-:-:S05]  /*19d0*/  VIADD R12, R12, 0x1 ;  /* 0x000000010c0c7836 */ /* 0x000fca0000000000 */
[----:B------:R-:W-:-:S04]  /*19e0*/  LOP3.LUT R12, R12, 0x3, RZ, 0xc0, !PT ;  /* 0x000000030c0c7812 */ /* 0x000fc800078ec0ff */
[----:B------:R-:W-:Y:S02]  /*19f0*/  LEA R18, P3, R12, R18, 0x8 ;  /* 0x000000120c127211 */ /* 0x000fe400078640ff */
[----:B0-----:R-:W-:Y:S02]  /*1a00*/  IADD3 R10, P1, PT, R8, UR6, RZ ;  /* 0x00000006080a7c10 */ /* 0x001fe4000ff3e0ff */
[----:B------:R-:W-:Y:S02]  /*1a10*/  LEA.HI.X R19, R12, R19, R13, 0x8, P3 ;  /* 0x000000130c137211 */ /* 0x000fe400018f440d */
[----:B-1----:R-:W-:Y:S02]  /*1a20*/  IADD3 R8, P2, PT, R8, UR8, RZ ;  /* 0x0000000808087c10 */ /* 0x002fe4000ff5e0ff */
[C---:B------:R-:W-:Y:S02]  /*1a30*/  IADD3.X R11, PT, PT, R9.reuse, UR7, RZ, P1, !PT ;  /* 0x00000007090b7c10 */ /* 0x040fe40008ffe4ff */
[----:B------:R-:W-:-:S09]  /*1a40*/  IADD3.X R9, PT, PT, R9, UR9, RZ, P2, !PT ;  /* 0x0000000909097c10 */ /* 0x000fd200097fe4ff */
.L_x_599:
[----:B0-----:R0:W1:Y:S01]  /*1a50*/  LDS.64 R6, [R0] ;  /* 0x0000000000067984 */ /* 0x0010620000000a00 */
[----:B------:R-:W-:Y:S01]  /*1a60*/  IMAD.MOV.U32 R2, RZ, RZ, R8 ;  /* 0x000000ffff027224 */ /* 0x000fe200078e0008 */
[----:B------:R-:W-:Y:S01]  /*1a70*/  IADD3 R12, P1, PT, R12, -0x1, RZ ;  /* 0xffffffff0c0c7810 */ /* 0x000fe20007f3e0ff */
[----:B------:R-:W-:Y:S01]  /*1a80*/  IMAD.MOV.U32 R3, RZ, RZ, R9 ;  /* 0x000000ffff037224 */ /* 0x000fe200078e0009 */
[----:B------:R-:W-:Y:S01]  /*1a90*/  IADD3 R8, P3, PT, R8, 0x400, RZ ;  /* 0x0000040008087810 */ /* 0x000fe20007f7e0ff */
[----:B------:R-:W-:Y:S01]  /*1aa0*/  IMAD.MOV.U32 R4, RZ, RZ, R10 ;  /* 0x000000ffff047224 */ /* 0x000fe200078e000a */
[----:B------:R-:W-:Y:S01]  /*1ab0*/  IADD3.X R13, PT, PT, R13, -0x1, RZ, P1, !PT ;  /* 0xffffffff0d0d7810 */ /* 0x000fe20000ffe4ff */
[----:B------:R-:W-:Y:S01]  /*1ac0*/  IMAD.MOV.U32 R5, RZ, RZ, R11 ;  /* 0x000000ffff057224 */ /* 0x000fe200078e000b */
[----:B------:R-:W-:Y:S01]  /*1ad0*/  ISETP.NE.U32.AND P1, PT, R12, RZ, PT ;  /* 0x000000ff0c00720c */ /* 0x000fe20003f25070 */
[----:B0-----:R-:W-:Y:S01]  /*1ae0*/  VIADD R0, R0, 0x800 ;  /* 0x0000080000007836 */ /* 0x001fe20000000000 */
[----:B------:R-:W-:Y:S01]  /*1af0*/  IADD3 R10, P2, PT, R10, 0x400, RZ ;  /* 0x000004000a0a7810 */ /* 0x000fe20007f5e0ff */
[----:B------:R-:W-:Y:S01]  /*1b00*/  IMAD.X R9, RZ, RZ, R9, P3 ;  /* 0x000000ffff097224 */ /* 0x000fe200018e0609 */
[----:B------:R-:W-:-:S03]  /*1b10*/  ISETP.NE.AND.EX P1, PT, R13, RZ, PT, P1 ;  /* 0x000000ff0d00720c */ /* 0x000fc60003f25310 */
[----:B------:R-:W-:Y:S01]  /*1b20*/  IMAD.X R11, RZ, RZ, R11, P2 ;  /* 0x000000ffff0b7224 */ /* 0x000fe200010e060b */
[----:B-1----:R0:W-:Y:S04]  /*1b30*/  STG.E desc[UR10][R2.64], R6 ;  /* 0x0000000602007986 */ /* 0x0021e8000c10190a */
[----:B------:R0:W-:Y:S05]  /*1b40*/  STG.E desc[UR10][R4.64], R7 ;  /* 0x0000000704007986 */ /* 0x0001ea000c10190a */
[----:B------:R-:W-:Y:S05]  /*1b50*/  @P1 BRA `(.L_x_599) ;  /* 0xfffffffc00bc1947 */ /* 0x000fea000383ffff */
.L_x_598:
[----:B------:R-:W-:Y:S05]  /*1b60*/  BSYNC.RECONVERGENT B0 ;  /* 0x0000000000007941 */ /* 0x000fea0003800200 */
.L_x_597:
[----:B------:R-:W-:Y:S05]  /*1b70*/  @!P0 EXIT ;  /* 0x000000000000894d */ /* 0x000fea0003800000 */
.L_x_600:
[C---:B------:R-:W-:Y:S01]  /*1b80*/  LEA R0, R18.reuse, UR5, 0x3 ;  /* 0x0000000512007c11 */ /* 0x040fe2000f8e18ff */
[C---:B----4-:R-:W-:Y:S01]  /*1b90*/  IMAD.SHL.U32 R8, R18.reuse, 0x4, RZ ;  /* 0x0000000412087824 */ /* 0x050fe200078e00ff */
[C---:B0-----:R-:W-:Y:S01]  /*1ba0*/  SHF.L.U64.HI R3, R18.reuse, 0x2, R19 ;  /* 0x0000000212037819 */ /* 0x041fe20000010213 */
[----:B------:R-:W-:Y:S02]  /*1bb0*/  VIADD R18, R18, 0x400 ;  /* 0x0000040012127836 */ /* 0x000fe40000000000 */
[----:B------:R-:W0:Y:S01]  /*1bc0*/  LDS.64 R10, [R0] ;  /* 0x00000000000a7984 */ /* 0x000e220000000a00 */
[C---:B------:R-:W-:Y:S01]  /*1bd0*/  IADD3 R6, P0, PT, R8.reuse, UR12, RZ ;  /* 0x0000000c08067c10 */ /* 0x040fe2000ff1e0ff */
[----:B------:R-:W-:Y:S01]  /*1be0*/  IMAD.MOV.U32 R19, RZ, RZ, RZ ;  /* 0x000000ffff137224 */ /* 0x000fe200078e00ff */
[C---:B------:R-:W-:Y:S01]  /*1bf0*/  LOP3.LUT R4, R8.reuse, 0xfffffffc, RZ, 0xc0, !PT ;  /* 0xfffffffc08047812 */ /* 0x040fe200078ec0ff */
[----:B------:R-:W1:Y:S01]  /*1c00*/  LDS.64 R12, [R0+0x800] ;  /* 0x00080000000c7984 */ /* 0x000e620000000a00 */
[----:B------:R-:W-:-:S02]  /*1c10*/  IADD3 R8, P1, PT, R8, UR14, RZ ;  /* 0x0000000e08087c10 */ /* 0x000fc4000ff3e0ff */
[C---:B------:R-:W-:Y:S01]  /*1c20*/  IADD3.X R7, PT, PT, R3.reuse, UR13, RZ, P0, !PT ;  /* 0x0000000d03077c10 */ /* 0x040fe200087fe4ff */
[----:B------:R-:W2:Y:S01]  /*1c30*/  LDS.64 R14, [R0+0x1000] ;  /* 0x00100000000e7984 */ /* 0x000ea20000000a00 */
[C---:B------:R-:W-:Y:S02]  /*1c40*/  LOP3.LUT R5, R3.reuse, 0x3, RZ, 0xc0, !PT ;  /* 0x0000000303057812 */ /* 0x040fe400078ec0ff */
[C---:B------:R-:W-:Y:S01]  /*1c50*/  IADD3 R2, P0, PT, R4.reuse, UR12, RZ ;  /* 0x0000000c04027c10 */ /* 0x040fe2000ff1e0ff */
[----:B------:R-:W3:Y:S01]  /*1c60*/  LDS.64 R16, [R0+0x1800] ;  /* 0x0018000000107984 */ /* 0x000ee20000000a00 */
[----:B------:R-:W-:Y:S02]  /*1c70*/  IADD3.X R9, PT, PT, R3, UR15, RZ, P1, !PT ;  /* 0x0000000f03097c10 */ /* 0x000fe40008ffe4ff */
[----:B------:R-:W-:Y:S02]  /*1c80*/  IADD3 R4, P1, PT, R4, UR14, RZ ;  /* 0x0000000e04047c10 */ /* 0x000fe4000ff3e0ff */
[----:B------:R-:W-:-:S02]  /*1c90*/  IADD3.X R3, PT, PT, R5, UR13, RZ, P0, !PT ;  /* 0x0000000d05037c10 */ /* 0x000fc400087fe4ff */
[----:B------:R-:W-:Y:S02]  /*1ca0*/  IADD3.X R5, PT, PT, R5, UR15, RZ, P1, !PT ;  /* 0x0000000f05057c10 */ /* 0x000fe40008ffe4ff */
[----:B------:R-:W-:-:S04]  /*1cb0*/  ISETP.GT.U32.AND P0, PT, R37, R18, PT ;  /* 0x000000122500720c */ /* 0x000fc80003f04070 */
[----:B------:R-:W-:Y:S01]  /*1cc0*/  ISETP.GT.U32.AND.EX P0, PT, R34, RZ, PT, P0 ;  /* 0x000000ff2200720c */ /* 0x000fe20003f04100 */
[----:B0-----:R4:W-:Y:S04]  /*1cd0*/  STG.E desc[UR10][R6.64], R10 ;  /* 0x0000000a06007986 */ /* 0x0019e8000c10190a */
[----:B------:R4:W-:Y:S04]  /*1ce0*/  STG.E desc[UR10][R8.64], R11 ;  /* 0x0000000b08007986 */ /* 0x0009e8000c10190a */
[----:B-1----:R4:W-:Y:S04]  /*1cf0*/  STG.E desc[UR10][R2.64+0x400], R12 ;  /* 0x0004000c02007986 */ /* 0x0029e8000c10190a */
[----:B------:R4:W-:Y:S04]  /*1d00*/  STG.E desc[UR10][R4.64+0x400], R13 ;  /* 0x0004000d04007986 */ /* 0x0009e8000c10190a */
[----:B--2---:R4:W-:Y:S04]  /*1d10*/  STG.E desc[UR10][R2.64+0x800], R14 ;  /* 0x0008000e02007986 */ /* 0x0049e8000c10190a */
[----:B------:R4:W-:Y:S04]  /*1d20*/  STG.E desc[UR10][R4.64+0x800], R15 ;  /* 0x0008000f04007986 */ /* 0x0009e8000c10190a */
[----:B---3--:R4:W-:Y:S04]  /*1d30*/  STG.E desc[UR10][R2.64+0xc00], R16 ;  /* 0x000c001002007986 */ /* 0x0089e8000c10190a */
[----:B------:R4:W-:Y:S01]  /*1d40*/  STG.E desc[UR10][R4.64+0xc00], R17 ;  /* 0x000c001104007986 */ /* 0x0009e2000c10190a */
[----:B------:R-:W-:Y:S05]  /*1d50*/  @P0 BRA `(.L_x_600) ;  /* 0xfffffffc00880947 */ /* 0x000fea000383ffff */
[----:B------:R-:W-:Y:S05]  /*1d60*/  EXIT ;  /* 0x000000000000794d */ /* 0x000fea0003800000 */
.L_x_596:
[----:B------:R-:W-:Y:S01]  /*1d70*/  ISETP.NE.U32.AND P0, PT, R26, RZ, PT ;  /* 0x000000ff1a00720c */ /* 0x000fe20003f05070 */
[----:B------:R-:W-:Y:S01]  /*1d80*/  BSSY.RECONVERGENT B0, `(.L_x_601) ;  /* 0x0000010000007945 */ /* 0x000fe20003800200 */
[----:B------:R-:W-:Y:S02]  /*1d90*/  ISETP.NE.AND P1, PT, R2, R27, PT ;  /* 0x0000001b0200720c */ /* 0x000fe40003f25270 */
[----:B------:R-:W-:Y:S02]  /*1da0*/  ISETP.NE.AND.EX P0, PT, RZ, UR4, PT, P0 ;  /* 0x00000004ff007c0c */ /* 0x000fe4000bf05300 */
[----:B------:R-:W-:Y:S02]  /*1db0*/  ISETP.NE.AND P4, PT, R10, R14, PT ;  /* 0x0000000e0a00720c */ /* 0x000fe40003f85270 */
[----:B------:R-:W-:-:S09]  /*1dc0*/  ISETP.NE.AND P2, PT, R14, R16, PT ;  /* 0x000000100e00720c */ /* 0x000fd20003f45270 */
[----:B------:R-:W-:Y:S05]  /*1dd0*/  @!P0 BRA `(.L_x_602) ;  /* 0x0000000000288947 */ /* 0x000fea0003800000 */
[----:B------:R-:W0:Y:S01]  /*1de0*/  LDCU.64 UR4, c[0x0][0x398] ;  /* 0x00007300ff0477ac */ /* 0x000e220008000a00 */
[C---:B------:R-:W-:Y:S01]  /*1df0*/  IMAD.SHL.U32 R24, R29.reuse, 0x4, RZ ;  /* 0x000000041d187824 */ /* 0x040fe200078e00ff */
[----:B------:R-:W-:Y:S01]  /*1e00*/  SHF.L.U64.HI R28, R29, 0x2, R28 ;  /* 0x000000021d1c7819 */ /* 0x000fe2000001021c */
[----:B------:R-:W1:Y:S03]  /*1e10*/  LDCU.64 UR6, c[0x0][0x3a0] ;  /* 0x00007400ff0677ac */ /* 0x000e660008000a00 */
[C---:B0-----:R-:W-:Y:S02]  /*1e20*/  IADD3 R6, P0, PT, R24.reuse, UR4, RZ ;  /* 0x0000000418067c10 */ /* 0x041fe4000ff1e0ff */
[----:B-1----:R-:W-:Y:S02]  /*1e30*/  IADD3 R24, P3, PT, R24, UR6, RZ ;  /* 0x0000000618187c10 */ /* 0x002fe4000ff7e0ff */
[----:B------:R-:W-:-:S02]  /*1e40*/  IADD3.X R7, PT, PT, R28, UR5, RZ, P0, !PT ;  /* 0x000000051c077c10 */ /* 0x000fc400087fe4ff */
[----:B------:R-:W-:-:S03]  /*1e50*/  IADD3.X R25, PT, PT, R28, UR7, RZ, P3, !PT ;  /* 0x000000071c197c10 */ /* 0x000fc60009ffe4ff */
[----:B------:R0:W-:Y:S04]  /*1e60*/  STG.E desc[UR10][R6.64], R12 ;  /* 0x0000000c06007986 */ /* 0x0001e8000c10190a */
[----:B------:R0:W-:Y:S02]  /*1e70*/  STG.E desc[UR10][R24.64], R13 ;  /* 0x0000000d18007986 */ /* 0x0001e4000c10190a */
.L_x_602:
[----:B------:R-:W-:Y:S05]  /*1e80*/  BSYNC.RECONVERGENT B0 ;  /* 0x0000000000007941 */ /* 0x000fea0003800200 */
.L_x_601:
[----:B------:R-:W-:Y:S04]  /*1e90*/  BSSY.RECONVERGENT B0, `(.L_x_603) ;  /* 0x000000c000007945 */ /* 0x000fe80003800200 */
[----:B------:R-:W-:Y:S05]  /*1ea0*/  @!P4 BRA `(.L_x_604) ;  /* 0x000000000028c947 */ /* 0x000fea0003800000 */
[----:B------:R-:W1:Y:S01]  /*1eb0*/  LDCU.64 UR4, c[0x0][0x398] ;  /* 0x00007300ff0477ac */ /* 0x000e620008000a00 */
[C---:B0-----:R-:W-:Y:S01]  /*1ec0*/  IMAD.SHL.U32 R12, R41.reuse, 0x4, RZ ;  /* 0x00000004290c7824 */ /* 0x041fe200078e00ff */
[----:B------:R-:W-:Y:S01]  /*1ed0*/  SHF.L.U64.HI R38, R41, 0x2, R38 ;  /* 0x0000000229267819 */ /* 0x000fe20000010226 */
[----:B------:R-:W0:Y:S03]  /*1ee0*/  LDCU.64 UR6, c[0x0][0x3a0] ;  /* 0x00007400ff0677ac */ /* 0x000e260008000a00 */
[C---:B-1----:R-:W-:Y:S02]  /*1ef0*/  IADD3 R6, P0, PT, R12.reuse, UR4, RZ ;  /* 0x000000040c067c10 */ /* 0x042fe4000ff1e0ff */
[----:B0-----:R-:W-:Y:S02]  /*1f00*/  IADD3 R12, P3, PT, R12, UR6, RZ ;  /* 0x000000060c0c7c10 */ /* 0x001fe4000ff7e0ff */
[----:B------:R-:W-:-:S02]  /*1f10*/  IADD3.X R7, PT, PT, R38, UR5, RZ, P0, !PT ;  /* 0x0000000526077c10 */ /* 0x000fc400087fe4ff */
[----:B------:R-:W-:-:S03]  /*1f20*/  IADD3.X R13, PT, PT, R38, UR7, RZ, P3, !PT ;  /* 0x00000007260d7c10 */ /* 0x000fc60009ffe4ff */
[----:B------:R1:W-:Y:S04]  /*1f30*/  STG.E desc[UR10][R6.64], R10 ;  /* 0x0000000a06007986 */ /* 0x0003e8000c10190a */
[----:B------:R1:W-:Y:S02]  /*1f40*/  STG.E desc[UR10][R12.64], R11 ;  /* 0x0000000b0c007986 */ /* 0x0003e4000c10190a */
.L_x_604:
[----:B------:R-:W-:Y:S05]  /*1f50*/  BSYNC.RECONVERGENT B0 ;  /* 0x0000000000007941 */ /* 0x000fea0003800200 */
.L_x_603:
[----:B------:R-:W-:Y:S01]  /*1f60*/  BSSY.RECONVERGENT B0, `(.L_x_605) ;  /* 0x0000011000007945 */ /* 0x000fe20003800200 */
[----:B------:R-:W-:Y:S02]  /*1f70*/  ISETP.NE.AND P0, PT, R16, R18, PT ;  /* 0x000000121000720c */ /* 0x000fe40003f05270 */
[----:B------:R-:W-:Y:S02]  /*1f80*/  ISETP.NE.AND P3, PT, R18, R20, PT ;  /* 0x000000141200720c */ /* 0x000fe40003f65270 */
[----:B------:R-:W-:Y:S02]  /*1f90*/  ISETP.NE.AND P4, PT, R20, R22, PT ;  /* 0x000000161400720c */ /* 0x000fe40003f85270 */
[----:B------:R-:W-:Y:S02]  /*1fa0*/  ISETP.NE.AND P5, PT, R22, R8, PT ;  /* 0x000000081600720c */ /* 0x000fe40003fa5270 */
[----:B------:R-:W-:Y:S01]  /*1fb0*/  ISETP.NE.AND P6, PT, R8, R2, PT ;  /* 0x000000020800720c */ /* 0x000fe20003fc5270 */
[----:B------:R-:W-:-:S12]  /*1fc0*/  @!P2 BRA `(.L_x_606) ;  /* 0x000000000028a947 */ /* 0x000fd80003800000 */
[----:B------:R-:W0:Y:S01]  /*1fd0*/  LDCU.64 UR4, c[0x0][0x398] ;  /* 0x00007300ff0477ac */ /* 0x000e220008000a00 */
[C---:B-1----:R-:W-:Y:S01]  /*1fe0*/  IMAD.SHL.U32 R10, R36.reuse, 0x4, RZ ;  /* 0x00000004240a7824 */ /* 0x042fe200078e00ff */
[----:B------:R-:W-:Y:S01]  /*1ff0*/  SHF.L.U64.HI R36, R36, 0x2, R39 ;  /* 0x0000000224247819 */ /* 0x000fe20000010227 */
[----:B------:R-:W1:Y:S03]  /*2000*/  LDCU.64 UR6, c[0x0][0x3a0] ;  /* 0x00007400ff0677ac */ /* 0x000e660008000a00 */
[----:B0-----:R-:W-:-:S04]  /*2010*/  IADD3 R6, P2, PT, R10, UR4, RZ ;  /* 0x000000040a067c10 */ /* 0x001fc8000ff5e0ff */
[----:B------:R-:W-:Y:S02]  /*2020*/  IADD3.X R7, PT, PT, R36, UR5, RZ, P2, !PT ;  /* 0x0000000524077c10 */ /* 0x000fe400097fe4ff */
[----:B-1----:R-:W-:-:S03]  /*2030*/  IADD3 R10, P2, PT, R10, UR6, RZ ;  /* 0x000000060a0a7c10 */ /* 0x002fc6000ff5e0ff */
[----:B------:R2:W-:Y:S01]  /*2040*/  STG.E desc[UR10][R6.64], R14 ;  /* 0x0000000e06007986 */ /* 0x0005e2000c10190a */
[----:B------:R-:W-:-:S05]  /*2050*/  IADD3.X R11, PT, PT, R36, UR7, RZ, P2, !PT ;  /* 0x00000007240b7c10 */ /* 0x000fca00097fe4ff */
[----:B------:R2:W-:Y:S04]  /*2060*/  STG.E desc[UR10][R10.64], R15 ;  /* 0x0000000f0a007986 */ /* 0x0005e8000c10190a */
.L_x_606:
[----:B------:R-:W-:Y:S05]  /*2070*/  BSYNC.RECONVERGENT B0 ;  /* 0x0000000000007941 */ /* 0x000fea0003800200 */
.L_x_605:
[----:B------:R-:W-:Y:S04]  /*2080*/  BSSY.RECONVERGENT B0, `(.L_x_607) ;  /* 0x000000c000007945 */ /* 0x000fe80003800200 */
[----:B------:R-:W-:Y:S05]  /*2090*/  @!P0 BRA `(.L_x_608) ;  /* 0x0000000000288947 */ /* 0x000fea0003800000 */
[----:B------:R-:W0:Y:S01]  /*20a0*/  LDCU.64 UR4, c[0x0][0x398] ;  /* 0x00007300ff0477ac */ /* 0x000e220008000a00 */
[C---:B-12---:R-:W-:Y:S01]  /*20b0*/  IMAD.SHL.U32 R10, R40.reuse, 0x4, RZ ;  /* 0x00000004280a7824 */ /* 0x046fe200078e00ff */
        /* <DEDUP_REMOVED lines=8> */
.L_x_608:
[----:B------:R-:W-:Y:S05]  /*2140*/  BSYNC.RECONVERGENT B0 ;  /* 0x0000000000007941 */ /* 0x000fea0003800200 */
.L_x_607:
[----:B------:R-:W-:Y:S04]  /*2150*/  BSSY.RECONVERGENT B0, `(.L_x_609) ;  /* 0x000000c000007945 */ /* 0x000fe80003800200 */
[----:B------:R-:W-:Y:S05]  /*2160*/  @!P3 BRA `(.L_x_610) ;  /* 0x000000000028b947 */ /* 0x000fea0003800000 */
[----:B------:R-:W0:Y:S01]  /*2170*/  LDCU.64 UR4, c[0x0][0x398] ;  /* 0x00007300ff0477ac */ /* 0x000e220008000a00 */
[C---:B-123--:R-:W-:Y:S01]  /*2180*/  IMAD.SHL.U32 R10, R35.reuse, 0x4, RZ ;  /* 0x00000004230a7824 */ /* 0x04efe200078e00ff */
        /* <DEDUP_REMOVED lines=8> */
.L_x_610:
[----:B------:R-:W-:Y:S05]  /*2210*/  BSYNC.RECONVERGENT B0 ;  /* 0x0000000000007941 */ /* 0x000fea0003800200 */
.L_x_609:
[----:B------:R-:W-:Y:S04]  /*2220*/  BSSY.RECONVERGENT B0, `(.L_x_611) ;  /* 0x000000c000007945 */ /* 0x000fe80003800200 */
[----:B------:R-:W-:Y:S05]  /*2230*/  @!P4 BRA `(.L_x_612) ;  /* 0x000000000028c947 */ /* 0x000fea0003800000 */
[----:B------:R-:W0:Y:S01]  /*2240*/  LDCU.64 UR4, c[0x0][0x398] ;  /* 0x00007300ff0477ac */ /* 0x000e220008000a00 */
[C---:B-1234-:R-:W-:Y:S01]  /*2250*/  IMAD.SHL.U32 R10, R32.reuse, 0x4, RZ ;  /* 0x00000004200a7824 */ /* 0x05efe200078e00ff */
        /* <DEDUP_REMOVED lines=8> */
.L_x_612:
[----:B------:R-:W-:Y:S05]  /*22e0*/  BSYNC.RECONVERGENT B0 ;  /* 0x0000000000007941 */ /* 0x000fea0003800200 */
.L_x_611:
[----:B------:R-:W-:Y:S04]  /*22f0*/  BSSY.RECONVERGENT B0, `(.L_x_613) ;  /* 0x000000c000007945 */ /* 0x000fe80003800200 */
[----:B------:R-:W-:Y:S05]  /*2300*/  @!P5 BRA `(.L_x_614) ;  /* 0x000000000028d947 */ /* 0x000fea0003800000 */
[----:B------:R-:W5:Y:S01]  /*2310*/  LDCU.64 UR4, c[0x0][0x398] ;  /* 0x00007300ff0477ac */ /* 0x000f620008000a00 */
[C---:B01234-:R-:W-:Y:S01]  /*2320*/  IMAD.SHL.U32 R10, R33.reuse, 0x4, RZ ;  /* 0x00000004210a7824 */ /* 0x05ffe200078e00ff */
[----:B------:R-:W-:Y:S01]  /*2330*/  SHF.L.U64.HI R33, R33, 0x2, R44 ;  /* 0x0000000221217819 */ /* 0x000fe2000001022c */
[----:B------:R-:W0:Y:S03]  /*2340*/  LDCU.64 UR6, c[0x0][0x3a0] ;  /* 0x00007400ff0677ac */ /* 0x000e260008000a00 */
[C---:B-----5:R-:W-:Y:S02]  /*2350*/  IADD3 R6, P0, PT, R10.reuse, UR4, RZ ;  /* 0x000000040a067c10 */ /* 0x060fe4000ff1e0ff */
[----:B0-----:R-:W-:Y:S02]  /*2360*/  IADD3 R10, P2, PT, R10, UR6, RZ ;  /* 0x000000060a0a7c10 */ /* 0x001fe4000ff5e0ff */
[----:B------:R-:W-:-:S02]  /*2370*/  IADD3.X R7, PT, PT, R33, UR5, RZ, P0, !PT ;  /* 0x0000000521077c10 */ /* 0x000fc400087fe4ff */
[----:B------:R-:W-:-:S03]  /*2380*/  IADD3.X R11, PT, PT, R33, UR7, RZ, P2, !PT ;  /* 0x00000007210b7c10 */ /* 0x000fc600097fe4ff */
[----:B------:R0:W-:Y:S04]  /*2390*/  STG.E desc[UR10][R6.64], R22 ;  /* 0x0000001606007986 */ /* 0x0001e8000c10190a */
[----:B------:R0:W-:Y:S02]  /*23a0*/  STG.E desc[UR10][R10.64], R23 ;  /* 0x000000170a007986 */ /* 0x0001e4000c10190a */
.L_x_614:
[----:B------:R-:W-:Y:S05]  /*23b0*/  BSYNC.RECONVERGENT B0 ;  /* 0x0000000000007941 */ /* 0x000fea0003800200 */
.L_x_613:
        /* <DEDUP_REMOVED lines=12> */
.L_x_616:
[----:B------:R-:W-:Y:S05]  /*2480*/  BSYNC.RECONVERGENT B0 ;  /* 0x0000000000007941 */ /* 0x000fea0003800200 */
.L_x_615:
[----:B------:R-:W-:Y:S05]  /*2490*/  @!P1 EXIT ;  /* 0x000000000000994d */ /* 0x000fea0003800000 */
        /* <DEDUP_REMOVED lines=8> */
[----:B------:R-:W-:Y:S04]  /*2520*/  STG.E desc[UR10][R4.64], R2 ;  /* 0x0000000204007986 */ /* 0x000fe8000c10190a */
[----:B------:R-:W-:Y:S01]  /*2530*/  STG.E desc[UR10][R6.64], R3 ;  /* 0x0000000306007986 */ /* 0x000fe2000c10190a */
[----:B------:R-:W-:Y:S05]  /*2540*/  EXIT ;  /* 0x000000000000794d */ /* 0x000fea0003800000 */
.L_x_593:
[----:B------:R-:W0:Y:S01]  /*2550*/  S2R R28, SR_TID.X ;  /* 0x00000000001c7919 */ /* 0x000e220000002100 */
[----:B------:R-:W1:Y:S01]  /*2560*/  LDCU.64 UR4, c[0x0][0x380] ;  /* 0x00007000ff0477ac */ /* 0x000e620008000a00 */
[C---:B0-----:R-:W-:Y:S02]  /*2570*/  LOP3.LUT R0, R28.reuse, 0x1f, RZ, 0xc0, !PT ;  /* 0x0000001f1c007812 */ /* 0x041fe400078ec0ff */
[----:B------:R-:W-:-:S05]  /*2580*/  LOP3.LUT R3, R28, 0x3e0, RZ, 0xc0, !PT ;  /* 0x000003e01c037812 */ /* 0x000fca00078ec0ff */
[----:B------:R-:W-:-:S05]  /*2590*/  IMAD R0, R3, 0x9, R0 ;  /* 0x0000000903007824 */ /* 0x000fca00078e0200 */
[----:B------:R-:W-:-:S05]  /*25a0*/  IADD3 R0, P0, PT, R0, UR6, RZ ;  /* 0x0000000600007c10 */ /* 0x000fca000ff1e0ff */
[----:B------:R-:W-:Y:S01]  /*25b0*/  IMAD.X R3, RZ, RZ, UR7, P0 ;  /* 0x00000007ff037e24 */ /* 0x000fe200080e06ff */
[----:B-1----:R-:W-:-:S04]  /*25c0*/  LEA R4, P0, R0, UR4, 0x2 ;  /* 0x0000000400047c11 */ /* 0x002fc8000f8010ff */
[----:B------:R-:W-:-:S05]  /*25d0*/  LEA.HI.X R5, R0, UR5, R3, 0x2, P0 ;  /* 0x0000000500057c11 */ /* 0x000fca00080f1403 */
[----:B------:R-:W2:Y:S04]  /*25e0*/  LDG.E.CONSTANT R0, desc[UR10][R4.64] ;  /* 0x0000000a04007981 */ /* 0x000ea8000c1e9900 */
[----:B------:R-:W3:Y:S04]  /*25f0*/  LDG.E.CONSTANT R6, desc[UR10][R4.64+0x80] ;  /* 0x0000800a04067981 */ /* 0x000ee8000c1e9900 */
[----:B------:R-:W4:Y:S04]  /*2600*/  LDG.E.CONSTANT R7, desc[UR10][R4.64+0x100] ;  /* 0x0001000a04077981 */ /* 0x000f28000c1e9900 */
[----:B------:R-:W5:Y:S04]  /*2610*/  LDG.E.CONSTANT R8, desc[UR10][R4.64+0x180] ;  /* 0x0001800a04087981 */ /* 0x000f68000c1e9900 */
[----:B------:R-:W5:Y:S04]  /*2620*/  LDG.E.CONSTANT R9, desc[UR10][R4.64+0x200] ;  /* 0x0002000a04097981 */ /* 0x000f68000c1e9900 */
[----:B------:R-:W5:Y:S04]  /*2630*/  LDG.E.CONSTANT R10, desc[UR10][R4.64+0x280] ;  /* 0x0002800a040a7981 */ /* 0x000f68000c1e9900 */
[----:B------:R-:W5:Y:S04]  /*2640*/  LDG.E.CONSTANT R11, desc[UR10][R4.64+0x300] ;  /* 0x0003000a040b7981 */ /* 0x000f68000c1e9900 */
[----:B------:R-:W5:Y:S04]  /*2650*/  LDG.E.CONSTANT R13, desc[UR10][R4.64+0x380] ;  /* 0x0003800a040d7981 */ /* 0x000f68000c1e9900 */
[----:B------:R-:W5:Y:S01]  /*2660*/  LDG.E.CONSTANT R15, desc[UR10][R4.64+0x400] ;  /* 0x0004000a040f7981 */ /* 0x000f62000c1e9900 */
[----:B------:R-:W-:Y:S01]  /*2670*/  ISETP.NE.AND P1, PT, R28, RZ, PT ;  /* 0x000000ff1c00720c */ /* 0x000fe20003f25270 */
[----:B------:R-:W-:-:S02]  /*2680*/  IMAD.U32 R17, RZ, RZ, UR13 ;  /* 0x0000000dff117e24 */ /* 0x000fc4000f8e00ff */
[----:B------:R-:W-:-:S10]  /*2690*/  IMAD.MOV.U32 R18, RZ, RZ, RZ ;  /* 0x000000ffff127224 */ /* 0x000fd400078e00ff */
[----:B------:R-:W0:Y:S02]  /*26a0*/  @!P1 LDC.64 R2, c[0x0][0x380] ;  /* 0x0000e000ff029b82 */ /* 0x000e240000000a00 */
[----:B0-----:R-:W-:-:S05]  /*26b0*/  @!P1 IMAD.WIDE.U32 R2, R17, 0x2400, R2 ;  /* 0x0000240011029825 */ /* 0x001fca00078e0002 */
[----:B------:R0:W5:Y:S01]  /*26c0*/  @!P1 LDG.E.CONSTANT R18, desc[UR10][R2.64+-0x4] ;  /* 0xfffffc0a02129981 */ /* 0x000162000c1e9900 */
[----:B------:R-:W1:Y:S01]  /*26d0*/  S2UR UR5, SR_CgaCtaId ;  /* 0x00000000000579c3 */ /* 0x000e620000008800 */
[----:B------:R-:W-:Y:S01]  /*26e0*/  SHF.R.U32.HI R19, RZ, 0x5, R28 ;  /* 0x00000005ff137819 */ /* 0x000fe2000001161c */
[----:B------:R-:W-:Y:S01]  /*26f0*/  UMOV UR4, 0x400 ;  /* 0x0000040000047882 */ /* 0x000fe20000000000 */
[----:B------:R-:W1:Y:S01]  /*2700*/  S2R R26, SR_LANEID ;  /* 0x00000000001a7919 */ /* 0x000e620000000000 */
[----:B------:R-:W-:-:S04]  /*2710*/  ISETP.NE.AND P0, PT, R28, RZ, PT ;  /* 0x000000ff1c00720c */ /* 0x000fc80003f05270 */
[----:B0-----:R-:W0:Y:S01]  /*2720*/  LDC R3, c[0x0][0x390] ;  /* 0x0000e400ff037b82 */ /* 0x001e220000000800 */
[----:B-1----:R-:W-:Y:S01]  /*2730*/  ULEA UR6, UR5, UR4, 0x18 ;  /* 0x0000000405067291 */ /* 0x002fe2000f8ec0ff */
[----:B------:R-:W-:-:S05]  /*2740*/  IMAD R4, R19, 0x120, R26 ;  /* 0x0000012013047824 */ /* 0x000fca00078e021a */
[----:B------:R-:W-:-:S05]  /*2750*/  LEA R4, R4, UR6, 0x2 ;  /* 0x0000000604047c11 */ /* 0x000fca000f8e10ff */
[----:B------:R-:W-:Y:S01]  /*2760*/  IMAD R5, R26, 0x20, R4 ;  /* 0x000000201a057824 */ /* 0x000fe200078e0204 */
[----:B--2---:R-:W-:Y:S04]  /*2770*/  STS [R4], R0 ;  /* 0x0000000004007388 */ /* 0x004fe80000000800 */
[----:B---3--:R1:W-:Y:S04]  /*2780*/  STS [R4+0x80], R6 ;  /* 0x0000800604007388 */ /* 0x0083e80000000800 */
[----:B----4-:R-:W-:Y:S04]  /*2790*/  STS [R4+0x100], R7 ;  /* 0x0001000704007388 */ /* 0x010fe80000000800 */
[----:B-----5:R-:W-:Y:S01]  /*27a0*/  STS [R4+0x180], R8 ;  /* 0x0001800804007388 */ /* 0x020fe20000000800 */
[----:B-1----:R-:W-:-:S03]  /*27b0*/  LEA R6, R28, UR6, 0x2 ;  /* 0x000000061c067c11 */ /* 0x002fc6000f8e10ff */
[----:B------:R-:W-:Y:S04]  /*27c0*/  STS [R4+0x200], R9 ;  /* 0x0002000904007388 */ /* 0x000fe80000000800 */
[----:B------:R-:W-:Y:S04]  /*27d0*/  STS [R4+0x280], R10 ;  /* 0x0002800a04007388 */ /* 0x000fe80000000800 */
[----:B------:R-:W-:Y:S04]  /*27e0*/  STS [R4+0x300], R11 ;  /* 0x0003000b04007388 */ /* 0x000fe80000000800 */
[----:B------:R-:W-:Y:S04]  /*27f0*/  STS [R4+0x380], R13 ;  /* 0x0003800d04007388 */ /* 0x000fe80000000800 */
[----:B------:R-:W-:Y:S01]  /*2800*/  STS [R4+0x400], R15 ;  /* 0x0004000f04007388 */ /* 0x000fe20000000800 */
[----:B------:R-:W-:-:S03]  /*2810*/  NOP ;  /* 0x0000000000007918 */ /* 0x000fc60000000000 */
[----:B------:R-:W-:Y:S04]  /*2820*/  LDS R33, [R5+0x20] ;  /* 0x0000200005217984 */ /* 0x000fe80000000800 */
[----:B------:R-:W-:Y:S04]  /*2830*/  LDS R20, [R5] ;  /* 0x0000000005147984 */ /* 0x000fe80000000800 */
[----:B------:R-:W1:Y:S04]  /*2840*/  LDS R22, [R5+0x4] ;  /* 0x0000040005167984 */ /* 0x000e680000000800 */
[----:B------:R-:W2:Y:S04]  /*2850*/  LDS R16, [R5+0x8] ;  /* 0x0000080005107984 */ /* 0x000ea80000000800 */
[----:B------:R-:W3:Y:S04]  /*2860*/  LDS R14, [R5+0xc] ;  /* 0x00000c00050e7984 */ /* 0x000ee80000000800 */
[----:B------:R-:W4:Y:S04]  /*2870*/  LDS R12, [R5+0x10] ;  /* 0x00001000050c7984 */ /* 0x000f280000000800 */
[----:B------:R-:W5:Y:S04]  /*2880*/  LDS R10, [R5+0x14] ;  /* 0x00001400050a7984 */ /* 0x000f680000000800 */
[----:B------:R-:W-:Y:S04]  /*2890*/  LDS R8, [R5+0x18] ;  /* 0x0000180005087984 */ /* 0x000fe80000000800 */
[----:B------:R-:W-:Y:S01]  /*28a0*/  LDS R2, [R5+0x1c] ;  /* 0x00001c0005027984 */ /* 0x000fe20000000800 */
[----:B------:R-:W-:Y:S01]  /*28b0*/  BAR.SYNC.DEFER_BLOCKING 0x0 ;  /* 0x0000000000007b1d */ /* 0x000fe20000010000 */
[----:B-1----:R-:W-:-:S02]  /*28c0*/  ISETP.NE.AND P2, PT, R20, R22, PT ;  /* 0x000000161400720c */ /* 0x002fc40003f45270 */
[----:B--2---:R-:W-:Y:S02]  /*28d0*/  ISETP.NE.AND P3, PT, R22, R16, PT ;  /* 0x000000101600720c */ /* 0x004fe40003f65270 */
[----:B------:R-:W-:Y:S02]  /*28e0*/  SEL R24, RZ, 0x1, !P2 ;  /* 0x00000001ff187807 */ /* 0x000fe40005000000 */
[----:B---3--:R-:W-:Y:S01]  /*28f0*/  ISETP.NE.AND P4, PT, R16, R14, PT ;  /* 0x0000000e1000720c */ /* 0x008fe20003f85270 */
[----:B0-----:R-:W-:Y:S01]  /*2900*/  STS [R4], R3 ;  /* 0x0000000304007388 */ /* 0x001fe20000000800 */
[----:B----4-:R-:W-:-:S03]  /*2910*/  ISETP.NE.AND P6, PT, R14, R12, PT ;  /* 0x0000000c0e00720c */ /* 0x010fc60003fc5270 */
[----:B------:R-:W-:Y:S01]  /*2920*/  STS [R4+0x80], R3 ;  /* 0x0000800304007388 */ /* 0x000fe20000000800 */
[----:B-----5:R-:W-:-:S03]  /*2930*/  ISETP.NE.AND P5, PT, R12, R10, PT ;  /* 0x0000000a0c00720c */ /* 0x020fc60003fa5270 */
        /* <DEDUP_REMOVED lines=15> */
[----:B------:R-:W-:Y:S04]  /*2a30*/  LDS R3, [R5+0x1c] ;  /* 0x00001c0005037984 */ /* 0x000fe80000000800 */
[----:B------:R0:W-:Y:S01]  /*2a40*/  LDS R0, [R5+0x20] ;  /* 0x0000200005007984 */ /* 0x0001e20000000800 */
[----:B------:R-:W-:Y:S01]  /*2a50*/  BAR.SYNC.DEFER_BLOCKING 0x0 ;  /* 0x0000000000007b1d */ /* 0x000fe20000010000 */
[----:B0-----:R-:W-:-:S02]  /*2a60*/  SEL R4, R21, RZ, !P2 ;  /* 0x000000ff15047207 */ /* 0x001fc40005000000 */
[----:B------:R-:W-:-:S03]  /*2a70*/  SEL R5, RZ, 0x1, !P3 ;  /* 0x00000001ff057807 */ /* 0x000fc60005800000 */
[----:B-1----:R-:W-:-:S05]  /*2a80*/  IMAD.IADD R4, R23, 0x1, R4 ;  /* 0x0000000117047824 */ /* 0x002fca00078e0204 */
[----:B------:R-:W-:Y:S02]  /*2a90*/  SEL R4, R4, RZ, !P3 ;  /* 0x000000ff04047207 */ /* 0x000fe40005800000 */
[----:B------:R-:W-:-:S03]  /*2aa0*/  ISETP.NE.AND P3, PT, R10, R8, PT ;  /* 0x000000080a00720c */ /* 0x000fc60003f65270 */
[----:B--2---:R-:W-:Y:S01]  /*2ab0*/  IMAD.IADD R4, R17, 0x1, R4 ;  /* 0x0000000111047824 */ /* 0x004fe200078e0204 */
[----:B------:R-:W-:Y:S04]  /*2ac0*/  STS [R6+0x4d8], R33 ;  /* 0x0004d82106007388 */ /* 0x000fe80000000800 */
[----:B------:R-:W-:Y:S01]  /*2ad0*/  SEL R4, R4, RZ, !P4 ;  /* 0x000000ff04047207 */ /* 0x000fe20006000000 */
[----:B------:R-:W-:Y:S04]  /*2ae0*/  BAR.SYNC.DEFER_BLOCKING 0x0 ;  /* 0x0000000000007b1d */ /* 0x000fe80000010000 */
[----:B---3--:R-:W-:-:S05]  /*2af0*/  IMAD.IADD R4, R15, 0x1, R4 ;  /* 0x000000010f047824 */ /* 0x008fca00078e0204 */
[----:B------:R-:W-:-:S05]  /*2b00*/  SEL R4, R4, RZ, !P6 ;  /* 0x000000ff04047207 */ /* 0x000fca0007000000 */
[----:B----4-:R-:W-:-:S05]  /*2b10*/  IMAD.IADD R4, R13, 0x1, R4 ;  /* 0x000000010d047824 */ /* 0x010fca00078e0204 */
[----:B------:R-:W-:-:S05]  /*2b20*/  SEL R4, R4, RZ, !P5 ;  /* 0x000000ff04047207 */ /* 0x000fca0006800000 */
[----:B-----5:R-:W-:Y:S01]  /*2b30*/  IMAD.IADD R4, R11, 0x1, R4 ;  /* 0x000000010b047824 */ /* 0x020fe200078e0204 */
[----:B------:R0:W1:Y:S04]  /*2b40*/  @P0 LDS R18, [R6+0x4d4] ;  /* 0x0004d40006120984 */ /* 0x0000680000000800 */
[----:B------:R-:W-:Y:S02]  /*2b50*/  SEL R4, R4, RZ, !P3 ;  /* 0x000000ff04047207 */ /* 0x000fe40005800000 */
[----:B0-----:R-:W-:-:S03]  /*2b60*/  SEL R6, RZ, 0x1, !P4 ;  /* 0x00000001ff067807 */ /* 0x001fc60006000000 */
[----:B------:R-:W-:Y:S01]  /*2b70*/  IMAD.IADD R4, R9, 0x1, R4 ;  /* 0x0000000109047824 */ /* 0x000fe200078e0204 */
[----:B-1----:R-:W-:-:S04]  /*2b80*/  ISETP.NE.AND P0, PT, R18, R20, PT ;  /* 0x000000141200720c */ /* 0x002fc80003f05270 */
[----:B------:R-:W-:-:S04]  /*2b90*/  SEL R7, RZ, 0x1, !P0 ;  /* 0x00000001ff077807 */ /* 0x000fc80004000000 */
[----:B------:R-:W-:-:S04]  /*2ba0*/  IADD3 R5, P0, P2, R5, R24, R7 ;  /* 0x0000001805057210 */ /* 0x000fc80007a1e007 */
[----:B------:R-:W-:Y:S02]  /*2bb0*/  IADD3 R24, P4, PT, R5, R6, RZ ;  /* 0x0000000605187210 */ /* 0x000fe40007f9e0ff */
[----:B------:R-:W-:Y:S02]  /*2bc0*/  SEL R5, RZ, 0x1, !P6 ;  /* 0x00000001ff057807 */ /* 0x000fe40007000000 */
[----:B------:R-:W-:Y:S02]  /*2bd0*/  ISETP.NE.AND P6, PT, R8, R2, PT ;  /* 0x000000020800720c */ /* 0x000fe40003fc5270 */
[----:B------:R-:W-:Y:S02]  /*2be0*/  SEL R6, RZ, 0x1, !P5 ;  /* 0x00000001ff067807 */ /* 0x000fe40006800000 */
[----:B------:R-:W-:Y:S02]  /*2bf0*/  IADD3 R7, P5, PT, R24, R5, RZ ;  /* 0x0000000518077210 */ /* 0x000fe40007fbe0ff */
[----:B------:R-:W-:-:S02]  /*2c00*/  IADD3.X R5, PT, PT, RZ, RZ, RZ, P0, P2 ;  /* 0x000000ffff057210 */ /* 0x000fc400007e44ff */
[----:B------:R-:W-:Y:S02]  /*2c10*/  SEL R4, R4, RZ, !P6 ;  /* 0x000000ff04047207 */ /* 0x000fe40007000000 */
[----:B------:R-:W-:Y:S01]  /*2c20*/  ISETP.NE.AND P0, PT, R2, R33, PT ;  /* 0x000000210200720c */ /* 0x000fe20003f05270 */
[----:B------:R-:W-:Y:S01]  /*2c30*/  IMAD.X R5, RZ, RZ, R5, P4 ;  /* 0x000000ffff057224 */ /* 0x000fe200020e0605 */
[----:B------:R-:W-:Y:S01]  /*2c40*/  IADD3 R7, P2, PT, R7, R6, RZ ;  /* 0x0000000607077210 */ /* 0x000fe20007f5e0ff */
[----:B------:R-:W-:Y:S01]  /*2c50*/  IMAD.IADD R4, R3, 0x1, R4 ;  /* 0x0000000103047824 */ /* 0x000fe200078e0204 */
[----:B------:R-:W-:Y:S01]  /*2c60*/  SEL R6, RZ, 0x1, !P3 ;  /* 0x00000001ff067807 */ /* 0x000fe20005800000 */
[----:B------:R-:W-:Y:S01]  /*2c70*/  IMAD.X R31, RZ, RZ, R5, P5 ;  /* 0x000000ffff1f7224 */ /* 0x000fe200028e0605 */
[----:B------:R-:W-:Y:S02]  /*2c80*/  SEL R24, RZ, 0x1, !P6 ;  /* 0x00000001ff187807 */ /* 0x000fe40007000000 */
[----:B------:R-:W-:Y:S01]  /*2c90*/  SEL R5, R4, RZ, !P0 ;  /* 0x000000ff04057207 */ /* 0x000fe20004000000 */
[----:B------:R-:W-:Y:S01]  /*2ca0*/  IMAD.X R31, RZ, RZ, R31, P2 ;  /* 0x000000ffff1f7224 */ /* 0x000fe200010e061f */
[----:B------:R-:W-:-:S02]  /*2cb0*/  IADD3 R7, P3, PT, R7, R6, RZ ;  /* 0x0000000607077210 */ /* 0x000fc40007f7e0ff */
[----:B------:R-:W-:Y:S01]  /*2cc0*/  SEL R35, RZ, 0x1, !P0 ;  /* 0x00000001ff237807 */ /* 0x000fe20004000000 */
[----:B------:R-:W-:Y:S01]  /*2cd0*/  IMAD.IADD R0, R0, 0x1, R5 ;  /* 0x0000000100007824 */ /* 0x000fe200078e0205 */
[----:B------:R-:W-:Y:S01]  /*2ce0*/  IADD3 R24, P2, PT, R7, R24, RZ ;  /* 0x0000001807187210 */ /* 0x000fe20007f5e0ff */
[----:B------:R-:W-:Y:S01]  /*2cf0*/  IMAD.X R29, RZ, RZ, R31, P3 ;  /* 0x000000ffff1d7224 */ /* 0x000fe200018e061f */
[----:B------:R-:W-:Y:S02]  /*2d00*/  ISETP.NE.AND P3, PT, R26, 0x1f, PT ;  /* 0x0000001f1a00780c */ /* 0x000fe40003f65270 */
[----:B------:R-:W0:Y:S01]  /*2d10*/  SHFL.UP PT, R6, R0, 0x1, RZ ;  /* 0x0420000000067989 */ /* 0x000e2200000e00ff */
[----:B------:R-:W-:Y:S01]  /*2d20*/  IADD3 R35, P0, PT, R24, R35, RZ ;  /* 0x0000002318237210 */ /* 0x000fe20007f1e0ff */
[----:B------:R-:W-:Y:S01]  /*2d30*/  IMAD.X R27, RZ, RZ, R29, P2 ;  /* 0x000000ffff1b7224 */ /* 0x000fe200010e061d */
[----:B------:R-:W-:Y:S02]  /*2d40*/  ISETP.GE.AND P2, PT, R26, 0x1, PT ;  /* 0x000000011a00780c */ /* 0x000fe40003f46270 */
[----:B------:R-:W-:Y:S01]  /*2d50*/  ISETP.NE.AND P4, PT, R19, 0x3, PT ;  /* 0x000000031300780c */ /* 0x000fe20003f85270 */
[----:B------:R-:W-:Y:S01]  /*2d60*/  IMAD.X R30, RZ, RZ, R27, P0 ;  /* 0x000000ffff1e7224 */ /* 0x000fe200000e061b */
[----:B------:R-:W1:Y:S01]  /*2d70*/  SHFL.UP PT, R4, R35, 0x1, RZ ;  /* 0x0420000023047989 */ /* 0x000e6200000e00ff */
[----:B------:R-:W-:-:S02]  /*2d80*/  ISETP.NE.U32.AND P0, PT, R35, RZ, PT ;  /* 0x000000ff2300720c */ /* 0x000fc40003f05070 */
[----:B------:R-:W-:Y:S01]  /*2d90*/  ISETP.NE.AND P6, PT, R19, 0x4, PT ;  /* 0x000000041300780c */ /* 0x000fe20003fc5270 */
[----:B------:R-:W2:Y:S01]  /*2da0*/  SHFL.UP PT, R5, R30, 0x1, RZ ;  /* 0x042000001e057989 */ /* 0x000ea200000e00ff */
[----:B------:R-:W-:-:S04]  /*2db0*/  ISETP.NE.AND.EX P0, PT, R30, RZ, PT, P0 ;  /* 0x000000ff1e00720c */ /* 0x000fc80003f05300 */
[----:B0-----:R-:W-:-:S04]  /*2dc0*/  SEL R6, R6, RZ, !P0 ;  /* 0x000000ff06067207 */ /* 0x001fc80004000000 */
[----:B------:R-:W-:Y:S02]  /*2dd0*/  SEL R7, R6, RZ, P2 ;  /* 0x000000ff06077207 */ /* 0x000fe40001000000 */
[----:B-1----:R-:W-:-:S03]  /*2de0*/  SEL R4, R4, RZ, P2 ;  /* 0x000000ff04047207 */ /* 0x002fc60001000000 */
[----:B------:R-:W-:Y:S01]  /*2df0*/  IMAD.IADD R7, R0, 0x1, R7 ;  /* 0x0000000100077824 */ /* 0x000fe200078e0207 */
[----:B--2---:R-:W-:Y:S02]  /*2e00*/  SEL R37, R5, RZ, P2 ;  /* 0x000000ff05257207 */ /* 0x004fe40001000000 */
[----:B------:R-:W-:Y:S02]  /*2e10*/  IADD3 R25, P0, PT, R4, R35, RZ ;  /* 0x0000002304197210 */ /* 0x000fe40007f1e0ff */
[----:B------:R-:W0:Y:S01]  /*2e20*/  SHFL.UP PT, R5, R7, 0x2, RZ ;  /* 0x0440000007057989 */ /* 0x000e2200000e00ff */
[----:B------:R-:W-:Y:S02]  /*2e30*/  ISETP.GE.AND P2, PT, R26, 0x2, PT ;  /* 0x000000021a00780c */ /* 0x000fe40003f46270 */
[----:B------:R-:W-:Y:S01]  /*2e40*/  IMAD.X R37, R37, 0x1, R30, P0 ;  /* 0x0000000125257824 */ /* 0x000fe200000e061e */
[----:B------:R-:W1:Y:S01]  /*2e50*/  SHFL.UP PT, R0, R25, 0x2, RZ ;  /* 0x0440000019007989 */ /* 0x000e6200000e00ff */
[----:B------:R-:W-:-:S03]  /*2e60*/  ISETP.NE.U32.AND P0, PT, R25, RZ, PT ;  /* 0x000000ff1900720c */ /* 0x000fc60003f05070 */
[----:B------:R-:W2:Y:S01]  /*2e70*/  SHFL.UP PT, R4, R37, 0x2, RZ ;  /* 0x0440000025047989 */ /* 0x000ea200000e00ff */
[----:B------:R-:W-:-:S04]  /*2e80*/  ISETP.NE.AND.EX P0, PT, R37, RZ, PT, P0 ;  /* 0x000000ff2500720c */ /* 0x000fc80003f05300 */
[----:B0-----:R-:W-:-:S04]  /*2e90*/  SEL R5, R5, RZ, !P0 ;  /* 0x000000ff05057207 */ /* 0x001fc80004000000 */
[----:B------:R-:W-:Y:S02]  /*2ea0*/  SEL R6, R5, RZ, P2 ;  /* 0x000000ff05067207 */ /* 0x000fe40001000000 */
[----:B-1----:R-:W-:-:S03]  /*2eb0*/  SEL R0, R0, RZ, P2 ;  /* 0x000000ff00007207 */ /* 0x002fc60001000000 */
[----:B------:R-:W-:Y:S01]  /*2ec0*/  IMAD.IADD R6, R7, 0x1, R6 ;  /* 0x0000000107067824 */ /* 0x000fe200078e0206 */
[----:B------:R-:W-:Y:S02]  /*2ed0*/  IADD3 R7, P0, PT, R0, R25, RZ ;  /* 0x0000001900077210 */ /* 0x000fe40007f1e0ff */
[----:B--2---:R-:W-:Y:S02]  /*2ee0*/  SEL R4, R4, RZ, P2 ;  /* 0x000000ff04047207 */ /* 0x004fe40001000000 */
        /* <DEDUP_REMOVED lines=9> */
[----:B-1----:R-:W-:Y:S02]  /*2f80*/  SEL R0, R0, RZ, P2 ;  /* 0x000000ff00007207 */ /* 0x002fe40001000000 */
[----:B--2---:R-:W-:Y:S01]  /*2f90*/  SEL R4, R4, RZ, P2 ;  /* 0x000000ff04047207 */ /* 0x004fe20001000000 */
[----:B------:R-:W-:Y:S01]  /*2fa0*/  IMAD.IADD R5, R6, 0x1, R5 ;  /* 0x0000000106057824 */ /* 0x000fe200078e0205 */
[----:B------:R-:W-:Y:S02]  /*2fb0*/  IADD3 R25, P0, PT, R0, R7, RZ ;  /* 0x0000000700197210 */ /* 0x000fe40007f1e0ff */
[----:B------:R-:W-:Y:S02]  /*2fc0*/  ISETP.GE.AND P2, PT, R26, 0x8, PT ;  /* 0x000000081a00780c */ /* 0x000fe40003f46270 */
[----:B------:R-:W0:Y:S01]  /*2fd0*/  SHFL.UP PT, R6, R5, 0x8, RZ ;  /* 0x0500000005067989 */ /* 0x000e2200000e00ff */
[----:B------:R-:W-:Y:S01]  /*2fe0*/  IMAD.X R35, R4, 0x1, R37, P0 ;  /* 0x0000000104237824 */ /* 0x000fe200000e0625 */
[----:B------:R-:W-:-:S02]  /*2ff0*/  ISETP.NE.U32.AND P0, PT, R25, RZ, PT ;  /* 0x000000ff1900720c */ /* 0x000fc40003f05070 */
[----:B------:R-:W1:Y:S02]  /*3000*/  SHFL.UP PT, R0, R25, 0x8, RZ ;  /* 0x0500000019007989 */ /* 0x000e6400000e00ff */
[----:B------:R-:W-:Y:S02]  /*3010*/  ISETP.NE.AND.EX P0, PT, R35, RZ, PT, P0 ;  /* 0x000000ff2300720c */ /* 0x000fe40003f05300 */
[----:B------:R-:W2:Y:S02]  /*3020*/  SHFL.UP PT, R4, R35, 0x8, RZ ;  /* 0x0500000023047989 */ /* 0x000ea400000e00ff */
[----:B0-----:R-:W-:Y:S02]  /*3030*/  SEL R6, R6, RZ, !P0 ;  /* 0x000000ff06067207 */ /* 0x001fe40004000000 */
[----:B-1----:R-:W-:Y:S02]  /*3040*/  SEL R0, R0, RZ, P2 ;  /* 0x000000ff00007207 */ /* 0x002fe40001000000 */
[----:B------:R-:W-:-:S02]  /*3050*/  SEL R6, R6, RZ, P2 ;  /* 0x000000ff06067207 */ /* 0x000fc40001000000 */
[----:B------:R-:W-:Y:S02]  /*3060*/  IADD3 R7, P0, PT, R0, R25, RZ ;  /* 0x0000001900077210 */ /* 0x000fe40007f1e0ff */
[----:B--2---:R-:W-:Y:S01]  /*3070*/  SEL R4, R4, RZ, P2 ;  /* 0x000000ff04047207 */ /* 0x004fe20001000000 */
[----:B------:R-:W-:Y:S01]  /*3080*/  IMAD.IADD R6, R5, 0x1, R6 ;  /* 0x0000000105067824 */ /* 0x000fe200078e0206 */
[----:B------:R-:W-:Y:S01]  /*3090*/  ISETP.GE.AND P2, PT, R26, 0x10, PT ;  /* 0x000000101a00780c */ /* 0x000fe20003f46270 */
[----:B------:R-:W0:Y:S02]  /*30a0*/  SHFL.UP PT, R0, R7, 0x10, RZ ;  /* 0x0600000007007989 */ /* 0x000e2400000e00ff */
[----:B------:R-:W-:Y:S01]  /*30b0*/  IMAD.X R25, R4, 0x1, R35, P0 ;  /* 0x0000000104197824 */ /* 0x000fe200000e0623 */
[----:B------:R-:W-:Y:S01]  /*30c0*/  ISETP.NE.U32.AND P0, PT, R7, RZ, PT ;  /* 0x000000ff0700720c */ /* 0x000fe20003f05070 */
[----:B------:R-:W1:Y:S03]  /*30d0*/  SHFL.UP PT, R5, R6, 0x10, RZ ;  /* 0x0600000006057989 */ /* 0x000e6600000e00ff */
[----:B------:R-:W-:Y:S01]  /*30e0*/  ISETP.NE.AND.EX P0, PT, R25, RZ, PT, P0 ;  /* 0x000000ff1900720c */ /* 0x000fe20003f05300 */
[----:B------:R-:W2:Y:S01]  /*30f0*/  SHFL.UP PT, R4, R25, 0x10, RZ ;  /* 0x0600000019047989 */ /* 0x000ea200000e00ff */
[----:B0-----:R-:W-:-:S02]  /*3100*/  SEL R0, R0, RZ, P2 ;  /* 0x000000ff00007207 */ /* 0x001fc40001000000 */
[----:B-1----:R-:W-:Y:S02]  /*3110*/  SEL R5, R5, RZ, !P0 ;  /* 0x000000ff05057207 */ /* 0x002fe40004000000 */
[----:B------:R-:W-:Y:S02]  /*3120*/  IADD3 R34, P0, PT, R0, R7, RZ ;  /* 0x0000000700227210 */ /* 0x000fe40007f1e0ff */
[----:B--2---:R-:W-:Y:S02]  /*3130*/  SEL R4, R4, RZ, P2 ;  /* 0x000000ff04047207 */ /* 0x004fe40001000000 */
[----:B------:R-:W-:-:S03]  /*3140*/  SEL R5, R5, RZ, P2 ;  /* 0x000000ff05057207 */ /* 0x000fc60001000000 */
[----:B------:R-:W-:Y:S01]  /*3150*/  IMAD.X R35, R4, 0x1, R25, P0 ;  /* 0x0000000104237824 */ /* 0x000fe200000e0619 */
[----:B------:R-:W-:Y:S01]  /*3160*/  @!P3 LEA R25, R19, UR6, 0x4 ;  /* 0x000000061319bc11 */ /* 0x000fe2000f8e20ff */
[----:B------:R-:W-:-:S04]  /*3170*/  IMAD.IADD R30, R6, 0x1, R5 ;  /* 0x00000001061e7824 */ /* 0x000fc800078e0205 */
[----:B------:R-:W-:Y:S04]  /*3180*/  @!P3 STS.64 [R25], R34 ;  /* 0x000000221900b388 */ /* 0x000fe80000000a00 */
[----:B------:R-:W-:Y:S01]  /*3190*/  @!P3 STS [R25+0x8], R30 ;  /* 0x0000081e1900b388 */ /* 0x000fe20000000800 */
[----:B------:R-:W-:Y:S01]  /*31a0*/  BAR.SYNC.DEFER_BLOCKING 0x0 ;  /* 0x0000000000007b1d */ /* 0x000fe20000010000 */
[----:B------:R-:W-:-:S05]  /*31b0*/  ISETP.NE.AND P3, PT, R19, 0x2, PT ;  /* 0x000000021300780c */ /* 0x000fca0003f65270 */
[----:B------:R-:W0:Y:S04]  /*31c0*/  LDS.64 R4, [UR6+0x10] ;  /* 0x00001006ff047984 */ /* 0x000e280008000a00 */
[----:B------:R-:W1:Y:S04]  /*31d0*/  LDS.64 R40, [UR6] ;  /* 0x00000006ff287984 */ /* 0x000e680008000a00 */
[----:B------:R-:W2:Y:S04]  /*31e0*/  LDS R44, [UR6+0x8] ;  /* 0x00000806ff2c7984 */ /* 0x000ea80008000800 */
[----:B------:R-:W3:Y:S04]  /*31f0*/  LDS.64 R42, [UR6+0x20] ;  /* 0x00002006ff2a7984 */ /* 0x000ee80008000a00 */
[----:B------:R-:W4:Y:S04]  /*3200*/  LDS R0, [UR6+0x18] ;  /* 0x00001806ff007984 */ /* 0x000f280008000800 */
[----:B------:R-:W5:Y:S04]  /*3210*/  LDS.64 R6, [UR6+0x30] ;  /* 0x00003006ff067984 */ /* 0x000f680008000a00 */
[----:B------:R-:W5:Y:S04]  /*3220*/  LDS R45, [UR6+0x28] ;  /* 0x00002806ff2d7984 */ /* 0x000f680008000800 */
[----:B------:R-:W5:Y:S04]  /*3230*/  LDS.64 R36, [UR6+0x40] ;  /* 0x00004006ff247984 */ /* 0x000f680008000a00 */
[----:B------:R-:W5:Y:S04]  /*3240*/  LDS R32, [UR6+0x38] ;  /* 0x00003806ff207984 */ /* 0x000f680008000800 */
[----:B------:R-:W5:Y:S01]  /*3250*/  LDS.64 R38, [UR6+0x50] ;  /* 0x00005006ff267984 */ /* 0x000f620008000a00 */
[----:B0-----:R-:W-:-:S03]  /*3260*/  ISETP.NE.U32.AND P0, PT, R4, RZ, PT ;  /* 0x000000ff0400720c */ /* 0x001fc60003f05070 */
[----:B------:R-:W0:Y:S01]  /*3270*/  LDS R25, [UR6+0x48] ;  /* 0x00004806ff197984 */ /* 0x000e220008000800 */
[----:B-1----:R-:W-:Y:S02]  /*3280*/  IADD3 R47, P2, PT, R40, R4, RZ ;  /* 0x00000004282f7210 */ /* 0x002fe40007f5e0ff */
[----:B------:R-:W-:Y:S02]  /*3290*/  ISETP.NE.AND.EX P0, PT, R5, RZ, PT, P0 ;  /* 0x000000ff0500720c */ /* 0x000fe40003f05300 */
[----:B------:R-:W-:Y:S01]  /*32a0*/  SEL R46, R47, R40, !P3 ;  /* 0x000000282f2e7207 */ /* 0x000fe20005800000 */
[----:B------:R-:W-:Y:S01]  /*32b0*/  IMAD.X R49, R41, 0x1, R5, P2 ;  /* 0x0000000129317824 */ /* 0x000fe200010e0605 */
[----:B--2---:R-:W-:Y:S02]  /*32c0*/  SEL R5, R44, RZ, !P0 ;  /* 0x000000ff2c057207 */ /* 0x004fe40004000000 */
[----:B---3--:R-:W-:Y:S02]  /*32d0*/  IADD3 R47, P2, PT, R42, R47, RZ ;  /* 0x0000002f2a2f7210 */ /* 0x008fe40007f5e0ff */
[----:B------:R-:W-:Y:S01]  /*32e0*/  SEL R48, R49, R41, !P3 ;  /* 0x0000002931307207 */ /* 0x000fe20005800000 */
[----:B----4-:R-:W-:Y:S01]  /*32f0*/  IMAD.IADD R41, R0, 0x1, R5 ;  /* 0x0000000100297824 */ /* 0x010fe200078e0205 */
[----:B------:R-:W-:Y:S01]  /*3300*/  ISETP.NE.U32.AND P0, PT, R42, RZ, PT ;  /* 0x000000ff2a00720c */ /* 0x000fe20003f05070 */
[----:B------:R-:W1:Y:S01]  /*3310*/  LDS.64 R4, [UR6+0x60] ;  /* 0x00006006ff047984 */ /* 0x000e620008000a00 */
[----:B------:R-:W-:Y:S01]  /*3320*/  IMAD.X R49, R43, 0x1, R49, P2 ;  /* 0x000000012b317824 */ /* 0x000fe200010e0631 */
[----:B-----5:R-:W-:-:S02]  /*3330*/  ISETP.NE.U32.AND P2, PT, R6, RZ, PT ;  /* 0x000000ff0600720c */ /* 0x020fc40003f45070 */
[----:B------:R-:W2:Y:S01]  /*3340*/  LDS R0, [UR6+0x58] ;  /* 0x00005806ff007984 */ /* 0x000ea20008000800 */
[----:B------:R-:W-:Y:S02]  /*3350*/  ISETP.NE.AND.EX P0, PT, R43, RZ, PT, P0 ;  /* 0x000000ff2b00720c */ /* 0x000fe40003f05300 */
[C---:B------:R-:W-:Y:S02]  /*3360*/  SEL R44, R41.reuse, R44, !P3 ;  /* 0x0000002c292c7207 */ /* 0x040fe40005800000 */
[----:B------:R-:W-:Y:S02]  /*3370*/  IADD3 R43, P3, PT, R6, R47, RZ ;  /* 0x0000002f062b7210 */ /* 0x000fe40007f7e0ff */
[----:B------:R-:W-:Y:S02]  /*3380*/  SEL R40, R41, RZ, !P0 ;  /* 0x000000ff29287207 */ /* 0x000fe40004000000 */
[----:B------:R-:W-:Y:S01]  /*3390*/  SEL R46, R47, R46, !P4 ;  /* 0x0000002e2f2e7207 */ /* 0x000fe20006000000 */
[C---:B------:R-:W-:Y:S01]  /*33a0*/  IMAD.X R47, R7.reuse, 0x1, R49, P3 ;  /* 0x00000001072f7824 */ /* 0x040fe200018e0631 */
[----:B------:R-:W-:Y:S01]  /*33b0*/  ISETP.NE.AND.EX P0, PT, R7, RZ, PT, P2 ;  /* 0x000000ff0700720c */ /* 0x000fe20003f05320 */
[----:B------:R-:W-:Y:S01]  /*33c0*/  IMAD.IADD R45, R45, 0x1, R40 ;  /* 0x000000012d2d7824 */ /* 0x000fe200078e0228 */
[----:B------:R-:W3:Y:S01]  /*33d0*/  LDS.64 R6, [UR6+0x70] ;  /* 0x00007006ff067984 */ /* 0x000ee20008000a00 */
[----:B------:R-:W-:-:S02]  /*33e0*/  ISETP.NE.U32.AND P2, PT, R36, RZ, PT ;  /* 0x000000ff2400720c */ /* 0x000fc40003f45070 */
[----:B------:R-:W-:Y:S01]  /*33f0*/  SEL R48, R49, R48, !P4 ;  /* 0x0000003031307207 */ /* 0x000fe20006000000 */
[----:B------:R-:W4:Y:S01]  /*3400*/  LDS R40, [UR6+0x68] ;  /* 0x00006806ff287984 */ /* 0x000f220008000800 */
[----:B------:R-:W-:Y:S02]  /*3410*/  SEL R41, R45, RZ, !P0 ;  /* 0x000000ff2d297207 */ /* 0x000fe40004000000 */
[----:B------:R-:W-:Y:S02]  /*3420*/  ISETP.NE.AND.EX P2, PT, R37, RZ, PT, P2 ;  /* 0x000000ff2500720c */ /* 0x000fe40003f45320 */
[----:B------:R-:W-:Y:S01]  /*3430*/  SEL R44, R45, R44, !P4 ;  /* 0x0000002c2d2c7207 */ /* 0x000fe20006000000 */
[----:B------:R-:W-:Y:S01]  /*3440*/  IMAD.IADD R41, R32, 0x1, R41 ;  /* 0x0000000120297824 */ /* 0x000fe200078e0229 */
[----:B------:R-:W-:Y:S01]  /*3450*/  ISETP.NE.U32.AND P0, PT, R38, RZ, PT ;  /* 0x000000ff2600720c */ /* 0x000fe20003f05070 */
[----:B------:R-:W5:Y:S01]  /*3460*/  LDS R32, [UR6+0x78] ;  /* 0x00007806ff207984 */ /* 0x000f620008000800 */
[----:B------:R-:W-:-:S02]  /*3470*/  ISETP.NE.AND P4, PT, R19, 0x5, PT ;  /* 0x000000051300780c */ /* 0x000fc40003f85270 */
[C---:B------:R-:W-:Y:S02]  /*3480*/  SEL R42, R41.reuse, RZ, !P2 ;  /* 0x000000ff292a7207 */ /* 0x040fe40005000000 */
[----:B------:R-:W-:Y:S02]  /*3490*/  SEL R44, R41, R44, !P6 ;  /* 0x0000002c292c7207 */ /* 0x000fe40007000000 */
[----:B------:R-:W-:Y:S01]  /*34a0*/  IADD3 R41, P5, PT, R36, R43, RZ ;  /* 0x0000002b24297210 */ /* 0x000fe20007fbe0ff */
[----:B0-----:R-:W-:Y:S01]  /*34b0*/  IMAD.IADD R25, R25, 0x1, R42 ;  /* 0x0000000119197824 */ /* 0x001fe200078e022a */
[----:B------:R-:W-:Y:S02]  /*34c0*/  SEL R46, R43, R46, !P6 ;  /* 0x0000002e2b2e7207 */ /* 0x000fe40007000000 */
[----:B------:R-:W-:Y:S01]  /*34d0*/  ISETP.NE.AND.EX P0, PT, R39, RZ, PT, P0 ;  /* 0x000000ff2700720c */ /* 0x000fe20003f05300 */
[----:B------:R-:W-:Y:S01]  /*34e0*/  IMAD.X R37, R37, 0x1, R47, P5 ;  /* 0x0000000125257824 */ /* 0x000fe200028e062f */
[----:B------:R-:W-:-:S02]  /*34f0*/  SEL R36, R41, R46, !P4 ;  /* 0x0000002e29247207 */ /* 0x000fc40006000000 */
[C---:B------:R-:W-:Y:S02]  /*3500*/  ISETP.NE.AND P3, PT, R19.reuse, 0x6, PT ;  /* 0x000000061300780c */ /* 0x040fe40003f65270 */
[----:B------:R-:W-:Y:S02]  /*3510*/  ISETP.NE.AND P2, PT, R19, 0x7, PT ;  /* 0x000000071300780c */ /* 0x000fe40003f45270 */
[----:B------:R-:W-:Y:S02]  /*3520*/  IADD3 R41, P5, PT, R38, R41, RZ ;  /* 0x0000002926297210 */ /* 0x000fe40007fbe0ff */
[----:B------:R-:W-:Y:S02]  /*3530*/  SEL R48, R47, R48, !P6 ;  /* 0x000000302f307207 */ /* 0x000fe40007000000 */
[----:B------:R-:W-:Y:S01]  /*3540*/  SEL R19, R25, RZ, !P0 ;  /* 0x000000ff19137207 */ /* 0x000fe20004000000 */
[----:B------:R-:W-:Y:S01]  /*3550*/  IMAD.X R43, R39, 0x1, R37, P5 ;  /* 0x00000001272b7824 */ /* 0x000fe200028e0625 */
[----:B-1----:R-:W-:-:S02]  /*3560*/  ISETP.NE.U32.AND P0, PT, R4, RZ, PT ;  /* 0x000000ff0400720c */ /* 0x002fc40003f05070 */
[----:B------:R-:W-:Y:S02]  /*3570*/  SEL R44, R25, R44, !P4 ;  /* 0x0000002c192c7207 */ /* 0x000fe40006000000 */
[----:B------:R-:W-:Y:S01]  /*3580*/  SEL R38, R37, R48, !P4 ;  /* 0x0000003025267207 */ /* 0x000fe20006000000 */
[----:B--2---:R-:W-:Y:S01]  /*3590*/  IMAD.IADD R37, R0, 0x1, R19 ;  /* 0x0000000100257824 */ /* 0x004fe200078e0213 */
[----:B------:R-:W-:Y:S01]  /*35a0*/  IADD3 R39, P4, PT, R4, R41, RZ ;  /* 0x0000002904277210 */ /* 0x000fe20007f9e0ff */
[----:B------:R0:W1:Y:S01]  /*35b0*/  SHFL.UP PT, R19, R30, 0x1, RZ ;  /* 0x042000001e137989 */ /* 0x00006200000e00ff */
[----:B------:R-:W-:Y:S02]  /*35c0*/  ISETP.NE.AND.EX P0, PT, R5, RZ, PT, P0 ;  /* 0x000000ff0500720c */ /* 0x000fe40003f05300 */
[----:B------:R-:W-:Y:S01]  /*35d0*/  SEL R36, R41, R36, !P3 ;  /* 0x0000002429247207 */ /* 0x000fe20005800000 */
[----:B------:R-:W-:Y:S01]  /*35e0*/  IMAD.X R41, R5, 0x1, R43, P4 ;  /* 0x0000000105297824 */ /* 0x000fe200020e062b */
[C---:B------:R-:W-:Y:S01]  /*35f0*/  SEL R44, R37.reuse, R44, !P3 ;  /* 0x0000002c252c7207 */ /* 0x040fe20005800000 */
[----:B------:R-:W2:Y:S01]  /*3600*/  SHFL.UP PT, R25, R34, 0x1, RZ ;  /* 0x0420000022197989 */ /* 0x000ea200000e00ff */
[----:B------:R-:W-:-:S02]  /*3610*/  SEL R37, R37, RZ, !P0 ;  /* 0x000000ff25257207 */ /* 0x000fc40004000000 */
[----:B------:R-:W-:Y:S01]  /*3620*/  ISETP.GE.U32.AND P4, PT, R28, 0x20, PT ;  /* 0x000000201c00780c */ /* 0x000fe20003f86070 */
[----:B------:R5:W1:Y:S01]  /*3630*/  SHFL.UP PT, R0, R35, 0x1, RZ ;  /* 0x0420000023007989 */ /* 0x000a6200000e00ff */
[----:B---3--:R-:W-:Y:S01]  /*3640*/  ISETP.NE.U32.AND P0, PT, R6, RZ, PT ;  /* 0x000000ff0600720c */ /* 0x008fe20003f05070 */
[----:B----4-:R-:W-:Y:S01]  /*3650*/  IMAD.IADD R37, R40, 0x1, R37 ;  /* 0x0000000128257824 */ /* 0x010fe200078e0225 */
[----:B------:R-:W-:Y:S02]  /*3660*/  SEL R4, R43, R38, !P3 ;  /* 0x000000262b047207 */ /* 0x000fe40005800000 */
[----:B------:R-:W-:Y:S02]  /*3670*/  ISETP.NE.AND.EX P0, PT, R7, RZ, PT, P0 ;  /* 0x000000ff0700720c */ /* 0x000fe40003f05300 */
[----:B0-----:R-:W-:Y:S02]  /*3680*/  IADD3 R30, P3, PT, R6, R39, RZ ;  /* 0x00000027061e7210 */ /* 0x001fe40007f7e0ff */
[----:B------:R-:W-:-:S02]  /*3690*/  SEL R5, R37, RZ, !P0 ;  /* 0x000000ff25057207 */ /* 0x000fc40004000000 */
[----:B------:R-:W-:Y:S01]  /*36a0*/  SEL R6, R39, R36, !P2 ;  /* 0x0000002427067207 */ /* 0x000fe20005000000 */
[----:B------:R-:W-:Y:S01]  /*36b0*/  IMAD.X R39, R7, 0x1, R41, P3 ;  /* 0x0000000107277824 */ /* 0x000fe200018e0629 */
[----:B------:R-:W-:Y:S01]  /*36c0*/  SEL R37, R37, R44, !P2 ;  /* 0x0000002c25257207 */ /* 0x000fe20005000000 */
[----:B-----5:R-:W-:Y:S01]  /*36d0*/  IMAD.IADD R32, R32, 0x1, R5 ;  /* 0x0000000120207824 */ /* 0x020fe200078e0205 */
[----:B------:R-:W-:Y:S01]  /*36e0*/  SEL R35, R41, R4, !P2 ;  /* 0x0000000429237207 */ /* 0x000fe20005000000 */
[----:B------:R-:W-:Y:S06]  /*36f0*/  @!P4 BRA `(.L_x_617) ;  /* 0x00000000002cc947 */ /* 0x000fec0003800000 */
[----:B------:R-:W-:Y:S02]  /*3700*/  ISETP.NE.AND P1, PT, R26, RZ, PT ;  /* 0x000000ff1a00720c */ /* 0x000fe40003f25270 */
[C---:B--2---:R-:W-:Y:S02]  /*3710*/  ISETP.NE.U32.AND P0, PT, R25.reuse, RZ, PT ;  /* 0x000000ff1900720c */ /* 0x044fe40003f05070 */
[----:B------:R-:W-:Y:S02]  /*3720*/  SEL R25, R25, RZ, P1 ;  /* 0x000000ff19197207 */ /* 0x000fe40000800000 */
[C---:B-1----:R-:W-:Y:S02]  /*3730*/  ISETP.NE.AND.EX P0, PT, R0.reuse, RZ, PT, P0 ;  /* 0x000000ff0000720c */ /* 0x042fe40003f05300 */
[----:B------:R-:W-:Y:S02]  /*3740*/  SEL R0, R0, RZ, P1 ;  /* 0x000000ff00007207 */ /* 0x000fe40000800000 */
[----:B------:R-:W-:-:S02]  /*3750*/  SEL R4, R37, RZ, !P0 ;  /* 0x000000ff25047207 */ /* 0x000fc40004000000 */
[----:B------:R-:W-:-:S03]  /*3760*/  IADD3 R25, P0, PT, R25, R6, RZ ;  /* 0x0000000619197210 */ /* 0x000fc60007f1e0ff */
[----:B------:R-:W-:Y:S02]  /*3770*/  @P1 IMAD.IADD R37, R19, 0x1, R4 ;  /* 0x0000000113251824 */ /* 0x000fe400078e0204 */
[----:B------:R-:W-:Y:S02]  /*3780*/  IMAD.X R0, R0, 0x1, R35, P0 ;  /* 0x0000000100007824 */ /* 0x000fe400000e0623 */
[----:B------:R-:W-:Y:S01]  /*3790*/  IMAD.MOV.U32 R19, RZ, RZ, R37 ;  /* 0x000000ffff137224 */ /* 0x000fe200078e0025 */
[----:B------:R-:W-:Y:S06]  /*37a0*/  BRA `(.L_x_618) ;  /* 0x00000010003c7947 */ /* 0x000fec0003800000 */
.L_x_617:
[----:B------:R-:W0:Y:S01]  /*37b0*/  LDC.64 R34, c[0x0][0x3b0] ;  /* 0x0000ec00ff227b82 */ /* 0x000e220000000a00 */
[----:B------:R-:W-:Y:S01]  /*37c0*/  IMAD.U32 R5, RZ, RZ, UR13 ;  /* 0x0000000dff057e24 */ /* 0x000fe2000f8e00ff */
[----:B------:R-:W3:Y:S01]  /*37d0*/  LDCU UR4, c[0x0][0x370] ;  /* 0x00006e00ff0477ac */ /* 0x000ee20008000800 */
[----:B------:R-:W-:Y:S01]  /*37e0*/  @!P1 IMAD.MOV.U32 R6, RZ, RZ, R30 ;  /* 0x000000ffff069224 */ /* 0x000fe200078e001e */
[----:B------:R4:W-:Y:S01]  /*37f0*/  @!P1 STS [UR6+0xd0], R32 ;  /* 0x0000d020ff009988 */ /* 0x0009e20008000806 */
[----:B------:R-:W-:Y:S01]  /*3800*/  @!P1 IMAD.MOV.U32 R7, RZ, RZ, R39 ;  /* 0x000000ffff079224 */ /* 0x000fe200078e0027 */
[----:B------:R-:W-:Y:S01]  /*3810*/  LOP3.LUT R43, RZ, R28, RZ, 0x33, !PT ;  /* 0x0000001cff2b7212 */ /* 0x000fe200078e33ff */
[----:B------:R-:W-:-:S03]  /*3820*/  @!P1 IMAD.MOV.U32 R4, RZ, RZ, R32 ;  /* 0x000000ffff049224 */ /* 0x000fc600078e0020 */
[----:B------:R4:W-:Y:S01]  /*3830*/  @!P1 STS.64 [UR6+0xc8], R6 ;  /* 0x0000c806ff009988 */ /* 0x0009e20008000a06 */
[----:B---3--:R-:W-:Y:S01]  /*3840*/  UISETP.GT.U32.AND UP0, UPT, UR4, 0x1f3, UPT ;  /* 0x000001f30400788c */ /* 0x008fe2000bf04070 */
[----:B0-----:R-:W-:-:S04]  /*3850*/  IMAD.WIDE.U32 R34, R5, 0x10, R34 ;  /* 0x0000001005227825 */ /* 0x001fc800078e0022 */
[----:B------:R-:W-:-:S05]  /*3860*/  @!P1 IMAD.MOV.U32 R5, RZ, RZ, 0x64 ;  /* 0x00000064ff059424 */ /* 0x000fca00078e00ff */
[----:B------:R4:W-:Y:S01]  /*3870*/  @!P1 ST.E.128.STRONG.GPU desc[UR10][R34.64+0x200], R4 ;  /* 0x0002000422009985 */ /* 0x0009e2000c10fd0a */
[----:B------:R-:W-:Y:S05]  /*3880*/  BRA.U UP0, `(.L_x_619) ;  /* 0x0000000100087547 */ /* 0x000fea000b800000 */
[----:B------:R0:W-:Y:S06]  /*3890*/  MEMBAR.SC.CTA ;  /* 0x0000000000007992 */ /* 0x0001ec0000000000 */
[----:B0-----:R-:W-:Y:S05]  /*38a0*/  BRA `(.L_x_620) ;  /* 0x0000000000087947 */ /* 0x001fea0003800000 */
.L_x_619:
[----:B------:R-:W-:Y:S05]  /*38b0*/  NANOSLEEP 0x1c2 ;  /* 0x000001c20000795d */ /* 0x000fea0003800000 */
[----:B------:R-:W-:Y:S01]  /*38c0*/  NOP ;  /* 0x0000000000007918 */ /* 0x000fe20000000000 */
.L_x_620:
[----:B----4-:R-:W-:-:S07]  /*38d0*/  IMAD.WIDE R34, R43, 0x10, R34 ;  /* 0x000000102b227825 */ /* 0x010fce00078e0222 */
.L_x_622:
[----:B------:R-:W3:Y:S01]  /*38e0*/  LD.E.128.STRONG.GPU R4, desc[UR10][R34.64+0x200] ;  /* 0x0002000a22047980 */ /* 0x000ee2000c10fd00 */
[----:B------:R-:W-:Y:S05]  /*38f0*/  YIELD ;  /* 0x0000000000007946 */ /* 0x000fea0003800000 */
[----:B------:R-:W-:Y:S01]  /*3900*/  UMOV UR4, 0xffffffff ;  /* 0xffffffff00047882 */ /* 0x000fe20000000000 */
[----:B---3--:R-:W-:Y:S02]  /*3910*/  ISETP.NE.AND P0, PT, R5, 0x63, PT ;  /* 0x000000630500780c */ /* 0x008fe40003f05270 */
[----:B------:R-:W-:Y:S11]  /*3920*/  BRA.DIV UR4, `(.L_x_621) ;  /* 0x0000008e04507947 */ /* 0x000ff6000b800000 */
[----:B------:R-:W-:-:S13]  /*3930*/  VOTE.ANY P0, !P0 ;  /* 0x0000000000ff7806 */ /* 0x000fda0004000100 */
.L_x_767:
[----:B------:R-:W-:Y:S05]  /*3940*/  @P0 BRA `(.L_x_622) ;  /* 0xfffffffc00e40947 */ /* 0x000fea000383ffff */
[----:B------:R-:W-:Y:S01]  /*3950*/  UMOV UR4, 0xffffffff ;  /* 0xffffffff00047882 */ /* 0x000fe20000000000 */
[----:B------:R-:W-:Y:S01]  /*3960*/  ISETP.NE.AND P0, PT, R5, 0x65, PT ;  /* 0x000000650500780c */ /* 0x000fe20003f05270 */
[----:B------:R-:W-:Y:S02]  /*3970*/  IMAD.MOV.U32 R40, RZ, RZ, R6 ;  /* 0x000000ffff287224 */ /* 0x000fe400078e0006 */
[----:B------:R-:W-:Y:S02]  /*3980*/  IMAD.MOV.U32 R41, RZ, RZ, R7 ;  /* 0x000000ffff297224 */ /* 0x000fe400078e0007 */
[----:B------:R-:W-:Y:S01]  /*3990*/  IMAD.MOV.U32 R38, RZ, RZ, R4 ;  /* 0x000000ffff267224 */ /* 0x000fe200078e0004 */
[----:B------:R-:W-:Y:S07]  /*39a0*/  BRA.DIV UR4, `(.L_x_623) ;  /* 0x0000008e04547947 */ /* 0x000fee000b800000 */
[----:B------:R-:W0:Y:S01]  /*39b0*/  S2R R42, SR_GEMASK ;  /* 0x00000000002a7919 */ /* 0x000e220000003c00 */
[----:B------:R-:W-:-:S04]  /*39c0*/  VOTE.ANY R28, PT, !P0 ;  /* 0x00000000001c7806 */ /* 0x000fc800040e0100 */
[----:B0-----:R-:W-:-:S05]  /*39d0*/  LOP3.LUT R28, R28, 0x80000000, R42, 0xec, !PT ;  /* 0x800000001c1c7812 */ /* 0x001fca00078eec2a */
[----:B------:R-:W-:-:S05]  /*39e0*/  VIADD R7, R28, 0xffffffff ;  /* 0xffffffff1c077836 */ /* 0x000fca0000000000 */
[----:B------:R-:W-:-:S06]  /*39f0*/  LOP3.LUT R7, R28, R7, RZ, 0xc, !PT ;  /* 0x000000071c077212 */ /* 0x000fcc00078e0cff */
[----:B------:R-:W0:Y:S02]  /*3a00*/  POPC R7, R7 ;  /* 0x0000000700077309 */ /* 0x000e240000000000 */
[----:B0-----:R0:W3:Y:S04]  /*3a10*/  SHFL.DOWN PT, R35, R40, 0x1, R7 ;  /* 0x0820000028237989 */ /* 0x0010e800000e0007 */
[----:B------:R0:W4:Y:S04]  /*3a20*/  SHFL.DOWN PT, R34, R41, 0x1, R7 ;  /* 0x0820000029227989 */ /* 0x00012800000e0007 */
[----:B------:R0:W0:Y:S02]  /*3a30*/  SHFL.DOWN PT, R6, R38, 0x1, R7 ;  /* 0x0820000026067989 */ /* 0x00002400000e0007 */
.L_x_773:
[----:B------:R-:W-:Y:S01]  /*3a40*/  ISETP.GE.AND P2, PT, R26, R7, PT ;  /* 0x000000071a00720c */ /* 0x000fe20003f46270 */
[----:B------:R-:W-:-:S12]  /*3a50*/  UMOV UR4, 0xffffffff ;  /* 0xffffffff00047882 */ /* 0x000fd80000000000 */
[----:B------:R-:W-:Y:S02]  /*3a60*/  @!P2 ISETP.NE.U32.AND P0, PT, R40, RZ, PT ;  /* 0x000000ff2800a20c */ /* 0x000fe40003f05070 */
[----:B---3--:R-:W-:Y:S02]  /*3a70*/  @!P2 IADD3 R35, P3, PT, R35, R40, RZ ;  /* 0x000000282323a210 */ /* 0x008fe40007f7e0ff */
[----:B------:R-:W-:-:S03]  /*3a80*/  @!P2 ISETP.NE.AND.EX P0, PT, R41, RZ, PT, P0 ;  /* 0x000000ff2900a20c */ /* 0x000fc60003f05300 */
[----:B0-----:R-:W-:Y:S01]  /*3a90*/  @!P2 IMAD.MOV.U32 R40, RZ, RZ, R35 ;  /* 0x000000ffff28a224 */ /* 0x001fe200078e0023 */
[----:B------:R-:W-:Y:S01]  /*3aa0*/  @!P2 SEL R35, R6, RZ, !P0 ;  /* 0x000000ff0623a207 */ /* 0x000fe20004000000 */
[----:B----4-:R-:W-:Y:S01]  /*3ab0*/  @!P2 IMAD.X R34, R34, 0x1, R41, P3 ;  /* 0x000000012222a824 */ /* 0x010fe200018e0629 */
[----:B------:R-:W-:Y:S07]  /*3ac0*/  BRA.DIV UR4, `(.L_x_624) ;  /* 0x0000008e04807947 */ /* 0x000fee000b800000 */
.L_x_776:
[----:B------:R-:W-:Y:S01]  /*3ad0*/  UMOV UR4, 0xffffffff ;  /* 0xffffffff00047882 */ /* 0x000fe20000000000 */
[----:B------:R-:W-:Y:S02]  /*3ae0*/  @!P2 IMAD.MOV.U32 R41, RZ, RZ, R34 ;  /* 0x000000ffff29a224 */ /* 0x000fe400078e0022 */
[----:B------:R-:W-:Y:S01]  /*3af0*/  @!P2 IMAD.IADD R38, R38, 0x1, R35 ;  /* 0x000000012626a824 */ /* 0x000fe200078e0223 */
[----:B------:R-:W-:Y:S06]  /*3b00*/  BRA.DIV UR4, `(.L_x_625) ;  /* 0x0000008e04907947 */ /* 0x000fec000b800000 */
[----:B------:R0:W3:Y:S04]  /*3b10*/  SHFL.DOWN PT, R35, R40, 0x2, R7 ;  /* 0x0840000028237989 */ /* 0x0000e800000e0007 */
[----:B------:R0:W4:Y:S04]  /*3b20*/  SHFL.DOWN PT, R34, R41, 0x2, R7 ;  /* 0x0840000029227989 */ /* 0x00012800000e0007 */
[----:B------:R0:W0:Y:S02]  /*3b30*/  SHFL.DOWN PT, R6, R38, 0x2, R7 ;  /* 0x0840000026067989 */ /* 0x00002400000e0007 */
.L_x_781:
[----:B------:R-:W-:Y:S01]  /*3b40*/  VIADD R44, R26, 0x2 ;  /* 0x000000021a2c7836 */ /* 0x000fe20000000000 */
[----:B------:R-:W-:-:S04]  /*3b50*/  UMOV UR4, 0xffffffff ;  /* 0xffffffff00047882 */ /* 0x000fc80000000000 */
[----:B------:R-:W-:-:S13]  /*3b60*/  ISETP.GT.AND P2, PT, R44, R7, PT ;  /* 0x000000072c00720c */ /* 0x000fda0003f44270 */
[----:B------:R-:W-:Y:S02]  /*3b70*/  @!P2 ISETP.NE.U32.AND P0, PT, R40, RZ, PT ;  /* 0x000000ff2800a20c */ /* 0x000fe40003f05070 */
[----:B---3--:R-:W-:Y:S02]  /*3b80*/  @!P2 IADD3 R36, P3, PT, R35, R40, RZ ;  /* 0x000000282324a210 */ /* 0x008fe40007f7e0ff */
[----:B------:R-:W-:-:S03]  /*3b90*/  @!P2 ISETP.NE.AND.EX P0, PT, R41, RZ, PT, P0 ;  /* 0x000000ff2900a20c */ /* 0x000fc60003f05300 */
[----:B----4-:R-:W-:Y:S01]  /*3ba0*/  @!P2 IMAD.X R34, R34, 0x1, R41, P3 ;  /* 0x000000012222a824 */ /* 0x010fe200018e0629 */
[----:B0-----:R-:W-:Y:S01]  /*3bb0*/  @!P2 SEL R35, R6, RZ, !P0 ;  /* 0x000000ff0623a207 */ /* 0x001fe20004000000 */
[----:B------:R-:W-:Y:S08]  /*3bc0*/  BRA.DIV UR4, `(.L_x_626) ;  /* 0x0000008e04b47947 */ /* 0x000ff0000b800000 */
.L_x_784:
[----:B------:R-:W-:Y:S01]  /*3bd0*/  UMOV UR4, 0xffffffff ;  /* 0xffffffff00047882 */ /* 0x000fe20000000000 */
[----:B------:R-:W-:Y:S02]  /*3be0*/  @!P2 IMAD.MOV.U32 R40, RZ, RZ, R36 ;  /* 0x000000ffff28a224 */ /* 0x000fe400078e0024 */
[----:B------:R-:W-:Y:S02]  /*3bf0*/  @!P2 IMAD.MOV.U32 R41, RZ, RZ, R34 ;  /* 0x000000ffff29a224 */ /* 0x000fe400078e0022 */
[----:B------:R-:W-:Y:S01]  /*3c00*/  @!P2 IMAD.IADD R38, R38, 0x1, R35 ;  /* 0x000000012626a824 */ /* 0x000fe200078e0223 */
[----:B------:R-:W-:Y:S06]  /*3c10*/  BRA.DIV UR4, `(.L_x_627) ;  /* 0x0000008e04c07947 */ /* 0x000fec000b800000 */
[----:B------:R0:W3:Y:S04]  /*3c20*/  SHFL.DOWN PT, R35, R40, 0x4, R7 ;  /* 0x0880000028237989 */ /* 0x0000e800000e0007 */
[----:B------:R0:W4:Y:S04]  /*3c30*/  SHFL.DOWN PT, R34, R41, 0x4, R7 ;  /* 0x0880000029227989 */ /* 0x00012800000e0007 */
[----:B------:R0:W0:Y:S02]  /*3c40*/  SHFL.DOWN PT, R6, R38, 0x4, R7 ;  /* 0x0880000026067989 */ /* 0x00002400000e0007 */
.L_x_789:
        /* <DEDUP_REMOVED lines=9> */
.L_x_792:
        /* <DEDUP_REMOVED lines=8> */
.L_x_797:
        /* <DEDUP_REMOVED lines=9> */
.L_x_800:
        /* <DEDUP_REMOVED lines=8> */
.L_x_805:
[----:B------:R-:W-:Y:S01]  /*3e70*/  VIADD R48, R26, 0x10 ;  /* 0x000000101a307836 */ /* 0x000fe20000000000 */
[----:B------:R-:W5:Y:S01]  /*3e80*/  LDC.64 R34, c[0x0][0x3b0] ;  /* 0x0000ec00ff227b82 */ /* 0x000f620000000a00 */
[----:B------:R-:W-:Y:S01]  /*3e90*/  UMOV UR4, 0xffffffff ;  /* 0xffffffff00047882 */ /* 0x000fe20000000000 */
[----:B------:R-:W-:Y:S02]  /*3ea0*/  ISETP.NE.AND P0, PT, R5, 0x65, PT ;  /* 0x000000650500780c */ /* 0x000fe40003f05270 */
[----:B------:R-:W-:-:S13]  /*3eb0*/  ISETP.GT.AND P3, PT, R48, R7, PT ;  /* 0x000000073000720c */ /* 0x000fda0003f64270 */
[----:B------:R-:W-:Y:S02]  /*3ec0*/  @!P3 ISETP.NE.U32.AND P2, PT, R40, RZ, PT ;  /* 0x000000ff2800b20c */ /* 0x000fe40003f45070 */
[----:B---3--:R-:W-:Y:S02]  /*3ed0*/  @!P3 IADD3 R47, P4, PT, R47, R40, RZ ;  /* 0x000000282f2fb210 */ /* 0x008fe40007f9e0ff */
[----:B------:R-:W-:Y:S02]  /*3ee0*/  @!P3 ISETP.NE.AND.EX P2, PT, R41, RZ, PT, P2 ;  /* 0x000000ff2900b20c */ /* 0x000fe40003f45320 */
[----:B-----5:R-:W-:Y:S01]  /*3ef0*/  IADD3 R34, P5, PT, R34, 0x200, RZ ;  /* 0x0000020022227810 */ /* 0x020fe20007fbe0ff */
[----:B----4-:R-:W-:Y:S01]  /*3f00*/  @!P3 IMAD.X R36, R36, 0x1, R41, P4 ;  /* 0x000000012424b824 */ /* 0x010fe200020e0629 */
[----:B0-----:R-:W-:Y:S01]  /*3f10*/  @!P3 SEL R5, R6, RZ, !P2 ;  /* 0x000000ff0605b207 */ /* 0x001fe20005000000 */
[----:B------:R-:W-:Y:S10]  /*3f20*/  BRA.DIV UR4, `(.L_x_632) ;  /* 0x0000009204387947 */ /* 0x000ff4000b800000 */
.L_x_808:
[----:B------:R-:W-:Y:S01]  /*3f30*/  UMOV UR4, 0xffffffff ;  /* 0xffffffff00047882 */ /* 0x000fe20000000000 */
[----:B------:R-:W-:Y:S02]  /*3f40*/  @!P3 IMAD.MOV.U32 R40, RZ, RZ, R47 ;  /* 0x000000ffff28b224 */ /* 0x000fe400078e002f */
[----:B------:R-:W-:Y:S02]  /*3f50*/  @!P3 IMAD.MOV.U32 R41, RZ, RZ, R36 ;  /* 0x000000ffff29b224 */ /* 0x000fe400078e0024 */
[----:B------:R-:W-:Y:S02]  /*3f60*/  @!P3 IMAD.IADD R38, R38, 0x1, R5 ;  /* 0x000000012626b824 */ /* 0x000fe400078e0205 */
[----:B------:R-:W-:Y:S02]  /*3f70*/  IMAD.X R35, RZ, RZ, R35, P5 ;  /* 0x000000ffff237224 */ /* 0x000fe400028e0623 */
[----:B------:R-:W-:Y:S01]  /*3f80*/  VIADD R43, R43, UR13 ;  /* 0x0000000d2b2b7c36 */ /* 0x000fe20008000000 */
[----:B------:R-:W-:Y:S06]  /*3f90*/  BRA.DIV UR4, `(.L_x_633) ;  /* 0x00000092043c7947 */ /* 0x000fec000b800000 */
[----:B------:R-:W-:-:S13]  /*3fa0*/  VOTE.ALL P0, P0 ;  /* 0x0000000000ff7806 */ /* 0x000fda0000000000 */
.L_x_811:
[----:B------:R-:W-:Y:S05]  /*3fb0*/  @!P0 BRA `(.L_x_634) ;  /* 0x0000000400b48947 */ /* 0x000fea0003800000 */
.L_x_648:
[----:B------:R-:W-:-:S07]  /*3fc0*/  IMAD.WIDE R36, R43, 0x10, R34 ;  /* 0x000000102b247825 */ /* 0x000fce00078e0222 */
.L_x_636:
[----:B------:R-:W3:Y:S01]  /*3fd0*/  LD.E.128.STRONG.GPU R4, desc[UR10][R36.64+-0x200] ;  /* 0xfffe000a24047980 */ /* 0x000ee2000c10fd00 */
[----:B------:R-:W-:Y:S05]  /*3fe0*/  YIELD ;  /* 0x0000000000007946 */ /* 0x000fea0003800000 */
[----:B------:R-:W-:Y:S01]  /*3ff0*/  UMOV UR4, 0xffffffff ;  /* 0xffffffff00047882 */ /* 0x000fe20000000000 */
[----:B---3--:R-:W-:Y:S02]  /*4000*/  ISETP.NE.AND P0, PT, R5, 0x63, PT ;  /* 0x000000630500780c */ /* 0x008fe40003f05270 */
[----:B------:R-:W-:Y:S11]  /*4010*/  BRA.DIV UR4, `(.L_x_635) ;  /* 0x0000009204407947 */ /* 0x000ff6000b800000 */
[----:B------:R-:W-:-:S13]  /*4020*/  VOTE.ANY P0, !P0 ;  /* 0x0000000000ff7806 */ /* 0x000fda0004000100 */
.L_x_814:
[----:B------:R-:W-:Y:S05]  /*4030*/  @P0 BRA `(.L_x_636) ;  /* 0xfffffffc00e40947 */ /* 0x000fea000383ffff */
[----:B------:R-:W-:Y:S01]  /*4040*/  UMOV UR4, 0xffffffff ;  /* 0xffffffff00047882 */ /* 0x000fe20000000000 */
[----:B------:R-:W-:Y:S01]  /*4050*/  ISETP.NE.AND P0, PT, R5, 0x65, PT ;  /* 0x000000650500780c */ /* 0x000fe20003f05270 */
[----:B------:R-:W-:Y:S02]  /*4060*/  IMAD.MOV.U32 R47, RZ, RZ, R6 ;  /* 0x000000ffff2f7224 */ /* 0x000fe400078e0006 */
[----:B------:R-:W-:Y:S02]  /*4070*/  IMAD.MOV.U32 R36, RZ, RZ, R7 ;  /* 0x000000ffff247224 */ /* 0x000fe400078e0007 */
[----:B------:R-:W-:Y:S01]  /*4080*/  IMAD.MOV.U32 R49, RZ, RZ, R4 ;  /* 0x000000ffff317224 */ /* 0x000fe200078e0004 */
[----:B------:R-:W-:Y:S07]  /*4090*/  BRA.DIV UR4, `(.L_x_637) ;  /* 0x0000009204447947 */ /* 0x000fee000b800000 */
[----:B------:R-:W-:-:S04]  /*40a0*/  VOTE.ANY R28, PT, !P0 ;  /* 0x00000000001c7806 */ /* 0x000fc800040e0100 */
[----:B------:R-:W-:-:S05]  /*40b0*/  LOP3.LUT R28, R28, 0x80000000, R42, 0xec, !PT ;  /* 0x800000001c1c7812 */ /* 0x000fca00078eec2a */
[----:B------:R-:W-:-:S05]  /*40c0*/  VIADD R7, R28, 0xffffffff ;  /* 0xffffffff1c077836 */ /* 0x000fca0000000000 */
[----:B------:R-:W-:-:S06]  /*40d0*/  LOP3.LUT R7, R28, R7, RZ, 0xc, !PT ;  /* 0x000000071c077212 */ /* 0x000fcc00078e0cff */
[----:B------:R-:W0:Y:S02]  /*40e0*/  POPC R7, R7 ;  /* 0x0000000700077309 */ /* 0x000e240000000000 */
[----:B0-----:R0:W3:Y:S04]  /*40f0*/  SHFL.DOWN PT, R50, R47, 0x1, R7 ;  /* 0x082000002f327989 */ /* 0x0010e800000e0007 */
[----:B------:R0:W4:Y:S04]  /*4100*/  SHFL.DOWN PT, R51, R36, 0x1, R7 ;  /* 0x0820000024337989 */ /* 0x00012800000e0007 */
[----:B------:R0:W0:Y:S02]  /*4110*/  SHFL.DOWN PT, R52, R49, 0x1, R7 ;  /* 0x0820000031347989 */ /* 0x00002400000e0007 */
.L_x_820:
[----:B------:R-:W-:Y:S01]  /*4120*/  ISETP.GE.AND P2, PT, R26, R7, PT ;  /* 0x000000071a00720c */ /* 0x000fe20003f46270 */
[----:B------:R-:W-:-:S12]  /*4130*/  UMOV UR4, 0xffffffff ;  /* 0xffffffff00047882 */ /* 0x000fd80000000000 */
[----:B---3--:R-:W-:Y:S02]  /*4140*/  @!P2 IADD3 R50, P3, PT, R50, R47, RZ ;  /* 0x0000002f3232a210 */ /* 0x008fe40007f7e0ff */
[----:B------:R-:W-:-:S03]  /*4150*/  @!P2 ISETP.NE.U32.AND P0, PT, R47, RZ, PT ;  /* 0x000000ff2f00a20c */ /* 0x000fc60003f05070 */
[----:B0-----:R-:W-:Y:S01]  /*4160*/  @!P2 IMAD.MOV.U32 R47, RZ, RZ, R50 ;  /* 0x000000ffff2fa224 */ /* 0x001fe200078e0032 */
[----:B------:R-:W-:Y:S09]  /*4170*/  BRA.DIV UR4, `(.L_x_638) ;  /* 0x0000009204807947 */ /* 0x000ff2000b800000 */
.L_x_823:
[----:B------:R-:W-:Y:S01]  /*4180*/  @!P2 ISETP.NE.AND.EX P0, PT, R36, RZ, PT, P0 ;  /* 0x000000ff2400a20c */ /* 0x000fe20003f05300 */
[----:B------:R-:W-:Y:S01]  /*4190*/  UMOV UR4, 0xffffffff ;  /* 0xffffffff00047882 */ /* 0x000fe20000000000 */
[----:B----4-:R-:W-:Y:S02]  /*41a0*/  @!P2 IMAD.X R51, R51, 0x1, R36, P3 ;  /* 0x000000013333a824 */ /* 0x010fe400018e0624 */
[----:B------:R-:W-:Y:S02]  /*41b0*/  @!P2 SEL R52, R52, RZ, !P0 ;  /* 0x000000ff3434a207 */ /* 0x000fe40004000000 */
[----:B------:R-:W-:-:S03]  /*41c0*/  @!P2 IMAD.MOV.U32 R36, RZ, RZ, R51 ;  /* 0x000000ffff24a224 */ /* 0x000fc600078e0033 */
[----:B------:R-:W-:Y:S01]  /*41d0*/  @!P2 IMAD.IADD R49, R49, 0x1, R52 ;  /* 0x000000013131a824 */ /* 0x000fe200078e0234 */
[----:B------:R-:W-:Y:S06]  /*41e0*/  BRA.DIV UR4, `(.L_x_639) ;  /* 0x0000009204847947 */ /* 0x000fec000b800000 */
[----:B------:R0:W3:Y:S04]  /*41f0*/  SHFL.DOWN PT, R50, R47, 0x2, R7 ;  /* 0x084000002f327989 */ /* 0x0000e800000e0007 */
[----:B------:R0:W4:Y:S04]  /*4200*/  SHFL.DOWN PT, R51, R36, 0x2, R7 ;  /* 0x0840000024337989 */ /* 0x00012800000e0007 */
[----:B------:R0:W0:Y:S02]  /*4210*/  SHFL.DOWN PT, R52, R49, 0x2, R7 ;  /* 0x0840000031347989 */ /* 0x00002400000e0007 */
.L_x_828:
[----:B------:R-:W-:Y:S01]  /*4220*/  ISETP.GT.AND P2, PT, R44, R7, PT ;  /* 0x000000072c00720c */ /* 0x000fe20003f44270 */
[----:B------:R-:W-:-:S12]  /*4230*/  UMOV UR4, 0xffffffff ;  /* 0xffffffff00047882 */ /* 0x000fd80000000000 */
[----:B---3--:R-:W-:Y:S02]  /*4240*/  @!P2 IADD3 R50, P3, PT, R50, R47, RZ ;  /* 0x0000002f3232a210 */ /* 0x008fe40007f7e0ff */
[----:B------:R-:W-:-:S03]  /*4250*/  @!P2 ISETP.NE.U32.AND P0, PT, R47, RZ, PT ;  /* 0x000000ff2f00a20c */ /* 0x000fc60003f05070 */
[----:B0-----:R-:W-:Y:S01]  /*4260*/  @!P2 IMAD.MOV.U32 R47, RZ, RZ, R50 ;  /* 0x000000ffff2fa224 */ /* 0x001fe200078e0032 */
[----:B------:R-:W-:Y:S09]  /*4270*/  BRA.DIV UR4, `(.L_x_640) ;  /* 0x0000009204b87947 */ /* 0x000ff2000b800000 */
.L_x_831:
        /* <DEDUP_REMOVED lines=10> */
.L_x_836:
[----:B------:R-:W-:Y:S01]  /*4320*/  ISETP.GT.AND P2, PT, R45, R7, PT ;  /* 0x000000072d00720c */ /* 0x000fe20003f44270 */
[----:B------:R-:W-:-:S12]  /*4330*/  UMOV UR4, 0xffffffff ;  /* 0xffffffff00047882 */ /* 0x000fd80000000000 */
[----:B---3--:R-:W-:Y:S02]  /*4340*/  @!P2 IADD3 R50, P3, PT, R50, R47, RZ ;  /* 0x0000002f3232a210 */ /* 0x008fe40007f7e0ff */
[----:B------:R-:W-:-:S03]  /*4350*/  @!P2 ISETP.NE.U32.AND P0, PT, R47, RZ, PT ;  /* 0x000000ff2f00a20c */ /* 0x000fc60003f05070 */
[----:B0-----:R-:W-:Y:S01]  /*4360*/  @!P2 IMAD.MOV.U32 R47, RZ, RZ, R50 ;  /* 0x000000ffff2fa224 */ /* 0x001fe200078e0032 */
[----:B------:R-:W-:Y:S09]  /*4370*/  BRA.DIV UR4, `(.L_x_642) ;  /* 0x0000009204f07947 */ /* 0x000ff2000b800000 */
.L_x_839:
        /* <DEDUP_REMOVED lines=10> */
.L_x_844:
[----:B------:R-:W-:Y:S01]  /*4420*/  ISETP.GT.AND P2, PT, R46, R7, PT ;  /* 0x000000072e00720c */ /* 0x000fe20003f44270 */
[----:B------:R-:W-:-:S12]  /*4430*/  UMOV UR4, 0xffffffff ;  /* 0xffffffff00047882 */ /* 0x000fd80000000000 */
[----:B---3--:R-:W-:Y:S02]  /*4440*/  @!P2 IADD3 R50, P3, PT, R50, R47, RZ ;  /* 0x0000002f3232a210 */ /* 0x008fe40007f7e0ff */
[----:B------:R-:W-:-:S03]  /*4450*/  @!P2 ISETP.NE.U32.AND P0, PT, R47, RZ, PT ;  /* 0x000000ff2f00a20c */ /* 0x000fc60003f05070 */
[----:B0-----:R-:W-:Y:S01]  /*4460*/  @!P2 IMAD.MOV.U32 R47, RZ, RZ, R50 ;  /* 0x000000ffff2fa224 */ /* 0x001fe200078e0032 */
[----:B------:R-:W-:Y:S09]  /*4470*/  BRA.DIV UR4, `(.L_x_644) ;  /* 0x0000009604287947 */ /* 0x000ff2000b800000 */
.L_x_847:
        /* <DEDUP_REMOVED lines=10> */
.L_x_852:
[----:B------:R-:W-:Y:S01]  /*4520*/  ISETP.GT.AND P4, PT, R48, R7, PT ;  /* 0x000000073000720c */ /* 0x000fe20003f84270 */
[----:B------:R-:W-:Y:S01]  /*4530*/  UMOV UR4, 0xffffffff ;  /* 0xffffffff00047882 */ /* 0x000fe20000000000 */
[----:B------:R-:W-:-:S11]  /*4540*/  ISETP.NE.AND P0, PT, R5, 0x65, PT ;  /* 0x000000650500780c */ /* 0x000fd60003f05270 */
[----:B------:R-:W-:Y:S02]  /*4550*/  @!P4 ISETP.NE.U32.AND P2, PT, R47, RZ, PT ;  /* 0x000000ff2f00c20c */ /* 0x000fe40003f45070 */
[----:B---3--:R-:W-:Y:S02]  /*4560*/  @!P4 IADD3 R50, P5, PT, R50, R47, RZ ;  /* 0x0000002f3232c210 */ /* 0x008fe40007fbe0ff */
[----:B------:R-:W-:-:S03]  /*4570*/  @!P4 ISETP.NE.AND.EX P2, PT, R36, RZ, PT, P2 ;  /* 0x000000ff2400c20c */ /* 0x000fc60003f45320 */
[----:B0-----:R-:W-:Y:S01]  /*4580*/  @!P4 IMAD.MOV.U32 R47, RZ, RZ, R50 ;  /* 0x000000ffff2fc224 */ /* 0x001fe200078e0032 */
[----:B------:R-:W-:Y:S01]  /*4590*/  @!P4 SEL R6, R6, RZ, !P2 ;  /* 0x000000ff0606c207 */ /* 0x000fe20005000000 */
[----:B----4-:R-:W-:Y:S01]  /*45a0*/  @!P4 IMAD.X R51, R51, 0x1, R36, P5 ;  /* 0x000000013333c824 */ /* 0x010fe200028e0624 */
[C---:B------:R-:W-:Y:S02]  /*45b0*/  ISETP.NE.U32.AND P2, PT, R40.reuse, RZ, PT ;  /* 0x000000ff2800720c */ /* 0x040fe40003f45070 */
[----:B------:R-:W-:Y:S01]  /*45c0*/  IADD3 R40, P3, PT, R40, R47, RZ ;  /* 0x0000002f28287210 */ /* 0x000fe20007f7e0ff */
[----:B------:R-:W-:Y:S01]  /*45d0*/  @!P4 IMAD.IADD R49, R49, 0x1, R6 ;  /* 0x000000013131c824 */ /* 0x000fe200078e0206 */
[----:B------:R-:W-:Y:S01]  /*45e0*/  ISETP.NE.AND.EX P2, PT, R41, RZ, PT, P2 ;  /* 0x000000ff2900720c */ /* 0x000fe20003f45320 */
[----:B------:R-:W-:-:S03]  /*45f0*/  @!P4 IMAD.MOV.U32 R36, RZ, RZ, R51 ;  /* 0x000000ffff24c224 */ /* 0x000fc600078e0033 */
[----:B------:R-:W-:Y:S01]  /*4600*/  SEL R49, R49, RZ, !P2 ;  /* 0x000000ff31317207 */ /* 0x000fe20005000000 */
[----:B------:R-:W-:Y:S08]  /*4610*/  BRA.DIV UR4, `(.L_x_646) ;  /* 0x0000009604347947 */ /* 0x000ff0000b800000 */
.L_x_855:
[----:B------:R-:W-:Y:S01]  /*4620*/  UMOV UR4, 0xffffffff ;  /* 0xffffffff00047882 */ /* 0x000fe20000000000 */
[----:B------:R-:W-:Y:S02]  /*4630*/  IMAD.X R41, R41, 0x1, R36, P3 ;  /* 0x0000000129297824 */ /* 0x000fe400018e0624 */
[----:B------:R-:W-:Y:S02]  /*4640*/  IMAD.IADD R38, R49, 0x1, R38 ;  /* 0x0000000131267824 */ /* 0x000fe400078e0226 */
[----:B------:R-:W-:Y:S01]  /*4650*/  VIADD R43, R43, 0xffffffe0 ;  /* 0xffffffe02b2b7836 */ /* 0x000fe20000000000 */
[----:B------:R-:W-:Y:S06]  /*4660*/  BRA.DIV UR4, `(.L_x_647) ;  /* 0x0000009604407947 */ /* 0x000fec000b800000 */
[----:B------:R-:W-:-:S13]  /*4670*/  VOTE.ALL P0, P0 ;  /* 0x0000000000ff7806 */ /* 0x000fda0000000000 */
.L_x_858:
[----:B------:R-:W-:Y:S05]  /*4680*/  @P0 BRA `(.L_x_648) ;  /* 0xfffffff8004c0947 */ /* 0x000fea000383ffff */
.L_x_634:
[----:B------:R-:W-:Y:S01]  /*4690*/  ISETP.NE.AND P2, PT, R26, RZ, PT ;  /* 0x000000ff1a00720c */ /* 0x000fe20003f45270 */
[----:B------:R-:W-:Y:S01]  /*46a0*/  BSSY.RECONVERGENT B0, `(.L_x_649) ;  /* 0x000001a000007945 */ /* 0x000fe20003800200 */
[----:B------:R-:W-:Y:S02]  /*46b0*/  IMAD.MOV.U32 R34, RZ, RZ, R40 ;  /* 0x000000ffff227224 */ /* 0x000fe400078e0028 */
[----:B------:R-:W-:-:S09]  /*46c0*/  IMAD.MOV.U32 R35, RZ, RZ, R41 ;  /* 0x000000ffff237224 */ /* 0x000fd200078e0029 */
[----:B------:R-:W0:Y:S01]  /*46d0*/  @!P2 S2R R5, SR_CgaCtaId ;  /* 0x000000000005a919 */ /* 0x000e220000008800 */
[----:B------:R-:W-:-:S04]  /*46e0*/  @!P2 MOV R4, 0x400 ;  /* 0x000004000004a802 */ /* 0x000fc80000000f00 */
[----:B0-----:R-:W-:Y:S01]  /*46f0*/  @!P2 LEA R43, R5, R4, 0x18 ;  /* 0x00000004052ba211 */ /* 0x001fe200078ec0ff */
[----:B------:R-:W-:Y:S06]  /*4700*/  @P1 BRA `(.L_x_650) ;  /* 0x00000000004c1947 */ /* 0x000fec0003800000 */
[----:B------:R-:W0:Y:S01]  /*4710*/  S2UR UR8, SR_CgaCtaId ;  /* 0x00000000000879c3 */ /* 0x000e220000008800 */
[----:B------:R-:W3:Y:S01]  /*4720*/  LDCU.64 UR4, c[0x0][0x3b0] ;  /* 0x00007600ff0477ac */ /* 0x000ee20008000a00 */
[----:B------:R-:W-:Y:S02]  /*4730*/  ISETP.NE.U32.AND P0, PT, R30, RZ, PT ;  /* 0x000000ff1e00720c */ /* 0x000fe40003f05070 */
[----:B------:R-:W-:Y:S01]  /*4740*/  IADD3 R6, P1, PT, R34, R30, RZ ;  /* 0x0000001e22067210 */ /* 0x000fe20007f3e0ff */
[----:B------:R-:W-:Y:S01]  /*4750*/  UMOV UR7, 0x400 ;  /* 0x0000040000077882 */ /* 0x000fe20000000000 */
[----:B------:R-:W-:-:S03]  /*4760*/  ISETP.NE.AND.EX P0, PT, R39, RZ, PT, P0 ;  /* 0x000000ff2700720c */ /* 0x000fc60003f05300 */
[----:B------:R-:W-:Y:S01]  /*4770*/  IMAD.X R7, R35, 0x1, R39, P1 ;  /* 0x0000000123077824 */ /* 0x000fe200008e0627 */
[----:B------:R-:W-:-:S05]  /*4780*/  SEL R5, R38, RZ, !P0 ;  /* 0x000000ff26057207 */ /* 0x000fca0004000000 */
[----:B------:R-:W-:Y:S02]  /*4790*/  IMAD.IADD R4, R32, 0x1, R5 ;  /* 0x0000000120047824 */ /* 0x000fe400078e0205 */
[----:B------:R-:W-:Y:S01]  /*47a0*/  IMAD.MOV.U32 R5, RZ, RZ, 0x65 ;  /* 0x00000065ff057424 */ /* 0x000fe200078e00ff */
[----:B---3--:R-:W-:Y:S02]  /*47b0*/  UIMAD.WIDE.U32 UR4, UR13, 0x10, UR4 ;  /* 0x000000100d0478a5 */ /* 0x008fe4000f8e0004 */
[----:B0-----:R-:W-:-:S04]  /*47c0*/  ULEA UR7, UR8, UR7, 0x18 ;  /* 0x0000000708077291 */ /* 0x001fc8000f8ec0ff */
[----:B------:R-:W-:Y:S02]  /*47d0*/  IMAD.U32 R36, RZ, RZ, UR4 ;  /* 0x00000004ff247e24 */ /* 0x000fe4000f8e00ff */
[----:B------:R-:W-:-:S05]  /*47e0*/  IMAD.U32 R37, RZ, RZ, UR5 ;  /* 0x00000005ff257e24 */ /* 0x000fca000f8e00ff */
[----:B------:R0:W-:Y:S04]  /*47f0*/  ST.E.128.STRONG.GPU desc[UR10][R36.64+0x200], R4 ;  /* 0x0002000424007985 */ /* 0x0001e8000c10fd0a */
[----:B------:R0:W-:Y:S04]  /*4800*/  STS.64 [UR7+0xb8], R6 ;  /* 0x0000b806ff007988 */ /* 0x0001e80008000a07 */
[----:B------:R0:W-:Y:S04]  /*4810*/  STS [UR7+0xc0], R4 ;  /* 0x0000c004ff007988 */ /* 0x0001e80008000807 */
[----:B------:R0:W-:Y:S04]  /*4820*/  STS.64 [UR7+0xa8], R34 ;  /* 0x0000a822ff007988 */ /* 0x0001e80008000a07 */
[----:B------:R0:W-:Y:S02]  /*4830*/  STS [UR7+0xb0], R38 ;  /* 0x0000b026ff007988 */ /* 0x0001e40008000807 */
.L_x_650:
[----:B------:R-:W-:Y:S05]  /*4840*/  BSYNC.RECONVERGENT B0 ;  /* 0x0000000000007941 */ /* 0x000fea0003800200 */
.L_x_649:
[----:B------:R3:W-:Y:S01]  /*4850*/  @!P2 STS.64 [R43+0x88], R34 ;  /* 0x000088222b00a388 */ /* 0x0007e20000000a00 */
[----:B--2---:R-:W-:Y:S02]  /*4860*/  @!P2 IMAD.MOV.U32 R25, RZ, RZ, R34 ;  /* 0x000000ffff19a224 */ /* 0x004fe400078e0022 */
[----:B-1----:R-:W-:Y:S01]  /*4870*/  @!P2 IMAD.MOV.U32 R0, RZ, RZ, R35 ;  /* 0x000000ffff00a224 */ /* 0x002fe200078e0023 */
[----:B------:R3:W-:Y:S01]  /*4880*/  @!P2 STS [R43+0x90], R38 ;  /* 0x000090262b00a388 */ /* 0x0007e20000000800 */
[----:B------:R-:W-:-:S07]  /*4890*/  @!P2 IMAD.MOV.U32 R19, RZ, RZ, R38 ;  /* 0x000000ffff13a224 */ /* 0x000fce00078e0026 */
.L_x_618:
[----:B0--3--:R-:W0:Y:S01]  /*48a0*/  S2R R35, SR_TID.X ;  /* 0x0000000000237919 */ /* 0x009e220000002100 */
[----:B------:R-:W-:Y:S05]  /*48b0*/  WARPSYNC.ALL ;  /* 0x0000000000007948 */ /* 0x000fea0003800000 */
[----:B------:R-:W-:Y:S01]  /*48c0*/  BAR.SYNC.DEFER_BLOCKING 0x0 ;  /* 0x0000000000007b1d */ /* 0x000fe20000010000 */
[----:B------:R-:W-:-:S05]  /*48d0*/  ISETP.NE.AND P1, PT, R18, R20, PT ;  /* 0x000000141200720c */ /* 0x000fca0003f25270 */
[----:B------:R-:W-:Y:S01]  /*48e0*/  BSSY.RECONVERGENT B0, `(.L_x_651) ;  /* 0x000000e000007945 */ /* 0x000fe20003800200 */
[----:B0-----:R-:W-:-:S13]  /*48f0*/  ISETP.NE.AND P0, PT, R35, RZ, PT ;  /* 0x000000ff2300720c */ /* 0x001fda0003f05270 */
[----:B------:R-:W-:Y:S05]  /*4900*/  @!P0 BRA `(.L_x_652) ;  /* 0x00000000002c8947 */ /* 0x000fea0003800000 */
[----:B------:R-:W0:Y:S01]  /*4910*/  S2UR UR5, SR_CgaCtaId ;  /* 0x00000000000579c3 */ /* 0x000e220000008800 */
[----:B------:R-:W-:Y:S01]  /*4920*/  UMOV UR4, 0x400 ;  /* 0x0000040000047882 */ /* 0x000fe20000000000 */
[----:B------:R-:W-:-:S04]  /*4930*/  ISETP.NE.U32.AND P0, PT, R25, RZ, PT ;  /* 0x000000ff1900720c */ /* 0x000fc80003f05070 */
[----:B------:R-:W-:Y:S01]  /*4940*/  ISETP.NE.AND.EX P0, PT, R0, RZ, PT, P0 ;  /* 0x000000ff0000720c */ /* 0x000fe20003f05300 */
[----:B0-----:R-:W-:-:S09]  /*4950*/  ULEA UR4, UR5, UR4, 0x18 ;  /* 0x0000000405047291 */ /* 0x001fd2000f8ec0ff */
[----:B------:R-:W0:Y:S04]  /*4960*/  LDS.64 R4, [UR4+0x88] ;  /* 0x00008804ff047984 */ /* 0x000e280008000a00 */
[----:B------:R-:W1:Y:S01]  /*4970*/  LDS R6, [UR4+0x90] ;  /* 0x00009004ff067984 */ /* 0x000e620008000800 */
[----:B0-----:R-:W-:Y:S02]  /*4980*/  IADD3 R25, P2, PT, R4, R25, RZ ;  /* 0x0000001904197210 */ /* 0x001fe40007f5e0ff */
[----:B-1----:R-:W-:-:S03]  /*4990*/  SEL R6, R6, RZ, !P0 ;  /* 0x000000ff06067207 */ /* 0x002fc60004000000 */
[----:B------:R-:W-:Y:S02]  /*49a0*/  IMAD.X R0, R5, 0x1, R0, P2 ;  /* 0x0000000105007824 */ /* 0x000fe400010e0600 */
[----:B------:R-:W-:-:S07]  /*49b0*/  IMAD.IADD R19, R19, 0x1, R6 ;  /* 0x0000000113137824 */ /* 0x000fce00078e0206 */
.L_x_652:
[----:B------:R-:W-:Y:S05]  /*49c0*/  BSYNC.RECONVERGENT B0 ;  /* 0x0000000000007941 */ /* 0x000fea0003800200 */
.L_x_651:
[----:B------:R-:W-:Y:S01]  /*49d0*/  SEL R4, R19, RZ, !P1 ;  /* 0x000000ff13047207 */ /* 0x000fe20004800000 */
[----:B------:R-:W0:Y:S01]  /*49e0*/  S2UR UR5, SR_CgaCtaId ;  /* 0x00000000000579c3 */ /* 0x000e220000008800 */
[----:B------:R-:W-:Y:S01]  /*49f0*/  ISETP.NE.AND P6, PT, R20, R22, PT ;  /* 0x000000161400720c */ /* 0x000fe20003fc5270 */
[----:B------:R-:W-:Y:S01]  /*4a00*/  UMOV UR4, 0x400 ;  /* 0x0000040000047882 */ /* 0x000fe20000000000 */
[----:B------:R-:W-:Y:S01]  /*4a10*/  ISETP.NE.AND P2, PT, R22, R16, PT ;  /* 0x000000101600720c */ /* 0x000fe20003f45270 */
[----:B------:R-:W-:Y:S01]  /*4a20*/  IMAD.IADD R21, R21, 0x1, R4 ;  /* 0x0000000115157824 */ /* 0x000fe200078e0204 */
[----:B------:R-:W-:Y:S02]  /*4a30*/  ISETP.NE.AND P0, PT, R16, R14, PT ;  /* 0x0000000e1000720c */ /* 0x000fe40003f05270 */
[----:B------:R-:W-:Y:S02]  /*4a40*/  ISETP.NE.AND P3, PT, R20, R22, PT ;  /* 0x000000161400720c */ /* 0x000fe40003f65270 */
[----:B------:R-:W-:-:S02]  /*4a50*/  SEL R4, R21, RZ, !P6 ;  /* 0x000000ff15047207 */ /* 0x000fc40007000000 */
[----:B------:R-:W-:Y:S02]  /*4a60*/  ISETP.NE.AND P4, PT, R22, R16, PT ;  /* 0x000000101600720c */ /* 0x000fe40003f85270 */
[----:B------:R-:W-:Y:S01]  /*4a70*/  SEL R7, RZ, 0x1, !P3 ;  /* 0x00000001ff077807 */ /* 0x000fe20005800000 */
[----:B------:R-:W-:Y:S01]  /*4a80*/  IMAD.IADD R23, R23, 0x1, R4 ;  /* 0x0000000117177824 */ /* 0x000fe200078e0204 */
[----:B------:R-:W-:Y:S02]  /*4a90*/  SEL R26, RZ, 0x1, !P4 ;  /* 0x00000001ff1a7807 */ /* 0x000fe40006000000 */
[----:B------:R-:W-:Y:S02]  /*4aa0*/  ISETP.NE.AND P3, PT, R16, R14, PT ;  /* 0x0000000e1000720c */ /* 0x000fe40003f65270 */
[----:B------:R-:W-:Y:S02]  /*4ab0*/  SEL R4, R23, RZ, !P2 ;  /* 0x000000ff17047207 */ /* 0x000fe40005000000 */
[----:B------:R-:W-:-:S02]  /*4ac0*/  SEL R43, RZ, 0x1, !P6 ;  /* 0x00000001ff2b7807 */ /* 0x000fc40007000000 */
[----:B------:R-:W-:Y:S01]  /*4ad0*/  ISETP.NE.AND P6, PT, R10, R8, PT ;  /* 0x000000080a00720c */ /* 0x000fe20003fc5270 */
[----:B------:R-:W-:Y:S01]  /*4ae0*/  IMAD.IADD R17, R17, 0x1, R4 ;  /* 0x0000000111117824 */ /* 0x000fe200078e0204 */
[----:B0-----:R-:W-:Y:S02]  /*4af0*/  ULEA UR4, UR5, UR4, 0x18 ;  /* 0x0000000405047291 */ /* 0x001fe4000f8ec0ff */
[----:B------:R-:W-:Y:S02]  /*4b00*/  SEL R47, RZ, 0x1, !P6 ;  /* 0x00000001ff2f7807 */ /* 0x000fe40007000000 */
[----:B------:R-:W-:Y:S02]  /*4b10*/  SEL R4, R17, RZ, !P0 ;  /* 0x000000ff11047207 */ /* 0x000fe40004000000 */
[----:B------:R-:W-:-:S03]  /*4b20*/  ISETP.NE.AND P0, PT, R14, R12, PT ;  /* 0x0000000c0e00720c */ /* 0x000fc60003f05270 */
[----:B------:R-:W-:-:S05]  /*4b30*/  IMAD.IADD R15, R15, 0x1, R4 ;  /* 0x000000010f0f7824 */ /* 0x000fca00078e0204 */
[----:B------:R-:W-:Y:S02]  /*4b40*/  SEL R4, R15, RZ, !P0 ;  /* 0x000000ff0f047207 */ /* 0x000fe40004000000 */
[----:B------:R-:W-:-:S03]  /*4b50*/  ISETP.NE.AND P0, PT, R12, R10, PT ;  /* 0x0000000a0c00720c */ /* 0x000fc60003f05270 */
[----:B------:R-:W-:-:S05]  /*4b60*/  IMAD.IADD R13, R13, 0x1, R4 ;  /* 0x000000010d0d7824 */ /* 0x000fca00078e0204 */
[----:B------:R-:W-:Y:S02]  /*4b70*/  SEL R4, R13, RZ, !P0 ;  /* 0x000000ff0d047207 */ /* 0x000fe40004000000 */
[----:B------:R-:W-:-:S03]  /*4b80*/  ISETP.NE.AND P0, PT, R10, R8, PT ;  /* 0x000000080a00720c */ /* 0x000fc60003f05270 */
[----:B------:R-:W-:Y:S02]  /*4b90*/  IMAD.IADD R11, R11, 0x1, R4 ;  /* 0x000000010b0b7824 */ /* 0x000fe400078e0204 */
[----:B------:R-:W0:Y:S03]  /*4ba0*/  LDS.64 R4, [UR4+0xc8] ;  /* 0x0000c804ff047984 */ /* 0x000e260008000a00 */
[----:B------:R-:W-:Y:S02]  /*4bb0*/  SEL R6, R11, RZ, !P0 ;  /* 0x000000ff0b067207 */ /* 0x000fe40004000000 */
[----:B------:R-:W-:-:S03]  /*4bc0*/  ISETP.NE.AND P0, PT, R18, R20, PT ;  /* 0x000000141200720c */ /* 0x000fc60003f05270 */
[----:B------:R-:W-:Y:S01]  /*4bd0*/  IMAD.IADD R9, R9, 0x1, R6 ;  /* 0x0000000109097824 */ /* 0x000fe200078e0206 */
[----:B------:R-:W-:Y:S02]  /*4be0*/  SEL R6, RZ, 0x1, !P0 ;  /* 0x00000001ff067807 */ /* 0x000fe40004000000 */
[----:B------:R-:W-:Y:S02]  /*4bf0*/  ISETP.NE.AND P0, PT, R8, R2, PT ;  /* 0x000000020800720c */ /* 0x000fe40003f05270 */
[----:B------:R-:W-:Y:S02]  /*4c00*/  IADD3 R26, P4, P5, R26, R7, R6 ;  /* 0x000000071a1a7210 */ /* 0x000fe40007d9e006 */
[----:B------:R-:W-:Y:S02]  /*4c10*/  SEL R6, R9, RZ, !P0 ;  /* 0x000000ff09067207 */ /* 0x000fe40004000000 */
[----:B------:R-:W-:Y:S02]  /*4c20*/  SEL R7, RZ, 0x1, !P3 ;  /* 0x00000001ff077807 */ /* 0x000fe40005800000 */
[----:B------:R-:W-:Y:S01]  /*4c30*/  ISETP.NE.AND P3, PT, R14, R12, PT ;  /* 0x0000000c0e00720c */ /* 0x000fe20003f65270 */
[----:B------:R-:W-:Y:S01]  /*4c40*/  IMAD.IADD R3, R3, 0x1, R6 ;  /* 0x0000000103037824 */ /* 0x000fe200078e0206 */
[----:B------:R-:W-:-:S02]  /*4c50*/  IADD3 R28, P0, PT, R26, R7, RZ ;  /* 0x000000071a1c7210 */ /* 0x000fc40007f1e0ff */
[----:B------:R-:W-:Y:S02]  /*4c60*/  SEL R6, RZ, 0x1, !P1 ;  /* 0x00000001ff067807 */ /* 0x000fe40004800000 */
[----:B------:R-:W-:Y:S02]  /*4c70*/  IADD3.X R7, PT, PT, RZ, RZ, RZ, P4, P5 ;  /* 0x000000ffff077210 */ /* 0x000fe400027ea4ff */
[----:B------:R-:W-:Y:S02]  /*4c80*/  ISETP.NE.AND P1, PT, R12, R10, PT ;  /* 0x0000000a0c00720c */ /* 0x000fe40003f25270 */
[----:B------:R-:W-:Y:S01]  /*4c90*/  SEL R37, RZ, 0x1, !P3 ;  /* 0x00000001ff257807 */ /* 0x000fe20005800000 */
[----:B------:R-:W-:Y:S01]  /*4ca0*/  IMAD.X R7, RZ, RZ, R7, P0 ;  /* 0x000000ffff077224 */ /* 0x000fe200000e0607 */
[----:B------:R-:W-:Y:S02]  /*4cb0*/  SEL R26, RZ, 0x1, !P2 ;  /* 0x00000001ff1a7807 */ /* 0x000fe40005000000 */
[----:B------:R-:W-:-:S02]  /*4cc0*/  SEL R39, RZ, 0x1, !P1 ;  /* 0x00000001ff277807 */ /* 0x000fc40004800000 */
[----:B------:R-:W-:Y:S02]  /*4cd0*/  IADD3 R30, P2, PT, R28, R37, RZ ;  /* 0x000000251c1e7210 */ /* 0x000fe40007f5e0ff */
[C---:B------:R-:W-:Y:S02]  /*4ce0*/  IADD3 R37, P0, PT, R25.reuse, R28, RZ ;  /* 0x0000001c19257210 */ /* 0x040fe40007f1e0ff */
[C---:B------:R-:W-:Y:S01]  /*4cf0*/  IADD3 R43, P3, P1, R25.reuse, R43, R6 ;  /* 0x0000002b192b7210 */ /* 0x040fe2000797e006 */
[----:B------:R-:W-:Y:S01]  /*4d00*/  IMAD.IADD R28, R30, 0x1, R39 ;  /* 0x000000011e1c7824 */ /* 0x000fe200078e0227 */
[C---:B------:R-:W-:Y:S01]  /*4d10*/  IADD3 R45, P4, PT, R25.reuse, R6, RZ ;  /* 0x00000006192d7210 */ /* 0x040fe20007f9e0ff */
[--C-:B------:R-:W-:Y:S01]  /*4d20*/  IMAD.X R39, RZ, RZ, R7.reuse, P2 ;  /* 0x000000ffff277224 */ /* 0x100fe200010e0607 */
[----:B------:R-:W-:Y:S01]  /*4d30*/  IADD3 R6, P6, PT, R25, R30, RZ ;  /* 0x0000001e19067210 */ /* 0x000fe20007fde0ff */
[----:B------:R-:W-:Y:S01]  /*4d40*/  IMAD.X R30, R0, 0x1, R7, P0 ;  /* 0x00000001001e7824 */ /* 0x000fe200000e0607 */
[----:B0-----:R-:W-:Y:S01]  /*4d50*/  ISETP.GE.U32.AND P0, PT, R4, 0x101, PT ;  /* 0x000001010400780c */ /* 0x001fe20003f06070 */
[----:B------:R-:W-:Y:S01]  /*4d60*/  IMAD.X R34, RZ, RZ, R0, P4 ;  /* 0x000000ffff227224 */ /* 0x000fe200020e0600 */
[----:B------:R-:W-:Y:S01]  /*4d70*/  IADD3 R41, P2, PT, R43, R26, RZ ;  /* 0x0000001a2b297210 */ /* 0x000fe20007f5e0ff */
[----:B------:R-:W-:Y:S01]  /*4d80*/  IMAD.IADD R26, R28, 0x1, R47 ;  /* 0x000000011c1a7824 */ /* 0x000fe200078e022f */
[----:B------:R-:W-:Y:S01]  /*4d90*/  ISETP.GE.AND.EX P0, PT, R5, RZ, PT, P0 ;  /* 0x000000ff0500720c */ /* 0x000fe20003f06300 */
[C---:B------:R-:W-:Y:S01]  /*4da0*/  IMAD.X R39, R0.reuse, 0x1, R39, P6 ;  /* 0x0000000100277824 */ /* 0x040fe200030e0627 */
[----:B------:R-:W-:-:S02]  /*4db0*/  IADD3.X R36, PT, PT, R0, RZ, RZ, P3, P1 ;  /* 0x000000ff00247210 */ /* 0x000fc40001fe24ff */
[C---:B------:R-:W-:Y:S02]  /*4dc0*/  IADD3 R24, P5, PT, R25.reuse, R24, RZ ;  /* 0x0000001819187210 */ /* 0x040fe40007fbe0ff */
[C---:B------:R-:W-:Y:S01]  /*4dd0*/  IADD3 R7, P3, PT, R25.reuse, R28, RZ ;  /* 0x0000001c19077210 */ /* 0x040fe20007f7e0ff */
[----:B------:R-:W-:Y:S01]  /*4de0*/  IMAD.X R38, RZ, RZ, R36, P2 ;  /* 0x000000ffff267224 */ /* 0x000fe200010e0624 */
[----:B------:R-:W-:Y:S01]  /*4df0*/  IADD3 R26, P1, PT, R25, R26, RZ ;  /* 0x0000001a191a7210 */ /* 0x000fe20007f3e0ff */
[C---:B------:R-:W-:Y:S02]  /*4e00*/  IMAD.X R27, R0.reuse, 0x1, R27, P5 ;  /* 0x00000001001b7824 */ /* 0x040fe400028e061b */
[C---:B------:R-:W-:Y:S02]  /*4e10*/  IMAD.X R28, R0.reuse, 0x1, R31, P3 ;  /* 0x00000001001c7824 */ /* 0x040fe400018e061f */
[----:B------:R-:W-:Y:S01]  /*4e20*/  IMAD.X R29, R0, 0x1, R29, P1 ;  /* 0x00000001001d7824 */ /* 0x000fe200008e061d */
[----:B------:R-:W-:Y:S07]  /*4e30*/  @!P0 BRA `(.L_x_653) ;  /* 0x0000000400f88947 */ /* 0x000fee0003800000 */
[----:B------:R-:W0:Y:S01]  /*4e40*/  LDS.64 R28, [UR4+0xa8] ;  /* 0x0000a804ff1c7984 */ /* 0x000e220008000a00 */
[----:B------:R-:W-:Y:S01]  /*4e50*/  BAR.SYNC.DEFER_BLOCKING 0x0 ;  /* 0x0000000000007b1d */ /* 0x000fe20000010000 */
[----:B------:R-:W-:Y:S02]  /*4e60*/  ISETP.NE.AND P1, PT, R18, R20, PT ;  /* 0x000000141200720c */ /* 0x000fe40003f25270 */
[----:B------:R-:W-:Y:S02]  /*4e70*/  ISETP.NE.AND P2, PT, R20, R22, PT ;  /* 0x000000161400720c */ /* 0x000fe40003f45270 */
[----:B------:R-:W-:Y:S02]  /*4e80*/  ISETP.NE.AND P0, PT, R22, R16, PT ;  /* 0x000000101600720c */ /* 0x000fe40003f05270 */
[----:B------:R-:W-:Y:S02]  /*4e90*/  ISETP.NE.AND P6, PT, R16, R14, PT ;  /* 0x0000000e1000720c */ /* 0x000fe40003fc5270 */
[----:B------:R-:W-:-:S02]  /*4ea0*/  ISETP.NE.AND P3, PT, R10, R8, PT ;  /* 0x000000080a00720c */ /* 0x000fc40003f65270 */
[----:B------:R-:W-:Y:S02]  /*4eb0*/  ISETP.NE.AND P4, PT, R8, R2, PT ;  /* 0x000000020800720c */ /* 0x000fe40003f85270 */
[----:B------:R-:W-:Y:S01]  /*4ec0*/  ISETP.NE.AND P5, PT, R2, R33, PT ;  /* 0x000000210200720c */ /* 0x000fe20003fa5270 */
[--C-:B0-----:R-:W-:Y:S02]  /*4ed0*/  @P1 IMAD.IADD R25, R25, 0x1, -R28.reuse ;  /* 0x0000000119191824 */ /* 0x101fe400078e0a1c */
[--C-:B------:R-:W-:Y:S02]  /*4ee0*/  @P2 IMAD.IADD R45, R45, 0x1, -R28.reuse ;  /* 0x000000012d2d2824 */ /* 0x100fe400078e0a1c */
[--C-:B------:R-:W-:Y:S01]  /*4ef0*/  @P0 IMAD.IADD R43, R43, 0x1, -R28.reuse ;  /* 0x000000012b2b0824 */ /* 0x100fe200078e0a1c */
[----:B------:R-:W-:Y:S01]  /*4f00*/  @P1 LEA R25, R25, UR4, 0x3 ;  /* 0x0000000419191c11 */ /* 0x000fe2000f8e18ff */
[--C-:B------:R-:W-:Y:S01]  /*4f10*/  @P6 IMAD.IADD R41, R41, 0x1, -R28.reuse ;  /* 0x0000000129296824 */ /* 0x100fe200078e0a1c */
[----:B------:R-:W-:Y:S01]  /*4f20*/  @P2 LEA R45, R45, UR4, 0x3 ;  /* 0x000000042d2d2c11 */ /* 0x000fe2000f8e18ff */
[--C-:B------:R-:W-:Y:S01]  /*4f30*/  @P3 IMAD.IADD R7, R7, 0x1, -R28.reuse ;  /* 0x0000000107073824 */ /* 0x100fe200078e0a1c */
[----:B------:R-:W-:Y:S01]  /*4f40*/  @P0 LEA R43, R43, UR4, 0x3 ;  /* 0x000000042b2b0c11 */ /* 0x000fe2000f8e18ff */
[----:B------:R0:W-:Y:S01]  /*4f50*/  @P1 STS.64 [R25], R18 ;  /* 0x0000001219001388 */ /* 0x0001e20000000a00 */
[----:B------:R-:W-:Y:S01]  /*4f60*/  ISETP.NE.AND P1, PT, R14, R12, PT ;  /* 0x0000000c0e00720c */ /* 0x000fe20003f25270 */
[--C-:B------:R-:W-:Y:S01]  /*4f70*/  @P4 IMAD.IADD R26, R26, 0x1, -R28.reuse ;  /* 0x000000011a1a4824 */ /* 0x100fe200078e0a1c */
[----:B------:R-:W-:Y:S01]  /*4f80*/  @P6 LEA R41, R41, UR4, 0x3 ;  /* 0x0000000429296c11 */ /* 0x000fe2000f8e18ff */
[----:B------:R0:W-:Y:S01]  /*4f90*/  @P2 STS.64 [R45], R20 ;  /* 0x000000142d002388 */ /* 0x0001e20000000a00 */
[----:B------:R-:W-:Y:S01]  /*4fa0*/  ISETP.NE.AND P2, PT, R12, R10, PT ;  /* 0x0000000a0c00720c */ /* 0x000fe20003f45270 */
[----:B------:R-:W-:Y:S01]  /*4fb0*/  @P5 IMAD.IADD R24, R24, 0x1, -R28 ;  /* 0x0000000118185824 */ /* 0x000fe200078e0a1c */
[----:B------:R-:W-:Y:S01]  /*4fc0*/  @P3 LEA R7, R7, UR4, 0x3 ;  /* 0x0000000407073c11 */ /* 0x000fe2000f8e18ff */
[----:B------:R0:W-:Y:S01]  /*4fd0*/  @P0 STS.64 [R43], R22 ;  /* 0x000000162b000388 */ /* 0x0001e20000000a00 */
[----:B------:R-:W-:-:S02]  /*4fe0*/  @P4 LEA R26, R26, UR4, 0x3 ;  /* 0x000000041a1a4c11 */ /* 0x000fc4000f8e18ff */
[----:B------:R-:W-:Y:S01]  /*4ff0*/  @P5 LEA R24, R24, UR4, 0x3 ;  /* 0x0000000418185c11 */ /* 0x000fe2000f8e18ff */
[----:B------:R0:W-:Y:S01]  /*5000*/  @P6 STS.64 [R41], R16 ;  /* 0x0000001029006388 */ /* 0x0001e20000000a00 */
[----:B------:R-:W-:Y:S01]  /*5010*/  ISETP.GT.U32.AND P0, PT, R4, R35, PT ;  /* 0x000000230400720c */ /* 0x000fe20003f04070 */
[----:B------:R-:W-:-:S03]  /*5020*/  @P1 IMAD.IADD R37, R37, 0x1, -R28 ;  /* 0x0000000125251824 */ /* 0x000fc600078e0a1c */
[----:B------:R-:W-:Y:S01]  /*5030*/  ISETP.GT.U32.AND.EX P0, PT, R5, RZ, PT, P0 ;  /* 0x000000ff0500720c */ /* 0x000fe20003f04100 */
[----:B------:R-:W-:Y:S01]  /*5040*/  @P2 IMAD.IADD R6, R6, 0x1, -R28 ;  /* 0x0000000106062824 */ /* 0x000fe200078e0a1c */
[----:B------:R-:W-:-:S04]  /*5050*/  @P1 LEA R37, R37, UR4, 0x3 ;  /* 0x0000000425251c11 */ /* 0x000fc8000f8e18ff */
[----:B------:R-:W-:Y:S01]  /*5060*/  @P2 LEA R6, R6, UR4, 0x3 ;  /* 0x0000000406062c11 */ /* 0x000fe2000f8e18ff */
[----:B------:R0:W-:Y:S04]  /*5070*/  @P1 STS.64 [R37], R14 ;  /* 0x0000000e25001388 */ /* 0x0001e80000000a00 */
        /* <DEDUP_REMOVED lines=11> */
[----:B------:R-:W1:Y:S03]  /*5130*/  LDCU.64 UR14, c[0x0][0x3a0] ;  /* 0x00007400ff0e77ac */ /* 0x000e660008000a00 */
[----:B------:R-:W-:Y:S02]  /*5140*/  IADD3 R14, P0, PT, R4, R3, RZ ;  /* 0x00000003040e7210 */ /* 0x000fe40007f1e0ff */
[----:B------:R-:W-:-:S02]  /*5150*/  LOP3.LUT R3, RZ, R23, RZ, 0x33, !PT ;  /* 0x00000017ff037212 */ /* 0x000fc400078e33ff */
[----:B------:R-:W-:-:S03]  /*5160*/  LOP3.LUT R0, R14, 0x300, RZ, 0xc0, !PT ;  /* 0x000003000e007812 */ /* 0x000fc600078ec0ff */
[----:B------:R-:W-:Y:S01]  /*5170*/  IMAD.X R3, R5, 0x1, R3, P0 ;  /* 0x0000000105037824 */ /* 0x000fe200000e0603 */
[----:B------:R-:W-:Y:S02]  /*5180*/  ISETP.NE.U32.AND P1, PT, R0, 0x300, PT ;  /* 0x000003000000780c */ /* 0x000fe40003f25070 */
[----:B------:R-:W-:Y:S02]  /*5190*/  ISETP.GE.U32.AND P0, PT, R14, 0x300, PT ;  /* 0x000003000e00780c */ /* 0x000fe40003f06070 */
[----:B------:R-:W-:Y:S02]  /*51a0*/  ISETP.NE.AND.EX P1, PT, RZ, RZ, PT, P1 ;  /* 0x000000ffff00720c */ /* 0x000fe40003f25310 */
[----:B------:R-:W-:-:S11]  /*51b0*/  ISETP.GE.U32.AND.EX P0, PT, R3, RZ, PT, P0 ;  /* 0x000000ff0300720c */ /* 0x000fd60003f06100 */
[----:B01----:R-:W-:Y:S05]  /*51c0*/  @!P1 BRA `(.L_x_655) ;  /* 0x0000000000889947 */ /* 0x003fea0003800000 */
[----:B------:R-:W0:Y:S01]  /*51d0*/  LDCU.64 UR6, c[0x0][0x3a0] ;  /* 0x00007400ff0677ac */ /* 0x000e220008000a00 */
[----:B------:R-:W-:Y:S01]  /*51e0*/  SHF.R.U64 R14, R14, 0x8, R3 ;  /* 0x000000080e0e7819 */ /* 0x000fe20000001203 */
[----:B------:R-:W-:Y:S01]  /*51f0*/  IMAD.MOV.U32 R15, RZ, RZ, RZ ;  /* 0x000000ffff0f7224 */ /* 0x000fe200078e00ff */
[----:B------:R-:W-:Y:S01]  /*5200*/  IADD3 R11, P1, PT, R28, R21, RZ ;  /* 0x000000151c0b7210 */ /* 0x000fe20007f3e0ff */
[----:B------:R-:W1:Y:S02]  /*5210*/  LDCU.64 UR8, c[0x0][0x398] ;  /* 0x00007300ff0877ac */ /* 0x000e640008000a00 */
[----:B------:R-:W-:Y:S02]  /*5220*/  VIADD R14, R14, 0x1 ;  /* 0x000000010e0e7836 */ /* 0x000fe40000000000 */
[----:B------:R-:W-:Y:S02]  /*5230*/  IMAD.X R0, R29, 0x1, R23, P1 ;  /* 0x000000011d007824 */ /* 0x000fe400008e0617 */
[----:B------:R-:W-:Y:S01]  /*5240*/  IMAD.SHL.U32 R10, R11, 0x4, RZ ;  /* 0x000000040b0a7824 */ /* 0x000fe200078e00ff */
[----:B------:R-:W-:-:S02]  /*5250*/  LOP3.LUT R14, R14, 0x3, RZ, 0xc0, !PT ;  /* 0x000000030e0e7812 */ /* 0x000fc400078ec0ff */
[----:B------:R-:W-:Y:S02]  /*5260*/  SHF.L.U64.HI R11, R11, 0x2, R0 ;  /* 0x000000020b0b7819 */ /* 0x000fe40000010200 */
[----:B------:R-:W-:Y:S02]  /*5270*/  LEA R21, P3, R14, R21, 0x8 ;  /* 0x000000150e157211 */ /* 0x000fe400078640ff */
[----:B------:R-:W-:Y:S02]  /*5280*/  LEA R0, R35, UR4, 0x3 ;  /* 0x0000000423007c11 */ /* 0x000fe4000f8e18ff */
[----:B0-----:R-:W-:Y:S02]  /*5290*/  IADD3 R12, P1, PT, R10, UR6, RZ ;  /* 0x000000060a0c7c10 */ /* 0x001fe4000ff3e0ff */
[----:B------:R-:W-:Y:S02]  /*52a0*/  LEA.HI.X R23, R14, R23, R15, 0x8, P3 ;  /* 0x000000170e177211 */ /* 0x000fe400018f440f */
[----:B-1----:R-:W-:-:S02]  /*52b0*/  IADD3 R10, P2, PT, R10, UR8, RZ ;  /* 0x000000080a0a7c10 */ /* 0x002fc4000ff5e0ff */
[C---:B------:R-:W-:Y:S02]  /*52c0*/  IADD3.X R13, PT, PT, R11.reuse, UR7, RZ, P1, !PT ;  /* 0x000000070b0d7c10 */ /* 0x040fe40008ffe4ff */
[----:B------:R-:W-:-:S09]  /*52d0*/  IADD3.X R11, PT, PT, R11, UR9, RZ, P2, !PT ;  /* 0x000000090b0b7c10 */ /* 0x000fd200097fe4ff */
.L_x_656:
        /* <DEDUP_REMOVED lines=17> */
.L_x_655:
[----:B------:R-:W-:Y:S05]  /*53f0*/  BSYNC.RECONVERGENT B0 ;  /* 0x0000000000007941 */ /* 0x000fea0003800200 */
.L_x_654:
[----:B------:R-:W-:Y:S05]  /*5400*/  @!P0 EXIT ;  /* 0x000000000000894d */ /* 0x000fea0003800000 */
.L_x_657:
[C---:B------:R-:W-:Y:S02]  /*5410*/  LEA R0, R21.reuse, UR4, 0x3 ;  /* 0x0000000415007c11 */ /* 0x040fe4000f8e18ff */
[----:B0---4-:R-:W-:Y:S01]  /*5420*/  IADD3 R3, P0, PT, R28, R21, RZ ;  /* 0x000000151c037210 */ /* 0x011fe20007f1e0ff */
[----:B------:R-:W-:Y:S02]  /*5430*/  VIADD R21, R21, 0x400 ;  /* 0x0000040015157836 */ /* 0x000fe40000000000 */
[----:B------:R-:W0:Y:S02]  /*5440*/  LDS.64 R12, [R0] ;  /* 0x00000000000c7984 */ /* 0x000e240000000a00 */
[----:B------:R-:W-:Y:S02]  /*5450*/  IMAD.X R2, R29, 0x1, R23, P0 ;  /* 0x000000011d027824 */ /* 0x000fe400000e0617 */
[----:B------:R-:W1:Y:S01]  /*5460*/  LDS.64 R14, [R0+0x800] ;  /* 0x00080000000e7984 */ /* 0x000e620000000a00 */
[----:B------:R-:W-:-:S02]  /*5470*/  IMAD.SHL.U32 R10, R3, 0x4, RZ ;  /* 0x00000004030a7824 */ /* 0x000fc400078e00ff */
[----:B------:R-:W-:Y:S01]  /*5480*/  IMAD.X R6, RZ, RZ, R29, P0 ;  /* 0x000000ffff067224 */ /* 0x000fe200000e061d */
[----:B------:R-:W2:Y:S01]  /*5490*/  LDS.64 R16, [R0+0x1000] ;  /* 0x0010000000107984 */ /* 0x000ea20000000a00 */
[C---:B------:R-:W-:Y:S01]  /*54a0*/  SHF.L.U64.HI R2, R3.reuse, 0x2, R2 ;  /* 0x0000000203027819 */ /* 0x040fe20000010202 */
[----:B------:R-:W-:Y:S01]  /*54b0*/  IMAD.MOV.U32 R23, RZ, RZ, RZ ;  /* 0x000000ffff177224 */ /* 0x000fe200078e00ff */
[C---:B------:R-:W-:Y:S01]  /*54c0*/  IADD3 R8, P0, PT, R10.reuse, UR12, RZ ;  /* 0x0000000c0a087c10 */ /* 0x040fe2000ff1e0ff */
[----:B------:R-:W3:Y:S01]  /*54d0*/  LDS.64 R18, [R0+0x1800] ;  /* 0x0018000000127984 */ /* 0x000ee20000000a00 */
[----:B------:R-:W-:Y:S02]  /*54e0*/  IADD3 R10, P1, PT, R10, UR14, RZ ;  /* 0x0000000e0a0a7c10 */ /* 0x000fe4000ff3e0ff */
[----:B------:R-:W-:Y:S02]  /*54f0*/  SHF.L.U64.HI R6, R3, 0x2, R6 ;  /* 0x0000000203067819 */ /* 0x000fe40000010206 */
[----:B------:R-:W-:-:S02]  /*5500*/  IADD3.X R9, PT, PT, R2, UR13, RZ, P0, !PT ;  /* 0x0000000d02097c10 */ /* 0x000fc400087fe4ff */
[----:B------:R-:W-:Y:S01]  /*5510*/  IADD3.X R11, PT, PT, R2, UR15, RZ, P1, !PT ;  /* 0x0000000f020b7c10 */ /* 0x000fe20008ffe4ff */
[----:B------:R-:W-:Y:S01]  /*5520*/  IMAD.MOV.U32 R2, RZ, RZ, R8 ;  /* 0x000000ffff027224 */ /* 0x000fe200078e0008 */
[C---:B------:R-:W-:Y:S02]  /*5530*/  IADD3.X R3, PT, PT, R6.reuse, UR13, RZ, P0, !PT ;  /* 0x0000000d06037c10 */ /* 0x040fe400087fe4ff */
[----:B------:R-:W-:Y:S01]  /*5540*/  IADD3.X R7, PT, PT, R6, UR15, RZ, P1, !PT ;  /* 0x0000000f06077c10 */ /* 0x000fe20008ffe4ff */
[----:B------:R-:W-:Y:S01]  /*5550*/  IMAD.MOV.U32 R6, RZ, RZ, R10 ;  /* 0x000000ffff067224 */ /* 0x000fe200078e000a */
        /* <DEDUP_REMOVED lines=12> */
.L_x_653:
[----:B------:R-:W-:Y:S01]  /*5620*/  ISETP.NE.AND P2, PT, R18, R20, PT ;  /* 0x000000141200720c */ /* 0x000fe20003f45270 */
[----:B------:R-:W-:Y:S01]  /*5630*/  BSSY.RECONVERGENT B0, `(.L_x_658) ;  /* 0x000000f000007945 */ /* 0x000fe20003800200 */
[----:B------:R-:W-:Y:S02]  /*5640*/  ISETP.NE.AND P0, PT, R2, R33, PT ;  /* 0x000000210200720c */ /* 0x000fe40003f05270 */
[----:B------:R-:W-:Y:S02]  /*5650*/  ISETP.NE.AND P4, PT, R20, R22, PT ;  /* 0x000000161400720c */ /* 0x000fe40003f85270 */
[----:B------:R-:W-:-:S07]  /*5660*/  ISETP.NE.AND P1, PT, R22, R16, PT ;  /* 0x000000101600720c */ /* 0x000fce0003f25270 */
[----:B------:R-:W-:Y:S06]  /*5670*/  @!P2 BRA `(.L_x_659) ;  /* 0x000000000028a947 */ /* 0x000fec0003800000 */
        /* <DEDUP_REMOVED lines=10> */
.L_x_659:
[----:B------:R-:W-:Y:S05]  /*5720*/  BSYNC.RECONVERGENT B0 ;  /* 0x0000000000007941 */ /* 0x000fea0003800200 */
.L_x_658:
        /* <DEDUP_REMOVED lines=12> */
.L_x_661:
[----:B------:R-:W-:Y:S05]  /*57f0*/  BSYNC.RECONVERGENT B0 ;  /* 0x0000000000007941 */ /* 0x000fea0003800200 */
.L_x_660:
[----:B------:R-:W-:Y:S01]  /*5800*/  BSSY.RECONVERGENT B0, `(.L_x_662) ;  /* 0x0000011000007945 */ /* 0x000fe20003800200 */
[----:B------:R-:W-:Y:S02]  /*5810*/  ISETP.NE.AND P2, PT, R16, R14, PT ;  /* 0x0000000e1000720c */ /* 0x000fe40003f45270 */
[----:B------:R-:W-:Y:S02]  /*5820*/  ISETP.NE.AND P3, PT, R14, R12, PT ;  /* 0x0000000c0e00720c */ /* 0x000fe40003f65270 */
[----:B------:R-:W-:Y:S02]  /*5830*/  ISETP.NE.AND P4, PT, R12, R10, PT ;  /* 0x0000000a0c00720c */ /* 0x000fe40003f85270 */
[----:B------:R-:W-:Y:S02]  /*5840*/  ISETP.NE.AND P5, PT, R10, R8, PT ;  /* 0x000000080a00720c */ /* 0x000fe40003fa5270 */
[----:B------:R-:W-:Y:S01]  /*5850*/  ISETP.NE.AND P6, PT, R8, R2, PT ;  /* 0x000000020800720c */ /* 0x000fe20003fc5270 */
[----:B------:R-:W-:-:S12]  /*5860*/  @!P1 BRA `(.L_x_663) ;  /* 0x0000000000289947 */ /* 0x000fd80003800000 */
[----:B------:R-:W2:Y:S01]  /*5870*/  LDCU.64 UR4, c[0x0][0x398] ;  /* 0x00007300ff0477ac */ /* 0x000ea20008000a00 */
[C---:B01----:R-:W-:Y:S01]  /*5880*/  IMAD.SHL.U32 R18, R43.reuse, 0x4, RZ ;  /* 0x000000042b127824 */ /* 0x043fe200078e00ff */
[----:B------:R-:W-:Y:S01]  /*5890*/  SHF.L.U64.HI R43, R43, 0x2, R36 ;  /* 0x000000022b2b7819 */ /* 0x000fe20000010224 */
[----:B------:R-:W0:Y:S03]  /*58a0*/  LDCU.64 UR6, c[0x0][0x3a0] ;  /* 0x00007400ff0677ac */ /* 0x000e260008000a00 */
[----:B--2---:R-:W-:-:S04]  /*58b0*/  IADD3 R4, P1, PT, R18, UR4, RZ ;  /* 0x0000000412047c10 */ /* 0x004fc8000ff3e0ff */
[----:B------:R-:W-:Y:S02]  /*58c0*/  IADD3.X R5, PT, PT, R43, UR5, RZ, P1, !PT ;  /* 0x000000052b057c10 */ /* 0x000fe40008ffe4ff */
[----:B0-----:R-:W-:-:S03]  /*58d0*/  IADD3 R18, P1, PT, R18, UR6, RZ ;  /* 0x0000000612127c10 */ /* 0x001fc6000ff3e0ff */
[----:B------:R2:W-:Y:S01]  /*58e0*/  STG.E desc[UR10][R4.64], R22 ;  /* 0x0000001604007986 */ /* 0x0005e2000c10190a */
[----:B------:R-:W-:-:S05]  /*58f0*/  IADD3.X R19, PT, PT, R43, UR7, RZ, P1, !PT ;  /* 0x000000072b137c10 */ /* 0x000fca0008ffe4ff */
[----:B------:R2:W-:Y:S04]  /*5900*/  STG.E desc[UR10][R18.64], R23 ;  /* 0x0000001712007986 */ /* 0x0005e8000c10190a */
.L_x_663:
[----:B------:R-:W-:Y:S05]  /*5910*/  BSYNC.RECONVERGENT B0 ;  /* 0x0000000000007941 */ /* 0x000fea0003800200 */
.L_x_662:
[----:B------:R-:W-:Y:S04]  /*5920*/  BSSY.RECONVERGENT B0, `(.L_x_664) ;  /* 0x000000c000007945 */ /* 0x000fe80003800200 */
[----:B------:R-:W-:Y:S05]  /*5930*/  @!P2 BRA `(.L_x_665) ;  /* 0x000000000028a947 */ /* 0x000fea0003800000 */
[----:B------:R-:W3:Y:S01]  /*5940*/  LDCU.64 UR4, c[0x0][0x398] ;  /* 0x00007300ff0477ac */ /* 0x000ee20008000a00 */
[C---:B012---:R-:W-:Y:S01]  /*5950*/  IMAD.SHL.U32 R18, R41.reuse, 0x4, RZ ;  /* 0x0000000429127824 */ /* 0x047fe200078e00ff */
[----:B------:R-:W-:Y:S01]  /*5960*/  SHF.L.U64.HI R41, R41, 0x2, R38 ;  /* 0x0000000229297819 */ /* 0x000fe20000010226 */
[----:B------:R-:W0:Y:S03]  /*5970*/  LDCU.64 UR6, c[0x0][0x3a0] ;  /* 0x00007400ff0677ac */ /* 0x000e260008000a00 */
[C---:B---3--:R-:W-:Y:S02]  /*5980*/  IADD3 R4, P1, PT, R18.reuse, UR4, RZ ;  /* 0x0000000412047c10 */ /* 0x048fe4000ff3e0ff */
[----:B0-----:R-:W-:Y:S02]  /*5990*/  IADD3 R18, P2, PT, R18, UR6, RZ ;  /* 0x0000000612127c10 */ /* 0x001fe4000ff5e0ff */
[----:B------:R-:W-:-:S02]  /*59a0*/  IADD3.X R5, PT, PT, R41, UR5, RZ, P1, !PT ;  /* 0x0000000529057c10 */ /* 0x000fc40008ffe4ff */
[----:B------:R-:W-:-:S03]  /*59b0*/  IADD3.X R19, PT, PT, R41, UR7, RZ, P2, !PT ;  /* 0x0000000729137c10 */ /* 0x000fc600097fe4ff */
[----:B------:R3:W-:Y:S04]  /*59c0*/  STG.E desc[UR10][R4.64], R16 ;  /* 0x0000001004007986 */ /* 0x0007e8000c10190a */
[----:B------:R3:W-:Y:S02]  /*59d0*/  STG.E desc[UR10][R18.64], R17 ;  /* 0x0000001112007986 */ /* 0x0007e4000c10190a */
.L_x_665:
[----:B------:R-:W-:Y:S05]  /*59e0*/  BSYNC.RECONVERGENT B0 ;  /* 0x0000000000007941 */ /* 0x000fea0003800200 */
.L_x_664:
[----:B------:R-:W-:Y:S04]  /*59f0*/  BSSY.RECONVERGENT B0, `(.L_x_666) ;  /* 0x000000c000007945 */ /* 0x000fe80003800200 */
[----:B------:R-:W-:Y:S05]  /*5a00*/  @!P3 BRA `(.L_x_667) ;  /* 0x000000000028b947 */ /* 0x000fea0003800000 */
[----:B------:R-:W0:Y:S01]  /*5a10*/  LDCU.64 UR4, c[0x0][0x398] ;  /* 0x00007300ff0477ac */ /* 0x000e220008000a00 */
[C---:B---3--:R-:W-:Y:S01]  /*5a20*/  IMAD.SHL.U32 R16, R37.reuse, 0x4, RZ ;  /* 0x0000000425107824 */ /* 0x048fe200078e00ff */
[----:B------:R-:W-:Y:S01]  /*5a30*/  SHF.L.U64.HI R30, R37, 0x2, R30 ;  /* 0x00000002251e7819 */ /* 0x000fe2000001021e */
[----:B------:R-:W3:Y:S03]  /*5a40*/  LDCU.64 UR6, c[0x0][0x3a0] ;  /* 0x00007400ff0677ac */ /* 0x000ee60008000a00 */
[C---:B012---:R-:W-:Y:S02]  /*5a50*/  IADD3 R4, P1, PT, R16.reuse, UR4, RZ ;  /* 0x0000000410047c10 */ /* 0x047fe4000ff3e0ff */
[----:B---3--:R-:W-:Y:S02]  /*5a60*/  IADD3 R16, P2, PT, R16, UR6, RZ ;  /* 0x0000000610107c10 */ /* 0x008fe4000ff5e0ff */
[----:B------:R-:W-:-:S02]  /*5a70*/  IADD3.X R5, PT, PT, R30, UR5, RZ, P1, !PT ;  /* 0x000000051e057c10 */ /* 0x000fc40008ffe4ff */
[----:B------:R-:W-:-:S03]  /*5a80*/  IADD3.X R17, PT, PT, R30, UR7, RZ, P2, !PT ;  /* 0x000000071e117c10 */ /* 0x000fc600097fe4ff */
[----:B------:R4:W-:Y:S04]  /*5a90*/  STG.E desc[UR10][R4.64], R14 ;  /* 0x0000000e04007986 */ /* 0x0009e8000c10190a */
[----:B------:R4:W-:Y:S02]  /*5aa0*/  STG.E desc[UR10][R16.64], R15 ;  /* 0x0000000f10007986 */ /* 0x0009e4000c10190a */
.L_x_667:
[----:B------:R-:W-:Y:S05]  /*5ab0*/  BSYNC.RECONVERGENT B0 ;  /* 0x0000000000007941 */ /* 0x000fea0003800200 */
.L_x_666:
[----:B------:R-:W-:Y:S04]  /*5ac0*/  BSSY.RECONVERGENT B0, `(.L_x_668) ;  /* 0x000000c000007945 */ /* 0x000fe80003800200 */
[----:B------:R-:W-:Y:S05]  /*5ad0*/  @!P4 BRA `(.L_x_669) ;  /* 0x000000000028c947 */ /* 0x000fea0003800000 */
[----:B------:R-:W0:Y:S01]  /*5ae0*/  LDCU.64 UR4, c[0x0][0x398] ;  /* 0x00007300ff0477ac */ /* 0x000e220008000a00 */
[C---:B----4-:R-:W-:Y:S01]  /*5af0*/  IMAD.SHL.U32 R14, R6.reuse, 0x4, RZ ;  /* 0x00000004060e7824 */ /* 0x050fe200078e00ff */
[----:B------:R-:W-:Y:S01]  /*5b00*/  SHF.L.U64.HI R39, R6, 0x2, R39 ;  /* 0x0000000206277819 */ /* 0x000fe20000010227 */
[----:B------:R-:W4:Y:S03]  /*5b10*/  LDCU.64 UR6, c[0x0][0x3a0] ;  /* 0x00007400ff0677ac */ /* 0x000f260008000a00 */
[C---:B0123--:R-:W-:Y:S02]  /*5b20*/  IADD3 R4, P1, PT, R14.reuse, UR4, RZ ;  /* 0x000000040e047c10 */ /* 0x04ffe4000ff3e0ff */
[----:B----4-:R-:W-:Y:S02]  /*5b30*/  IADD3 R14, P2, PT, R14, UR6, RZ ;  /* 0x000000060e0e7c10 */ /* 0x010fe4000ff5e0ff */
[----:B------:R-:W-:-:S02]  /*5b40*/  IADD3.X R5, PT, PT, R39, UR5, RZ, P1, !PT ;  /* 0x0000000527057c10 */ /* 0x000fc40008ffe4ff */
[----:B------:R-:W-:-:S03]  /*5b50*/  IADD3.X R15, PT, PT, R39, UR7, RZ, P2, !PT ;  /* 0x00000007270f7c10 */ /* 0x000fc600097fe4ff */
[----:B------:R0:W-:Y:S04]  /*5b60*/  STG.E desc[UR10][R4.64], R12 ;  /* 0x0000000c04007986 */ /* 0x0001e8000c10190a */
[----:B------:R0:W-:Y:S02]  /*5b70*/  STG.E desc[UR10][R14.64], R13 ;  /* 0x0000000d0e007986 */ /* 0x0001e4000c10190a */
.L_x_669:
[----:B------:R-:W-:Y:S05]  /*5b80*/  BSYNC.RECONVERGENT B0 ;  /* 0x0000000000007941 */ /* 0x000fea0003800200 */
.L_x_668:
[----:B------:R-:W-:Y:S04]  /*5b90*/  BSSY.RECONVERGENT B0, `(.L_x_670) ;  /* 0x000000c000007945 */ /* 0x000fe80003800200 */
[----:B------:R-:W-:Y:S05]  /*5ba0*/  @!P5 BRA `(.L_x_671) ;  /* 0x000000000028d947 */ /* 0x000fea0003800000 */
[----:B------:R-:W0:Y:S01]  /*5bb0*/  LDCU.64 UR4, c[0x0][0x398] ;  /* 0x00007300ff0477ac */ /* 0x000e220008000a00 */
[C---:B------:R-:W-:Y:S01]  /*5bc0*/  IMAD.SHL.U32 R6, R7.reuse, 0x4, RZ ;  /* 0x0000000407067824 */ /* 0x040fe200078e00ff */
[----:B------:R-:W-:Y:S01]  /*5bd0*/  SHF.L.U64.HI R28, R7, 0x2, R28 ;  /* 0x00000002071c7819 */ /* 0x000fe2000001021c */
[----:B------:R-:W5:Y:S03]  /*5be0*/  LDCU.64 UR6, c[0x0][0x3a0] ;  /* 0x00007400ff0677ac */ /* 0x000f660008000a00 */
[C---:B01234-:R-:W-:Y:S02]  /*5bf0*/  IADD3 R4, P1, PT, R6.reuse, UR4, RZ ;  /* 0x0000000406047c10 */ /* 0x05ffe4000ff3e0ff */
[----:B-----5:R-:W-:Y:S02]  /*5c00*/  IADD3 R6, P2, PT, R6, UR6, RZ ;  /* 0x0000000606067c10 */ /* 0x020fe4000ff5e0ff */
[----:B------:R-:W-:-:S02]  /*5c10*/  IADD3.X R5, PT, PT, R28, UR5, RZ, P1, !PT ;  /* 0x000000051c057c10 */ /* 0x000fc40008ffe4ff */
[----:B------:R-:W-:-:S03]  /*5c20*/  IADD3.X R7, PT, PT, R28, UR7, RZ, P2, !PT ;  /* 0x000000071c077c10 */ /* 0x000fc600097fe4ff */
[----:B------:R0:W-:Y:S04]  /*5c30*/  STG.E desc[UR10][R4.64], R10 ;  /* 0x0000000a04007986 */ /* 0x0001e8000c10190a */
[----:B------:R0:W-:Y:S02]  /*5c40*/  STG.E desc[UR10][R6.64], R11 ;  /* 0x0000000b06007986 */ /* 0x0001e4000c10190a */
.L_x_671:
[----:B------:R-:W-:Y:S05]  /*5c50*/  BSYNC.RECONVERGENT B0 ;  /* 0x0000000000007941 */ /* 0x000fea0003800200 */
.L_x_670:
[----:B------:R-:W-:Y:S04]  /*5c60*/  BSSY.RECONVERGENT B0, `(.L_x_672) ;  /* 0x000000c000007945 */ /* 0x000fe80003800200 */
[----:B------:R-:W-:Y:S05]  /*5c70*/  @!P6 BRA `(.L_x_673) ;  /* 0x000000000028e947 */ /* 0x000fea0003800000 */
[----:B------:R-:W1:Y:S01]  /*5c80*/  LDCU.64 UR4, c[0x0][0x398] ;  /* 0x00007300ff0477ac */ /* 0x000e620008000a00 */
[C---:B0-----:R-:W-:Y:S01]  /*5c90*/  IMAD.SHL.U32 R6, R26.reuse, 0x4, RZ ;  /* 0x000000041a067824 */ /* 0x041fe200078e00ff */
[----:B------:R-:W-:Y:S01]  /*5ca0*/  SHF.L.U64.HI R29, R26, 0x2, R29 ;  /* 0x000000021a1d7819 */ /* 0x000fe2000001021d */
[----:B------:R-:W0:Y:S03]  /*5cb0*/  LDCU.64 UR6, c[0x0][0x3a0] ;  /* 0x00007400ff0677ac */ /* 0x000e260008000a00 */
[C---:B-1234-:R-:W-:Y:S02]  /*5cc0*/  IADD3 R4, P1, PT, R6.reuse, UR4, RZ ;  /* 0x0000000406047c10 */ /* 0x05efe4000ff3e0ff */
[----:B0-----:R-:W-:Y:S02]  /*5cd0*/  IADD3 R6, P2, PT, R6, UR6, RZ ;  /* 0x0000000606067c10 */ /* 0x001fe4000ff5e0ff */
[----:B------:R-:W-:-:S02]  /*5ce0*/  IADD3.X R5, PT, PT, R29, UR5, RZ, P1, !PT ;  /* 0x000000051d057c10 */ /* 0x000fc40008ffe4ff */
[----:B------:R-:W-:-:S03]  /*5cf0*/  IADD3.X R7, PT, PT, R29, UR7, RZ, P2, !PT ;  /* 0x000000071d077c10 */ /* 0x000fc600097fe4ff */
[----:B------:R0:W-:Y:S04]  /*5d00*/  STG.E desc[UR10][R4.64], R8 ;  /* 0x0000000804007986 */ /* 0x0001e8000c10190a */
[----:B------:R0:W-:Y:S02]  /*5d10*/  STG.E desc[UR10][R6.64], R9 ;  /* 0x0000000906007986 */ /* 0x0001e4000c10190a */
.L_x_673:
[----:B------:R-:W-:Y:S05]  /*5d20*/  BSYNC.RECONVERGENT B0 ;  /* 0x0000000000007941 */ /* 0x000fea0003800200 */
.L_x_672:
[----:B------:R-:W-:Y:S05]  /*5d30*/  @!P0 EXIT ;  /* 0x000000000000894d */ /* 0x000fea0003800000 */
        /* <DEDUP_REMOVED lines=8> */
[----:B------:R-:W-:Y:S04]  /*5dc0*/  STG.E desc[UR10][R4.64], R2 ;  /* 0x0000000204007986 */ /* 0x000fe8000c10190a */
[----:B------:R-:W-:Y:S01]  /*5dd0*/  STG.E desc[UR10][R6.64], R3 ;  /* 0x0000000306007986 */ /* 0x000fe2000c10190a */
[----:B------:R-:W-:Y:S05]  /*5de0*/  EXIT ;  /* 0x000000000000794d */ /* 0x000fea0003800000 */
.L_x_592:
[----:B------:R-:W-:-:S04]  /*5df0*/  UISETP.GE.U32.AND UP0, UPT, UR12, 0x1, UPT ;  /* 0x000000010c00788c */ /* 0x000fc8000bf06070 */
[----:B------:R-:W-:-:S06]  /*5e00*/  UISETP.GE.AND.EX UP0, UPT, UR4, URZ, UPT, UP0 ;  /* 0x000000ff0400728c */ /* 0x000fcc000bf06300 */
[----:B------:R-:W-:-:S13]  /*5e10*/  PLOP3.LUT P0, PT, PT, PT, UP0, 0x80, 0x8 ;  /* 0x000000000008781c */ /* 0x000fda0003f0f008 */
[----:B------:R-:W-:Y:S05]  /*5e20*/  @!P0 EXIT ;  /* 0x000000000000894d */ /* 0x000fea0003800000 */
[----:B------:R-:W-:-:S09]  /*5e30*/  UISETP.NE.AND UP0, UPT, UR13, URZ, UPT ;  /* 0x000000ff0d00728c */ /* 0x000fd2000bf05270 */
[----:B------:R-:W-:Y:S05]  /*5e40*/  BRA.U UP0, `(.L_x_674) ;  /* 0x0000002900907547 */ /* 0x000fea000b800000 */
[----:B------:R-:W0:Y:S01]  /*5e50*/  LDC.64 R2, c[0x0][0x380] ;  /* 0x0000e000ff027b82 */ /* 0x000e220000000a00 */
[----:B------:R-:W1:Y:S01]  /*5e60*/  S2R R0, SR_TID.X ;  /* 0x0000000000007919 */ /* 0x000e620000002100 */
[----:B------:R-:W2:Y:S06]  /*5e70*/  S2R R11, SR_LANEID ;  /* 0x00000000000b7919 */ /* 0x000eac0000000000 */
[----:B------:R-:W3:Y:S01]  /*5e80*/  S2UR UR6, SR_CgaCtaId ;  /* 0x00000000000679c3 */ /* 0x000ee20000008800 */
[----:B------:R-:W-:-:S07]  /*5e90*/  UMOV UR5, 0x400 ;  /* 0x0000040000057882 */ /* 0x000fce0000000000 */
[----:B------:R-:W4:Y:S01]  /*5ea0*/  LDC R23, c[0x0][0x390] ;  /* 0x0000e400ff177b82 */ /* 0x000f220000000800 */
[----:B0-----:R-:W-:-:S05]  /*5eb0*/  IMAD.WIDE.U32 R2, RZ, 0x2400, R2 ;  /* 0x00002400ff027825 */ /* 0x001fca00078e0002 */
[----:B------:R0:W5:Y:S01]  /*5ec0*/  LDG.E.CONSTANT R4, desc[UR10][R2.64] ;  /* 0x0000000a02047981 */ /* 0x000162000c1e9900 */
[C---:B-1----:R-:W-:Y:S02]  /*5ed0*/  LOP3.LUT R5, R0.reuse, 0x1f, RZ, 0xc0, !PT ;  /* 0x0000001f00057812 */ /* 0x042fe400078ec0ff */
[----:B------:R-:W-:-:S05]  /*5ee0*/  LOP3.LUT R6, R0, 0x3e0, RZ, 0xc0, !PT ;  /* 0x000003e000067812 */ /* 0x000fca00078ec0ff */
[----:B------:R-:W-:-:S04]  /*5ef0*/  IMAD R9, R6, 0x9, R5 ;  /* 0x0000000906097824 */ /* 0x000fc800078e0205 */
[C---:B------:R-:W-:Y:S01]  /*5f00*/  VIADD R5, R9.reuse, 0x20 ;  /* 0x0000002009057836 */ /* 0x040fe20000000000 */
[C---:B------:R-:W-:Y:S01]  /*5f10*/  ISETP.GE.AND P6, PT, R9.reuse, UR8, PT ;  /* 0x0000000809007c0c */ /* 0x040fe2000bfc6270 */
[C---:B------:R-:W-:Y:S01]  /*5f20*/  VIADD R6, R9.reuse, 0x40 ;  /* 0x0000004009067836 */ /* 0x040fe20000000000 */
[C---:B0-----:R-:W-:Y:S01]  /*5f30*/  LEA R2, P5, R9.reuse, R2, 0x2 ;  /* 0x0000000209027211 */ /* 0x041fe200078a10ff */
[----:B------:R-:W-:Y:S01]  /*5f40*/  VIADD R7, R9, 0x60 ;  /* 0x0000006009077836 */ /* 0x000fe20000000000 */
[----:B------:R-:W-:Y:S01]  /*5f50*/  ISETP.GE.AND P1, PT, R5, UR8, PT ;  /* 0x0000000805007c0c */ /* 0x000fe2000bf26270 */
[C---:B------:R-:W-:Y:S01]  /*5f60*/  VIADD R5, R9.reuse, 0x80 ;  /* 0x0000008009057836 */ /* 0x040fe20000000000 */
[----:B------:R-:W-:Y:S01]  /*5f70*/  ISETP.GE.AND P0, PT, R6, UR8, PT ;  /* 0x0000000806007c0c */ /* 0x000fe2000bf06270 */
[----:B------:R-:W-:Y:S01]  /*5f80*/  VIADD R6, R9, 0xa0 ;  /* 0x000000a009067836 */ /* 0x000fe20000000000 */
[----:B------:R-:W-:Y:S01]  /*5f90*/  ISETP.GE.AND P2, PT, R7, UR8, PT ;  /* 0x0000000807007c0c */ /* 0x000fe2000bf46270 */
[----:B------:R-:W-:Y:S01]  /*5fa0*/  VIADD R7, R9, 0xc0 ;  /* 0x000000c009077836 */ /* 0x000fe20000000000 */
[----:B------:R-:W-:Y:S01]  /*5fb0*/  ISETP.GE.AND P3, PT, R5, UR8, PT ;  /* 0x0000000805007c0c */ /* 0x000fe2000bf66270 */
[----:B------:R-:W-:Y:S01]  /*5fc0*/  IMAD.X R3, RZ, RZ, R3, P5 ;  /* 0x000000ffff037224 */ /* 0x000fe200028e0603 */
[----:B------:R-:W-:Y:S01]  /*5fd0*/  ISETP.GE.AND P4, PT, R6, UR8, PT ;  /* 0x0000000806007c0c */ /* 0x000fe2000bf86270 */
[----:B------:R-:W-:Y:S01]  /*5fe0*/  VIADD R10, R9, 0xe0 ;  /* 0x000000e0090a7836 */ /* 0x000fe20000000000 */
[----:B------:R-:W-:Y:S01]  /*5ff0*/  ISETP.GE.AND P5, PT, R7, UR8, PT ;  /* 0x0000000807007c0c */ /* 0x000fe2000bfa6270 */
[----:B------:R-:W-:-:S02]  /*6000*/  VIADD R7, R9, 0x100 ;  /* 0x0000010009077836 */ /* 0x000fc40000000000 */
[----:B-----5:R-:W-:Y:S02]  /*6010*/  IMAD.MOV.U32 R5, RZ, RZ, R4 ;  /* 0x000000ffff057224 */ /* 0x020fe400078e0004 */
[----:B------:R-:W5:Y:S02]  /*6020*/  @!P6 LDG.E.CONSTANT R4, desc[UR10][R2.64] ;  /* 0x0000000a0204e981 */ /* 0x000f64000c1e9900 */
[----:B------:R-:W-:Y:S01]  /*6030*/  IMAD.MOV.U32 R6, RZ, RZ, R5 ;  /* 0x000000ffff067224 */ /* 0x000fe200078e0005 */
[----:B------:R-:W-:-:S05]  /*6040*/  ISETP.GE.AND P6, PT, R10, UR8, PT ;  /* 0x000000080a007c0c */ /* 0x000fca000bfc6270 */
[----:B------:R-:W4:Y:S01]  /*6050*/  @!P1 LDG.E.CONSTANT R6, desc[UR10][R2.64+0x80] ;  /* 0x0000800a02069981 */ /* 0x000f22000c1e9900 */
[----:B------:R-:W-:Y:S01]  /*6060*/  ISETP.GE.AND P1, PT, R7, UR8, PT ;  /* 0x0000000807007c0c */ /* 0x000fe2000bf26270 */
[--C-:B------:R-:W-:Y:S02]  /*6070*/  IMAD.MOV.U32 R7, RZ, RZ, R5.reuse ;  /* 0x000000ffff077224 */ /* 0x100fe400078e0005 */
[--C-:B------:R-:W-:Y:S02]  /*6080*/  IMAD.MOV.U32 R9, RZ, RZ, R5.reuse ;  /* 0x000000ffff097224 */ /* 0x100fe400078e0005 */
[--C-:B------:R-:W-:Y:S02]  /*6090*/  IMAD.MOV.U32 R12, RZ, RZ, R5.reuse ;  /* 0x000000ffff0c7224 */ /* 0x100fe400078e0005 */
[--C-:B------:R-:W-:Y:S01]  /*60a0*/  IMAD.MOV.U32 R13, RZ, RZ, R5.reuse ;  /* 0x000000ffff0d7224 */ /* 0x100fe200078e0005 */
[----:B------:R-:W4:Y:S01]  /*60b0*/  @!P0 LDG.E.CONSTANT R7, desc[UR10][R2.64+0x100] ;  /* 0x0001000a02078981 */ /* 0x000f22000c1e9900 */
[----:B------:R-:W-:-:S02]  /*60c0*/  IMAD.MOV.U32 R15, RZ, RZ, R5 ;  /* 0x000000ffff0f7224 */ /* 0x000fc400078e0005 */
[----:B------:R-:W-:Y:S01]  /*60d0*/  IMAD.MOV.U32 R17, RZ, RZ, R5 ;  /* 0x000000ffff117224 */ /* 0x000fe200078e0005 */
[----:B------:R-:W4:Y:S04]  /*60e0*/  @!P2 LDG.E.CONSTANT R9, desc[UR10][R2.64+0x180] ;  /* 0x0001800a0209a981 */ /* 0x000f28000c1e9900 */
[----:B------:R-:W4:Y:S04]  /*60f0*/  @!P3 LDG.E.CONSTANT R12, desc[UR10][R2.64+0x200] ;  /* 0x0002000a020cb981 */ /* 0x000f28000c1e9900 */
[----:B------:R-:W4:Y:S04]  /*6100*/  @!P4 LDG.E.CONSTANT R13, desc[UR10][R2.64+0x280] ;  /* 0x0002800a020dc981 */ /* 0x000f28000c1e9900 */
[----:B------:R-:W4:Y:S04]  /*6110*/  @!P5 LDG.E.CONSTANT R15, desc[UR10][R2.64+0x300] ;  /* 0x0003000a020fd981 */ /* 0x000f28000c1e9900 */
[----:B------:R-:W4:Y:S04]  /*6120*/  @!P6 LDG.E.CONSTANT R17, desc[UR10][R2.64+0x380] ;  /* 0x0003800a0211e981 */ /* 0x000f28000c1e9900 */
[----:B------:R0:W4:Y:S01]  /*6130*/  @!P1 LDG.E.CONSTANT R5, desc[UR10][R2.64+0x400] ;  /* 0x0004000a02059981 */ /* 0x000122000c1e9900 */
[----:B------:R-:W-:Y:S01]  /*6140*/  SHF.R.U32.HI R40, RZ, 0x5, R0 ;  /* 0x00000005ff287819 */ /* 0x000fe20000011600 */
[----:B---3--:R-:W-:-:S04]  /*6150*/  ULEA UR5, UR6, UR5, 0x18 ;  /* 0x0000000506057291 */ /* 0x008fc8000f8ec0ff */
[----:B--2---:R-:W-:-:S05]  /*6160*/  IMAD R10, R40, 0x120, R11 ;  /* 0x00000120280a7824 */ /* 0x004fca00078e020b */
[----:B------:R-:W-:-:S05]  /*6170*/  LEA R20, R10, UR5, 0x2 ;  /* 0x000000050a147c11 */ /* 0x000fca000f8e10ff */
[----:B------:R-:W-:Y:S01]  /*6180*/  IMAD R21, R11, 0x20, R20 ;  /* 0x000000200b157824 */ /* 0x000fe200078e0214 */
[----:B------:R-:W-:-:S04]  /*6190*/  ISETP.NE.AND P6, PT, R0, RZ, PT ;  /* 0x000000ff0000720c */ /* 0x000fc80003fc5270 */
[----:B0-----:R-:W-:Y:S02]  /*61a0*/  P2R R3, PR, RZ, 0x40 ;  /* 0x00000040ff037803 */ /* 0x001fe40000000000 */
[----:B------:R-:W-:Y:S01]  /*61b0*/  LEA R22, R0, UR5, 0x2 ;  /* 0x0000000500167c11 */ /* 0x000fe2000f8e10ff */
[----:B------:R-:W-:Y:S01]  /*61c0*/  IMAD.MOV.U32 R28, RZ, RZ, RZ ;  /* 0x000000ffff1c7224 */ /* 0x000fe200078e00ff */
[----:B-----5:R-:W-:Y:S04]  /*61d0*/  STS [R20], R4 ;  /* 0x0000000414007388 */ /* 0x020fe80000000800 */
[----:B----4-:R-:W-:Y:S04]  /*61e0*/  STS [R20+0x80], R6 ;  /* 0x0000800614007388 */ /* 0x010fe80000000800 */
        /* <DEDUP_REMOVED lines=8> */
[----:B------:R-:W0:Y:S04]  /*6270*/  LDS R29, [R21+0x20] ;  /* 0x00002000151d7984 */ /* 0x000e280000000800 */
[----:B------:R-:W-:Y:S04]  /*6280*/  LDS R6, [R21] ;  /* 0x0000000015067984 */ /* 0x000fe80000000800 */
[----:B------:R-:W1:Y:S04]  /*6290*/  LDS R10, [R21+0x4] ;  /* 0x00000400150a7984 */ /* 0x000e680000000800 */
[----:B------:R-:W-:Y:S04]  /*62a0*/  LDS R12, [R21+0x8] ;  /* 0x00000800150c7984 */ /* 0x000fe80000000800 */
[----:B------:R-:W2:Y:S04]  /*62b0*/  LDS R14, [R21+0xc] ;  /* 0x00000c00150e7984 */ /* 0x000ea80000000800 */
[----:B------:R-:W-:Y:S04]  /*62c0*/  LDS R16, [R21+0x10] ;  /* 0x0000100015107984 */ /* 0x000fe80000000800 */
[----:B------:R-:W-:Y:S04]  /*62d0*/  LDS R18, [R21+0x14] ;  /* 0x0000140015127984 */ /* 0x000fe80000000800 */
[----:B------:R-:W-:Y:S04]  /*62e0*/  LDS R4, [R21+0x18] ;  /* 0x0000180015047984 */ /* 0x000fe80000000800 */
[----:B------:R-:W-:Y:S01]  /*62f0*/  LDS R2, [R21+0x1c] ;  /* 0x00001c0015027984 */ /* 0x000fe20000000800 */
[----:B------:R-:W-:Y:S06]  /*6300*/  BAR.SYNC.DEFER_BLOCKING 0x0 ;  /* 0x0000000000007b1d */ /* 0x000fec0000010000 */
[----:B------:R-:W-:Y:S04]  /*6310*/  STS [R20], R23 ;  /* 0x0000001714007388 */ /* 0x000fe80000000800 */
        /* <DEDUP_REMOVED lines=17> */
[----:B------:R4:W-:Y:S01]  /*6430*/  LDS R7, [R21] ;  /* 0x0000000015077984 */ /* 0x0009e20000000800 */
[----:B------:R-:W-:Y:S06]  /*6440*/  BAR.SYNC.DEFER_BLOCKING 0x0 ;  /* 0x0000000000007b1d */ /* 0x000fec0000010000 */
[----:B0-----:R-:W-:Y:S02]  /*6450*/  STS [R22+0x4d8], R29 ;  /* 0x0004d81d16007388 */ /* 0x001fe40000000800 */
[----:B------:R-:W-:Y:S06]  /*6460*/  BAR.SYNC.DEFER_BLOCKING 0x0 ;  /* 0x0000000000007b1d */ /* 0x000fec0000010000 */
[----:B------:R-:W0:Y:S01]  /*6470*/  @P6 LDS R8, [R22+0x4d4] ;  /* 0x0004d40016086984 */ /* 0x000e220000000800 */
[----:B---3--:R-:W-:-:S04]  /*6480*/  IMAD R20, R0, 0x9, RZ ;  /* 0x0000000900147824 */ /* 0x008fc800078e02ff */
[C---:B------:R-:W-:Y:S01]  /*6490*/  VIADD R5, R20.reuse, 0x1 ;  /* 0x0000000114057836 */ /* 0x040fe20000000000 */
[----:B------:R-:W-:Y:S01]  /*64a0*/  ISETP.NE.U32.AND P4, PT, R20, UR12, PT ;  /* 0x0000000c14007c0c */ /* 0x000fe2000bf85070 */
[----:B------:R-:W-:-:S03]  /*64b0*/  IMAD.MOV.U32 R23, RZ, RZ, 0x1 ;  /* 0x00000001ff177424 */ /* 0x000fc600078e00ff */
[----:B------:R-:W-:Y:S02]  /*64c0*/  ISETP.NE.AND.EX P4, PT, RZ, UR4, PT, P4 ;  /* 0x00000004ff007c0c */ /* 0x000fe4000bf85340 */
[----:B------:R-:W-:Y:S01]  /*64d0*/  ISETP.EQ.U32.AND P0, PT, R5, UR12, PT ;  /* 0x0000000c05007c0c */ /* 0x000fe2000bf02070 */
[C---:B------:R-:W-:Y:S01]  /*64e0*/  VIADD R5, R20.reuse, 0x2 ;  /* 0x0000000214057836 */ /* 0x040fe20000000000 */
[----:B------:R-:W-:Y:S01]  /*64f0*/  SEL R30, RZ, 0x1, P4 ;  /* 0x00000001ff1e7807 */ /* 0x000fe20002000000 */
[----:B----4-:R-:W-:Y:S01]  /*6500*/  VIADD R21, R20, 0x3 ;  /* 0x0000000314157836 */ /* 0x010fe20000000000 */
[----:B------:R-:W-:Y:S02]  /*6510*/  SEL R28, R28, RZ, P4 ;  /* 0x000000ff1c1c7207 */ /* 0x000fe40002000000 */
[----:B-1----:R-:W-:Y:S02]  /*6520*/  ISETP.NE.AND P3, PT, R6, R10, PT ;  /* 0x0000000a0600720c */ /* 0x002fe40003f65270 */
[----:B------:R-:W-:-:S02]  /*6530*/  ISETP.EQ.U32.AND P2, PT, R21, UR12, PT ;  /* 0x0000000c15007c0c */ /* 0x000fc4000bf42070 */
[----:B------:R-:W-:Y:S02]  /*6540*/  ISETP.EQ.OR.EX P0, PT, RZ, UR4, P3, P0 ;  /* 0x00000004ff007c0c */ /* 0x000fe40009f02700 */
[----:B--2---:R-:W-:Y:S02]  /*6550*/  ISETP.NE.AND P5, PT, R12, R14, PT ;  /* 0x0000000e0c00720c */ /* 0x004fe40003fa5270 */
[----:B0-----:R-:W-:-:S04]  /*6560*/  @P6 ISETP.NE.AND P1, PT, R8, R6, PT ;  /* 0x000000060800620c */ /* 0x001fc80003f25270 */
[----:B------:R-:W-:Y:S02]  /*6570*/  @P6 SEL R23, RZ, 0x1, !P1 ;  /* 0x00000001ff176807 */ /* 0x000fe40004800000 */
[----:B------:R-:W-:Y:S01]  /*6580*/  ISETP.EQ.U32.AND P1, PT, R5, UR12, PT ;  /* 0x0000000c05007c0c */ /* 0x000fe2000bf22070 */
[----:B------:R-:W-:Y:S01]  /*6590*/  VIADD R5, R20, 0x4 ;  /* 0x0000000414057836 */ /* 0x000fe20000000000 */
[----:B------:R-:W-:Y:S02]  /*65a0*/  @P6 SEL R30, R30, R23, !P4 ;  /* 0x000000171e1e6207 */ /* 0x000fe40006000000 */
[----:B------:R-:W-:Y:S02]  /*65b0*/  ISETP.NE.AND P4, PT, R10, R12, PT ;  /* 0x0000000c0a00720c */ /* 0x000fe40003f85270 */
[----:B------:R-:W-:Y:S02]  /*65c0*/  ISETP.EQ.U32.AND P3, PT, R5, UR12, PT ;  /* 0x0000000c05007c0c */ /* 0x000fe4000bf62070 */
[----:B------:R-:W-:-:S02]  /*65d0*/  ISETP.EQ.OR.EX P1, PT, RZ, UR4, P4, P1 ;  /* 0x00000004ff007c0c */ /* 0x000fc4000a722710 */
[----:B------:R-:W-:Y:S02]  /*65e0*/  ISETP.NE.AND P4, PT, R14, R16, PT ;  /* 0x000000100e00720c */ /* 0x000fe40003f85270 */
[----:B------:R-:W-:Y:S02]  /*65f0*/  SEL R37, RZ, 0x1, !P0 ;  /* 0x00000001ff257807 */ /* 0x000fe40004000000 */
[----:B------:R-:W-:Y:S02]  /*6600*/  SEL R35, RZ, 0x1, !P1 ;  /* 0x00000001ff237807 */ /* 0x000fe40004800000 */
[----:B------:R-:W-:Y:S02]  /*6610*/  ISETP.EQ.OR.EX P2, PT, RZ, UR4, P5, P2 ;  /* 0x00000004ff007c0c */ /* 0x000fe4000af42720 */
[----:B------:R-:W-:Y:S02]  /*6620*/  ISETP.EQ.OR.EX P3, PT, RZ, UR4, P4, P3 ;  /* 0x00000004ff007c0c */ /* 0x000fe4000a762730 */
[----:B------:R-:W-:-:S02]  /*6630*/  SEL R28, R28, RZ, P6 ;  /* 0x000000ff1c1c7207 */ /* 0x000fc40003000000 */
[----:B------:R-:W-:Y:S02]  /*6640*/  IADD3 R22, P4, P5, R35, R30, R37 ;  /* 0x0000001e23167210 */ /* 0x000fe40007d9e025 */
[----:B------:R-:W-:Y:S02]  /*6650*/  SEL R36, RZ, 0x1, !P2 ;  /* 0x00000001ff247807 */ /* 0x000fe40005000000 */
[----:B------:R-:W-:Y:S01]  /*6660*/  SEL R33, RZ, 0x1, !P3 ;  /* 0x00000001ff217807 */ /* 0x000fe20005800000 */
[C---:B------:R-:W-:Y:S01]  /*6670*/  VIADD R41, R20.reuse, 0x5 ;  /* 0x0000000514297836 */ /* 0x040fe20000000000 */
[----:B------:R-:W-:Y:S01]  /*6680*/  IADD3.X R21, PT, PT, RZ, R28, RZ, P4, P5 ;  /* 0x0000001cff157210 */ /* 0x000fe200027ea4ff */
[----:B------:R-:W-:Y:S01]  /*6690*/  VIADD R39, R20, 0x6 ;  /* 0x0000000614277836 */ /* 0x000fe20000000000 */
[----:B------:R-:W-:Y:S02]  /*66a0*/  IADD3 R22, P4, P5, R33, R22, R36 ;  /* 0x0000001621167210 */ /* 0x000fe40007d9e024 */
[----:B------:R-:W-:-:S02]  /*66b0*/  P2R R24, PR, RZ, 0x1 ;  /* 0x00000001ff187803 */ /* 0x000fc40000000000 */
[----:B------:R-:W-:Y:S02]  /*66c0*/  IADD3.X R21, PT, PT, RZ, R21, RZ, P4, P5 ;  /* 0x00000015ff157210 */ /* 0x000fe400027ea4ff */
[----:B------:R-:W-:Y:S02]  /*66d0*/  ISETP.NE.AND P0, PT, R16, R18, PT ;  /* 0x000000121000720c */ /* 0x000fe40003f05270 */
[----:B------:R-:W-:Y:S02]  /*66e0*/  P2R R23, PR, RZ, 0x2 ;  /* 0x00000002ff177803 */ /* 0x000fe40000000000 */
[----:B------:R-:W-:Y:S02]  /*66f0*/  ISETP.EQ.U32.AND P4, PT, R41, UR12, PT ;  /* 0x0000000c29007c0c */ /* 0x000fe4000bf82070 */
[----:B------:R-:W-:Y:S02]  /*6700*/  ISETP.EQ.U32.AND P6, PT, R39, UR12, PT ;  /* 0x0000000c27007c0c */ /* 0x000fe4000bfc2070 */
[----:B------:R-:W-:-:S02]  /*6710*/  ISETP.NE.AND P1, PT, R18, R4, PT ;  /* 0x000000041200720c */ /* 0x000fc40003f25270 */
[----:B------:R-:W-:Y:S02]  /*6720*/  P2R R44, PR, RZ, 0x1 ;  /* 0x00000001ff2c7803 */ /* 0x000fe40000000000 */
[----:B------:R-:W-:Y:S02]  /*6730*/  ISETP.EQ.OR.EX P0, PT, RZ, UR4, P0, P4 ;  /* 0x00000004ff007c0c */ /* 0x000fe40008702740 */
[----:B------:R-:W-:Y:S02]  /*6740*/  ISETP.EQ.OR.EX P6, PT, RZ, UR4, P1, P6 ;  /* 0x00000004ff007c0c */ /* 0x000fe40008fc2760 */
[----:B------:R-:W-:Y:S02]  /*6750*/  P2R R26, PR, RZ, 0x1 ;  /* 0x00000001ff1a7803 */ /* 0x000fe40000000000 */
[----:B------:R-:W-:Y:S02]  /*6760*/  SEL R32, RZ, 0x1, !P0 ;  /* 0x00000001ff207807 */ /* 0x000fe40004000000 */
[----:B------:R-:W-:-:S02]  /*6770*/  SEL R5, RZ, 0x1, !P6 ;  /* 0x00000001ff057807 */ /* 0x000fc40007000000 */
[----:B------:R-:W-:Y:S02]  /*6780*/  P2R R25, PR, RZ, 0x40 ;  /* 0x00000040ff197803 */ /* 0x000fe40000000000 */
[----:B------:R-:W-:Y:S01]  /*6790*/  ISETP.NE.AND P6, PT, R26, RZ, PT ;  /* 0x000000ff1a00720c */ /* 0x000fe20003fc5270 */
[C---:B------:R-:W-:Y:S01]  /*67a0*/  VIADD R26, R20.reuse, 0x7 ;  /* 0x00000007141a7836 */ /* 0x040fe20000000000 */
[----:B------:R-:W-:Y:S01]  /*67b0*/  IADD3 R22, P4, P5, R5, R22, R32 ;  /* 0x0000001605167210 */ /* 0x000fe20007d9e020 */
[----:B------:R-:W-:-:S03]  /*67c0*/  VIADD R20, R20, 0x8 ;  /* 0x0000000814147836 */ /* 0x000fc60000000000 */
[----:B------:R-:W-:Y:S02]  /*67d0*/  IADD3.X R21, PT, PT, RZ, R21, RZ, P4, P5 ;  /* 0x00000015ff157210 */ /* 0x000fe400027ea4ff */
[----:B------:R-:W-:Y:S02]  /*67e0*/  ISETP.EQ.U32.AND P4, PT, R26, UR12, PT ;  /* 0x0000000c1a007c0c */ /* 0x000fe4000bf82070 */
[----:B------:R-:W-:Y:S02]  /*67f0*/  ISETP.NE.AND P5, PT, R4, R2, PT ;  /* 0x000000020400720c */ /* 0x000fe40003fa5270 */
[----:B------:R-:W-:Y:S02]  /*6800*/  ISETP.NE.AND P0, PT, R2, R29, PT ;  /* 0x0000001d0200720c */ /* 0x000fe40003f05270 */
[----:B------:R-:W-:Y:S02]  /*6810*/  ISETP.EQ.OR.EX P4, PT, RZ, UR4, P5, P4 ;  /* 0x00000004ff007c0c */ /* 0x000fe4000af82740 */
[----:B------:R-:W-:-:S04]  /*6820*/  ISETP.EQ.U32.AND P5, PT, R20, UR12, PT ;  /* 0x0000000c14007c0c */ /* 0x000fc8000bfa2070 */
[----:B------:R-:W-:Y:S02]  /*6830*/  ISETP.EQ.OR.EX P5, PT, RZ, UR4, P0, P5 ;  /* 0x00000004ff007c0c */ /* 0x000fe400087a2750 */
[----:B------:R-:W-:Y:S02]  /*6840*/  SEL R31, RZ, 0x1, !P4 ;  /* 0x00000001ff1f7807 */ /* 0x000fe40006000000 */
[----:B------:R-:W-:Y:S02]  /*6850*/  SEL R20, RZ, 0x1, !P5 ;  /* 0x00000001ff147807 */ /* 0x000fe40006800000 */
[----:B------:R-:W-:Y:S02]  /*6860*/  P2R R42, PR, RZ, 0x2 ;  /* 0x00000002ff2a7803 */ /* 0x000fe40000000000 */
[----:B------:R-:W-:-:S04]  /*6870*/  IADD3 R20, P0, P1, R20, R22, R31 ;  /* 0x0000001614147210 */ /* 0x000fc8000791e01f */
[----:B------:R-:W-:Y:S02]  /*6880*/  IADD3.X R21, PT, PT, RZ, R21, RZ, P0, P1 ;  /* 0x00000015ff157210 */ /* 0x000fe400007e24ff */
[----:B------:R-:W-:Y:S02]  /*6890*/  ISETP.NE.AND P0, PT, R24, RZ, PT ;  /* 0x000000ff1800720c */ /* 0x000fe40003f05270 */
[----:B------:R-:W-:Y:S02]  /*68a0*/  ISETP.NE.AND P1, PT, R23, RZ, PT ;  /* 0x000000ff1700720c */ /* 0x000fe40003f25270 */
        /* <DEDUP_REMOVED lines=17> */
[----:B------:R-:W0:Y:S01]  /*69c0*/  SHFL.UP PT, R22, R9, 0x1, RZ ;  /* 0x0420000009167989 */ /* 0x000e2200000e00ff */
[----:B------:R-:W-:-:S04]  /*69d0*/  ISETP.NE.U32.AND P5, PT, R20, RZ, PT ;  /* 0x000000ff1400720c */ /* 0x000fc80003fa5070 */
[----:B------:R-:W-:Y:S01]  /*69e0*/  ISETP.NE.AND.EX P5, PT, R21, RZ, PT, P5 ;  /* 0x000000ff1500720c */ /* 0x000fe20003fa5350 */
[----:B------:R-:W1:Y:S03]  /*69f0*/  SHFL.UP PT, R23, R21, 0x1, RZ ;  /* 0x0420000015177989 */ /* 0x000e6600000e00ff */
[----:B0-----:R-:W-:Y:S02]  /*6a00*/  SEL R24, R22, RZ, !P5 ;  /* 0x000000ff16187207 */ /* 0x001fe40006800000 */
[----:B------:R-:W0:Y:S01]  /*6a10*/  SHFL.UP PT, R22, R20, 0x1, RZ ;  /* 0x0420000014167989 */ /* 0x000e2200000e00ff */
[----:B------:R-:W-:-:S04]  /*6a20*/  ISETP.GE.AND P5, PT, R11, 0x1, PT ;  /* 0x000000010b00780c */ /* 0x000fc80003fa6270 */
[----:B------:R-:W-:-:S05]  /*6a30*/  SEL R24, R24, RZ, P5 ;  /* 0x000000ff18187207 */ /* 0x000fca0002800000 */
[----:B------:R-:W-:-:S05]  /*6a40*/  IMAD.IADD R24, R9, 0x1, R24 ;  /* 0x0000000109187824 */ /* 0x000fca00078e0218 */
[----:B------:R-:W2:Y:S01]  /*6a50*/  SHFL.UP PT, R9, R24, 0x2, RZ ;  /* 0x0440000018097989 */ /* 0x000ea200000e00ff */
[----:B-1----:R-:W-:Y:S02]  /*6a60*/  SEL R26, R23, RZ, P5 ;  /* 0x000000ff171a7207 */ /* 0x002fe40002800000 */
[----:B0-----:R-:W-:-:S04]  /*6a70*/  SEL R25, R22, RZ, P5 ;  /* 0x000000ff16197207 */ /* 0x001fc80002800000 */
[----:B------:R-:W-:-:S05]  /*6a80*/  IADD3 R22, P5, PT, R25, R20, RZ ;  /* 0x0000001419167210 */ /* 0x000fca0007fbe0ff */
[----:B------:R-:W-:Y:S01]  /*6a90*/  IMAD.X R25, R26, 0x1, R21, P5 ;  /* 0x000000011a197824 */ /* 0x000fe200028e0615 */
[----:B------:R-:W-:-:S04]  /*6aa0*/  ISETP.NE.U32.AND P5, PT, R22, RZ, PT ;  /* 0x000000ff1600720c */ /* 0x000fc80003fa5070 */
[----:B------:R-:W-:-:S04]  /*6ab0*/  ISETP.NE.AND.EX P5, PT, R25, RZ, PT, P5 ;  /* 0x000000ff1900720c */ /* 0x000fc80003fa5350 */
[----:B--2---:R-:W-:Y:S02]  /*6ac0*/  SEL R21, R9, RZ, !P5 ;  /* 0x000000ff09157207 */ /* 0x004fe40006800000 */
[----:B------:R-:W0:Y:S04]  /*6ad0*/  SHFL.UP PT, R9, R22, 0x2, RZ ;  /* 0x0440000016097989 */ /* 0x000e2800000e00ff */
[----:B------:R-:W1:Y:S01]  /*6ae0*/  SHFL.UP PT, R20, R25, 0x2, RZ ;  /* 0x0440000019147989 */ /* 0x000e6200000e00ff */
[----:B------:R-:W-:-:S04]  /*6af0*/  ISETP.GE.AND P5, PT, R11, 0x2, PT ;  /* 0x000000020b00780c */ /* 0x000fc80003fa6270 */
[----:B------:R-:W-:-:S05]  /*6b00*/  SEL R21, R21, RZ, P5 ;  /* 0x000000ff15157207 */ /* 0x000fca0002800000 */
[----:B------:R-:W-:Y:S01]  /*6b10*/  IMAD.IADD R21, R24, 0x1, R21 ;  /* 0x0000000118157824 */ /* 0x000fe200078e0215 */
[----:B0-----:R-:W-:Y:S02]  /*6b20*/  SEL R9, R9, RZ, P5 ;  /* 0x000000ff09097207 */ /* 0x001fe40002800000 */
[----:B-1----:R-:W-:Y:S02]  /*6b30*/  SEL R20, R20, RZ, P5 ;  /* 0x000000ff14147207 */ /* 0x002fe40002800000 */
        /* <DEDUP_REMOVED lines=23> */
[----:B-1----:R-:W-:Y:S02]  /*6cb0*/  SEL R20, R20, RZ, P5 ;  /* 0x000000ff14147207 */ /* 0x002fe40002800000 */
[----:B0-----:R-:W-:-:S04]  /*6cc0*/  SEL R9, R9, RZ, P5 ;  /* 0x000000ff09097207 */ /* 0x001fc80002800000 */
[----:B------:R-:W-:Y:S01]  /*6cd0*/  IADD3 R23, P5, PT, R9, R26, RZ ;  /* 0x0000001a09177210 */ /* 0x000fe20007fbe0ff */
[----:B------:R-:W-:-:S04]  /*6ce0*/  IMAD.IADD R9, R22, 0x1, R21 ;  /* 0x0000000116097824 */ /* 0x000fc800078e0215 */
[----:B------:R-:W-:Y:S02]  /*6cf0*/  IMAD.X R24, R20, 0x1, R25, P5 ;  /* 0x0000000114187824 */ /* 0x000fe400028e0619 */
[----:B------:R-:W0:Y:S01]  /*6d00*/  SHFL.UP PT, R20, R9, 0x10, RZ ;  /* 0x0600000009147989 */ /* 0x000e2200000e00ff */
[----:B------:R-:W-:-:S04]  /*6d10*/  ISETP.NE.U32.AND P5, PT, R23, RZ, PT ;  /* 0x000000ff1700720c */ /* 0x000fc80003fa5070 */
[----:B------:R-:W-:Y:S01]  /*6d20*/  ISETP.NE.AND.EX P5, PT, R24, RZ, PT, P5 ;  /* 0x000000ff1800720c */ /* 0x000fe20003fa5350 */
[----:B------:R-:W1:Y:S03]  /*6d30*/  SHFL.UP PT, R21, R24, 0x10, RZ ;  /* 0x0600000018157989 */ /* 0x000e6600000e00ff */
[----:B0-----:R-:W-:Y:S02]  /*6d40*/  SEL R22, R20, RZ, !P5 ;  /* 0x000000ff14167207 */ /* 0x001fe40006800000 */
[----:B------:R-:W0:Y:S01]  /*6d50*/  SHFL.UP PT, R20, R23, 0x10, RZ ;  /* 0x0600000017147989 */ /* 0x000e2200000e00ff */
[----:B------:R-:W-:-:S04]  /*6d60*/  ISETP.GE.AND P5, PT, R11, 0x10, PT ;  /* 0x000000100b00780c */ /* 0x000fc80003fa6270 */
[----:B-1----:R-:W-:Y:S02]  /*6d70*/  SEL R21, R21, RZ, P5 ;  /* 0x000000ff15157207 */ /* 0x002fe40002800000 */
[----:B------:R-:W-:Y:S02]  /*6d80*/  SEL R22, R22, RZ, P5 ;  /* 0x000000ff16167207 */ /* 0x000fe40002800000 */
[----:B0-----:R-:W-:Y:S02]  /*6d90*/  SEL R20, R20, RZ, P5 ;  /* 0x000000ff14147207 */ /* 0x001fe40002800000 */
[----:B------:R-:W-:Y:S02]  /*6da0*/  ISETP.NE.AND P5, PT, R11, 0x1f, PT ;  /* 0x0000001f0b00780c */ /* 0x000fe40003fa5270 */
[----:B------:R-:W-:Y:S01]  /*6db0*/  IADD3 R20, P6, PT, R20, R23, RZ ;  /* 0x0000001714147210 */ /* 0x000fe20007fde0ff */
[----:B------:R-:W-:-:S04]  /*6dc0*/  IMAD.IADD R9, R9, 0x1, R22 ;  /* 0x0000000109097824 */ /* 0x000fc800078e0216 */
[----:B------:R-:W-:-:S06]  /*6dd0*/  IMAD.X R21, R21, 0x1, R24, P6 ;  /* 0x0000000115157824 */ /* 0x000fcc00030e0618 */
[----:B------:R-:W-:-:S05]  /*6de0*/  @!P5 LEA R27, R40, UR5, 0x4 ;  /* 0x00000005281bdc11 */ /* 0x000fca000f8e20ff */
[----:B------:R-:W-:Y:S04]  /*6df0*/  @!P5 STS.64 [R27], R20 ;  /* 0x000000141b00d388 */ /* 0x000fe80000000a00 */
[----:B------:R-:W-:Y:S01]  /*6e00*/  @!P5 STS [R27+0x8], R9 ;  /* 0x000008091b00d388 */ /* 0x000fe20000000800 */
[----:B------:R-:W-:Y:S06]  /*6e10*/  BAR.SYNC.DEFER_BLOCKING 0x0 ;  /* 0x0000000000007b1d */ /* 0x000fec0000010000 */
[----:B------:R-:W-:Y:S04]  /*6e20*/  LDS.64 R24, [UR5+0x10] ;  /* 0x00001005ff187984 */ /* 0x000fe80008000a00 */
[----:B------:R-:W0:Y:S04]  /*6e30*/  LDS.64 R22, [UR5] ;  /* 0x00000005ff167984 */ /* 0x000e280008000a00 */
[----:B------:R-:W1:Y:S04]  /*6e40*/  LDS R26, [UR5+0x8] ;  /* 0x00000805ff1a7984 */ /* 0x000e680008000800 */
[----:B------:R-:W-:Y:S01]  /*6e50*/  LDS R27, [UR5+0x18] ;  /* 0x00001805ff1b7984 */ /* 0x000fe20008000800 */
[----:B0-----:R-:W-:-:S05]  /*6e60*/  IADD3 R47, P5, PT, R22, R24, RZ ;  /* 0x00000018162f7210 */ /* 0x001fca0007fbe0ff */
[----:B------:R-:W-:Y:S01]  /*6e70*/  IMAD.X R49, R23, 0x1, R25, P5 ;  /* 0x0000000117317824 */ /* 0x000fe200028e0619 */
[----:B------:R-:W-:-:S04]  /*6e80*/  ISETP.NE.U32.AND P5, PT, R24, RZ, PT ;  /* 0x000000ff1800720c */ /* 0x000fc80003fa5070 */
[----:B------:R-:W-:Y:S02]  /*6e90*/  ISETP.NE.AND.EX P5, PT, R25, RZ, PT, P5 ;  /* 0x000000ff1900720c */ /* 0x000fe40003fa5350 */
[----:B------:R-:W0:Y:S02]  /*6ea0*/  LDS.64 R24, [UR5+0x20] ;  /* 0x00002005ff187984 */ /* 0x000e240008000a00 */
[----:B-1----:R-:W-:Y:S02]  /*6eb0*/  SEL R46, R26, RZ, !P5 ;  /* 0x000000ff1a2e7207 */ /* 0x002fe40006800000 */
[----:B0-----:R-:W-:-:S05]  /*6ec0*/  IADD3 R45, P5, PT, R24, R47, RZ ;  /* 0x0000002f182d7210 */ /* 0x001fca0007fbe0ff */
[----:B------:R-:W-:Y:S01]  /*6ed0*/  IMAD.X R51, R25, 0x1, R49, P5 ;  /* 0x0000000119337824 */ /* 0x000fe200028e0631 */
[----:B------:R-:W-:-:S04]  /*6ee0*/  ISETP.NE.AND P5, PT, R40, 0x2, PT ;  /* 0x000000022800780c */ /* 0x000fc80003fa5270 */
[----:B------:R-:W-:Y:S02]  /*6ef0*/  SEL R48, R47, R22, !P5 ;  /* 0x000000162f307207 */ /* 0x000fe40006800000 */
[----:B------:R-:W-:Y:S02]  /*6f00*/  SEL R50, R49, R23, !P5 ;  /* 0x0000001731327207 */ /* 0x000fe40006800000 */
[----:B------:R-:W0:Y:S01]  /*6f10*/  LDS.64 R22, [UR5+0x30] ;  /* 0x00003005ff167984 */ /* 0x000e220008000a00 */
[----:B------:R-:W-:-:S05]  /*6f20*/  IMAD.IADD R43, R27, 0x1, R46 ;  /* 0x000000011b2b7824 */ /* 0x000fca00078e022e */
[----:B------:R-:W-:Y:S02]  /*6f30*/  SEL R26, R43, R26, !P5 ;  /* 0x0000001a2b1a7207 */ /* 0x000fe40006800000 */
[----:B0-----:R-:W-:-:S05]  /*6f40*/  IADD3 R47, P5, PT, R22, R45, RZ ;  /* 0x0000002d162f7210 */ /* 0x001fca0007fbe0ff */
[----:B------:R-:W-:Y:S01]  /*6f50*/  IMAD.X R27, R23, 0x1, R51, P5 ;  /* 0x00000001171b7824 */ /* 0x000fe200028e0633 */
[----:B------:R-:W-:Y:S02]  /*6f60*/  ISETP.NE.U32.AND P5, PT, R24, RZ, PT ;  /* 0x000000ff1800720c */ /* 0x000fe40003fa5070 */
[----:B------:R-:W0:Y:S02]  /*6f70*/  LDS R24, [UR5+0x28] ;  /* 0x00002805ff187984 */ /* 0x000e240008000800 */
[----:B------:R-:W-:-:S04]  /*6f80*/  ISETP.NE.AND.EX P5, PT, R25, RZ, PT, P5 ;  /* 0x000000ff1900720c */ /* 0x000fc80003fa5350 */
[----:B------:R-:W-:-:S05]  /*6f90*/  SEL R43, R43, RZ, !P5 ;  /* 0x000000ff2b2b7207 */ /* 0x000fca0006800000 */
[----:B0-----:R-:W-:Y:S02]  /*6fa0*/  IMAD.IADD R49, R24, 0x1, R43 ;  /* 0x0000000118317824 */ /* 0x001fe400078e022b */
[----:B------:R-:W0:Y:S01]  /*6fb0*/  LDS.64 R24, [UR5+0x40] ;  /* 0x00004005ff187984 */ /* 0x000e220008000a00 */
[----:B------:R-:W-:-:S04]  /*6fc0*/  ISETP.NE.AND P5, PT, R40, 0x3, PT ;  /* 0x000000032800780c */ /* 0x000fc80003fa5270 */
[----:B------:R-:W-:Y:S02]  /*6fd0*/  SEL R48, R45, R48, !P5 ;  /* 0x000000302d307207 */ /* 0x000fe40006800000 */
        /* <DEDUP_REMOVED lines=9> */
[----:B------:R-:W-:Y:S01]  /*7070*/  SEL R50, R27, R50, !P5 ;  /* 0x000000321b327207 */ /* 0x000fe20006800000 */
[----:B0-----:R-:W-:-:S05]  /*7080*/  IMAD.IADD R23, R22, 0x1, R49 ;  /* 0x0000000116177824 */ /* 0x001fca00078e0231 */
[----:B------:R-:W-:Y:S02]  /*7090*/  SEL R22, R23, R26, !P5 ;  /* 0x0000001a17167207 */ /* 0x000fe40006800000 */
[----:B------:R-:W0:Y:S01]  /*70a0*/  LDS.64 R26, [UR5+0x50] ;  /* 0x00005005ff1a7984 */ /* 0x000e220008000a00 */
[----:B------:R-:W-:Y:S02]  /*70b0*/  SEL R48, R47, R48, !P5 ;  /* 0x000000302f307207 */ /* 0x000fe40006800000 */
[----:B0-----:R-:W-:-:S05]  /*70c0*/  IADD3 R49, P5, PT, R26, R45, RZ ;  /* 0x0000002d1a317210 */ /* 0x001fca0007fbe0ff */
[----:B------:R-:W-:Y:S01]  /*70d0*/  IMAD.X R47, R27, 0x1, R43, P5 ;  /* 0x000000011b2f7824 */ /* 0x000fe200028e062b */
[----:B------:R-:W-:-:S04]  /*70e0*/  ISETP.NE.U32.AND P5, PT, R24, RZ, PT ;  /* 0x000000ff1800720c */ /* 0x000fc80003fa5070 */
[----:B------:R-:W-:-:S04]  /*70f0*/  ISETP.NE.AND.EX P5, PT, R25, RZ, PT, P5 ;  /* 0x000000ff1900720c */ /* 0x000fc80003fa5350 */
[----:B------:R-:W-:Y:S02]  /*7100*/  SEL R24, R23, RZ, !P5 ;  /* 0x000000ff17187207 */ /* 0x000fe40006800000 */
[----:B------:R-:W0:Y:S01]  /*7110*/  LDS R23, [UR5+0x48] ;  /* 0x00004805ff177984 */ /* 0x000e220008000800 */
[----:B------:R-:W-:Y:S02]  /*7120*/  ISETP.NE.AND P5, PT, R40, 0x5, PT ;  /* 0x000000052800780c */ /* 0x000fe40003fa5270 */
[----:B0-----:R-:W-:-:S05]  /*7130*/  IMAD.IADD R25, R23, 0x1, R24 ;  /* 0x0000000117197824 */ /* 0x001fca00078e0218 */
[----:B------:R-:W-:Y:S02]  /*7140*/  SEL R24, R25, R22, !P5 ;  /* 0x0000001619187207 */ /* 0x000fe40006800000 */
[----:B------:R-:W0:Y:S01]  /*7150*/  LDS.64 R22, [UR5+0x60] ;  /* 0x00006005ff167984 */ /* 0x000e220008000a00 */
[----:B------:R-:W-:Y:S02]  /*7160*/  SEL R48, R45, R48, !P5 ;  /* 0x000000302d307207 */ /* 0x000fe40006800000 */
        /* <DEDUP_REMOVED lines=22> */
[----:B0-----:R-:W-:-:S05]  /*72d0*/  IMAD.IADD R51, R22, 0x1, R51 ;  /* 0x0000000116337824 */ /* 0x001fca00078e0233 */
[----:B------:R-:W-:Y:S02]  /*72e0*/  SEL R46, R51, R46, !P5 ;  /* 0x0000002e332e7207 */ /* 0x000fe40006800000 */
[----:B------:R-:W-:-:S04]  /*72f0*/  ISETP.NE.U32.AND P5, PT, R24, RZ, PT ;  /* 0x000000ff1800720c */ /* 0x000fc80003fa5070 */
[----:B------:R-:W-:-:S04]  /*7300*/  ISETP.NE.AND.EX P5, PT, R25, RZ, PT, P5 ;  /* 0x000000ff1900720c */ /* 0x000fc80003fa5350 */
[----:B------:R-:W-:Y:S02]  /*7310*/  SEL R22, R51, RZ, !P5 ;  /* 0x000000ff33167207 */ /* 0x000fe40006800000 */
[----:B------:R-:W-:Y:S01]  /*7320*/  ISETP.GE.U32.AND P5, PT, R0, 0x20, PT ;  /* 0x000000200000780c */ /* 0x000fe20003fa6070 */
[----:B------:R0:W1:Y:S01]  /*7330*/  SHFL.UP PT, R23, R20, 0x1, RZ ;  /* 0x0420000014177989 */ /* 0x00006200000e00ff */
[----:B------:R-:W-:Y:S03]  /*7340*/  BSSY.RECONVERGENT B0, `(.L_x_675) ;  /* 0x000000e000007945 */ /* 0x000fe60003800200 */
[----:B------:R-:W2:Y:S04]  /*7350*/  SHFL.UP PT, R21, R21, 0x1, RZ ;  /* 0x0420000015157989 */ /* 0x000ea800000e00ff */
[----:B------:R-:W3:Y:S04]  /*7360*/  SHFL.UP PT, R9, R9, 0x1, RZ ;  /* 0x0420000009097989 */ /* 0x000ee800000e00ff */
[----:B0-----:R-:W-:Y:S05]  /*7370*/  @!P5 BRA `(.L_x_676) ;  /* 0x000000000028d947 */ /* 0x001fea0003800000 */
[----:B-1----:R-:W-:-:S04]  /*7380*/  ISETP.NE.U32.AND P5, PT, R23, RZ, PT ;  /* 0x000000ff1700720c */ /* 0x002fc80003fa5070 */
[----:B--2---:R-:W-:-:S04]  /*7390*/  ISETP.NE.AND.EX P5, PT, R21, RZ, PT, P5 ;  /* 0x000000ff1500720c */ /* 0x004fc80003fa5350 */
[----:B------:R-:W-:Y:S02]  /*73a0*/  SEL R20, R46, RZ, !P5 ;  /* 0x000000ff2e147207 */ /* 0x000fe40006800000 */
[----:B------:R-:W-:-:S04]  /*73b0*/  ISETP.NE.AND P5, PT, R11, RZ, PT ;  /* 0x000000ff0b00720c */ /* 0x000fc80003fa5270 */
[----:B------:R-:W-:Y:S02]  /*73c0*/  SEL R23, R23, RZ, P5 ;  /* 0x000000ff17177207 */ /* 0x000fe40002800000 */
[----:B------:R-:W-:-:S07]  /*73d0*/  SEL R21, R21, RZ, P5 ;  /* 0x000000ff15157207 */ /* 0x000fce0002800000 */
[----:B---3--:R-:W-:Y:S01]  /*73e0*/  @P5 IMAD.IADD R46, R9, 0x1, R20 ;  /* 0x00000001092e5824 */ /* 0x008fe200078e0214 */
[----:B------:R-:W-:-:S03]  /*73f0*/  IADD3 R23, P5, PT, R23, R40, RZ ;  /* 0x0000002817177210 */ /* 0x000fc60007fbe0ff */
[----:B------:R-:W-:Y:S02]  /*7400*/  IMAD.MOV.U32 R9, RZ, RZ, R46 ;  /* 0x000000ffff097224 */ /* 0x000fe400078e002e */
[----:B------:R-:W-:-:S08]  /*7410*/  IMAD.X R21, R21, 0x1, R48, P5 ;  /* 0x0000000115157824 */ /* 0x000fd000028e0630 */
.L_x_676:
[----:B------:R-:W-:Y:S05]  /*7420*/  BSYNC.RECONVERGENT B0 ;  /* 0x0000000000007941 */ /* 0x000fea0003800200 */
.L_x_675:
[----:B------:R-:W-:Y:S01]  /*7430*/  ISETP.NE.AND P6, PT, R0, RZ, PT ;  /* 0x000000ff0000720c */ /* 0x000fe20003fc5270 */
[----:B------:R-:W0:Y:S01]  /*7440*/  LDS R25, [UR5+0x78] ;  /* 0x00007805ff197984 */ /* 0x000e220008000800 */
[----:B------:R-:W-:Y:S01]  /*7450*/  IMAD.MOV.U32 R43, RZ, RZ, R28 ;  /* 0x000000ffff2b7224 */ /* 0x000fe200078e001c */
[----:B------:R-:W-:Y:S01]  /*7460*/  BSSY.RECONVERGENT B0, `(.L_x_677) ;  /* 0x000012e000007945 */ /* 0x000fe20003800200 */
[----:B------:R-:W-:-:S09]  /*7470*/  IMAD.MOV.U32 R47, RZ, RZ, RZ ;  /* 0x000000ffff2f7224 */ /* 0x000fd200078e00ff */
[----:B------:R-:W-:Y:S01]  /*7480*/  @P6 ISETP.NE.U32.AND P5, PT, R30, RZ, PT ;  /* 0x000000ff1e00620c */ /* 0x000fe20003fa5070 */
[----:B--2---:R-:W-:-:S03]  /*7490*/  @P6 IMAD.MOV.U32 R47, RZ, RZ, R21 ;  /* 0x000000ffff2f6224 */ /* 0x004fc600078e0015 */
[----:B------:R-:W-:-:S04]  /*74a0*/  @P6 ISETP.NE.AND.EX P5, PT, R28, RZ, PT, P5 ;  /* 0x000000ff1c00620c */ /* 0x000fc80003fa5350 */
[----:B---3--:R-:W-:Y:S02]  /*74b0*/  @P6 SEL R20, R9, RZ, !P5 ;  /* 0x000000ff09146207 */ /* 0x008fe40006800000 */
[----:B------:R-:W-:Y:S01]  /*74c0*/  ISETP.NE.AND P5, PT, R44, RZ, PT ;  /* 0x000000ff2c00720c */ /* 0x000fe20003fa5270 */
[----:B------:R-:W-:Y:S02]  /*74d0*/  IMAD.MOV.U32 R44, RZ, RZ, R30 ;  /* 0x000000ffff2c7224 */ /* 0x000fe400078e001e */
[----:B------:R-:W-:-:S05]  /*74e0*/  @P6 IMAD.IADD R7, R7, 0x1, R20 ;  /* 0x0000000107076824 */ /* 0x000fca00078e0214 */
[----:B------:R-:W-:-:S05]  /*74f0*/  SEL R11, R7, RZ, !P0 ;  /* 0x000000ff070b7207 */ /* 0x000fca0004000000 */
[----:B------:R-:W-:-:S05]  /*7500*/  IMAD.IADD R11, R38, 0x1, R11 ;  /* 0x00000001260b7824 */ /* 0x000fca00078e020b */
[----:B------:R-:W-:Y:S01]  /*7510*/  SEL R20, R11, RZ, !P1 ;  /* 0x000000ff0b147207 */ /* 0x000fe20004800000 */
[----:B0-----:R-:W-:-:S04]  /*7520*/  IMAD.IADD R25, R25, 0x1, R22 ;  /* 0x0000000119197824 */ /* 0x001fc800078e0216 */
[----:B------:R-:W-:-:S05]  /*7530*/  IMAD.IADD R13, R13, 0x1, R20 ;  /* 0x000000010d0d7824 */ /* 0x000fca00078e0214 */
[----:B------:R-:W-:-:S05]  /*7540*/  SEL R20, R13, RZ, !P2 ;  /* 0x000000ff0d147207 */ /* 0x000fca0005000000 */
[----:B------:R-:W-:-:S05]  /*7550*/  IMAD.IADD R15, R15, 0x1, R20 ;  /* 0x000000010f0f7824 */ /* 0x000fca00078e0214 */
[----:B------:R-:W-:-:S05]  /*7560*/  SEL R20, R15, RZ, !P3 ;  /* 0x000000ff0f147207 */ /* 0x000fca0005800000 */
[----:B------:R-:W-:-:S05]  /*7570*/  IMAD.IADD R17, R17, 0x1, R20 ;  /* 0x0000000111117824 */ /* 0x000fca00078e0214 */
[----:B------:R-:W-:Y:S02]  /*7580*/  SEL R20, R17, RZ, !P5 ;  /* 0x000000ff11147207 */ /* 0x000fe40006800000 */
[----:B------:R-:W-:-:S04]  /*7590*/  ISETP.NE.U32.AND P5, PT, R41, UR12, PT ;  /* 0x0000000c29007c0c */ /* 0x000fc8000bfa5070 */
[----:B------:R-:W-:-:S04]  /*75a0*/  ISETP.NE.AND.EX P5, PT, RZ, UR4, PT, P5 ;  /* 0x00000004ff007c0c */ /* 0x000fc8000bfa5350 */
[----:B------:R-:W-:Y:S02]  /*75b0*/  SEL R20, R20, RZ, P5 ;  /* 0x000000ff14147207 */ /* 0x000fe40002800000 */
[----:B------:R-:W-:-:S03]  /*75c0*/  ISETP.NE.AND P5, PT, R42, RZ, PT ;  /* 0x000000ff2a00720c */ /* 0x000fc60003fa5270 */
[----:B------:R-:W-:-:S05]  /*75d0*/  IMAD.IADD R19, R19, 0x1, R20 ;  /* 0x0000000113137824 */ /* 0x000fca00078e0214 */
[----:B------:R-:W-:Y:S02]  /*75e0*/  SEL R20, R19, RZ, !P5 ;  /* 0x000000ff13147207 */ /* 0x000fe40006800000 */
[----:B------:R-:W-:-:S04]  /*75f0*/  ISETP.NE.U32.AND P5, PT, R39, UR12, PT ;  /* 0x0000000c27007c0c */ /* 0x000fc8000bfa5070 */
[----:B------:R-:W-:-:S04]  /*7600*/  ISETP.NE.AND.EX P5, PT, RZ, UR4, PT, P5 ;  /* 0x00000004ff007c0c */ /* 0x000fc8000bfa5350 */
[----:B------:R-:W-:Y:S01]  /*7610*/  SEL R41, R20, RZ, P5 ;  /* 0x000000ff14297207 */ /* 0x000fe20002800000 */
[----:B------:R-:W-:Y:S01]  /*7620*/  IMAD.MOV.U32 R20, RZ, RZ, RZ ;  /* 0x000000ffff147224 */ /* 0x000fe200078e00ff */
[----:B-1----:R-:W-:Y:S01]  /*7630*/  @P6 IADD3 R44, P5, PT, R23, R30, RZ ;  /* 0x0000001e172c6210 */ /* 0x002fe20007fbe0ff */
[----:B------:R-:W-:-:S04]  /*7640*/  @P6 IMAD.MOV.U32 R20, RZ, RZ, R23 ;  /* 0x000000ffff146224 */ /* 0x000fc800078e0017 */
[----:B------:R-:W-:Y:S01]  /*7650*/  @P6 IMAD.X R43, R21, 0x1, R28, P5 ;  /* 0x00000001152b6824 */ /* 0x000fe200028e061c */
[----:B------:R-:W-:-:S04]  /*7660*/  IADD3 R24, P5, PT, R44, R37, RZ ;  /* 0x000000252c187210 */ /* 0x000fc80007fbe0ff */
[----:B------:R-:W-:Y:S01]  /*7670*/  IADD3 R35, P6, PT, R24, R35, RZ ;  /* 0x0000002318237210 */ /* 0x000fe20007fde0ff */
[----:B------:R-:W-:-:S03]  /*7680*/  IMAD.X R45, RZ, RZ, R43, P5 ;  /* 0x000000ffff2d7224 */ /* 0x000fc600028e062b */
[----:B------:R-:W-:Y:S01]  /*7690*/  IADD3 R36, P5, PT, R35, R36, RZ ;  /* 0x0000002423247210 */ /* 0x000fe20007fbe0ff */
[----:B------:R-:W-:-:S03]  /*76a0*/  IMAD.X R38, RZ, RZ, R45, P6 ;  /* 0x000000ffff267224 */ /* 0x000fc600030e062d */
[----:B------:R-:W-:Y:S01]  /*76b0*/  IADD3 R33, P6, PT, R36, R33, RZ ;  /* 0x0000002124217210 */ /* 0x000fe20007fde0ff */
[----:B------:R-:W-:-:S03]  /*76c0*/  IMAD.X R37, RZ, RZ, R38, P5 ;  /* 0x000000ffff257224 */ /* 0x000fc600028e0626 */
[----:B------:R-:W-:Y:S01]  /*76d0*/  IADD3 R32, P5, PT, R33, R32, RZ ;  /* 0x0000002021207210 */ /* 0x000fe20007fbe0ff */
[----:B------:R-:W-:Y:S01]  /*76e0*/  IMAD.X R40, RZ, RZ, R37, P6 ;  /* 0x000000ffff287224 */ /* 0x000fe200030e0625 */
[----:B------:R-:W-:-:S03]  /*76f0*/  ISETP.GE.U32.AND P6, PT, R26, 0x101, PT ;  /* 0x000001011a00780c */ /* 0x000fc60003fc6070 */
[----:B------:R-:W-:Y:S01]  /*7700*/  IMAD.X R39, RZ, RZ, R40, P5 ;  /* 0x000000ffff277224 */ /* 0x000fe200028e0628 */
[----:B------:R-:W-:Y:S02]  /*7710*/  ISETP.GE.AND.EX P6, PT, R27, RZ, PT, P6 ;  /* 0x000000ff1b00720c */ /* 0x000fe40003fc6360 */
[----:B------:R-:W-:Y:S01]  /*7720*/  IADD3 R42, P5, PT, R32, R5, RZ ;  /* 0x00000005202a7210 */ /* 0x000fe20007fbe0ff */
[----:B------:R-:W-:-:S04]  /*7730*/  IMAD.IADD R5, R34, 0x1, R41 ;  /* 0x0000000122057824 */ /* 0x000fc800078e0229 */
[----:B------:R-:W-:Y:S01]  /*7740*/  IMAD.X R41, RZ, RZ, R39, P5 ;  /* 0x000000ffff297224 */ /* 0x000fe200028e0627 */
[----:B------:R-:W-:Y:S02]  /*7750*/  SEL R34, R5, RZ, !P4 ;  /* 0x000000ff05227207 */ /* 0x000fe40006000000 */
[----:B------:R-:W-:-:S03]  /*7760*/  IADD3 R31, P5, PT, R42, R31, RZ ;  /* 0x0000001f2a1f7210 */ /* 0x000fc60007fbe0ff */
[----:B------:R-:W-:Y:S02]  /*7770*/  IMAD.IADD R3, R3, 0x1, R34 ;  /* 0x0000000103037824 */ /* 0x000fe400078e0222 */
[----:B------:R-:W-:Y:S01]  /*7780*/  IMAD.X R34, RZ, RZ, R41, P5 ;  /* 0x000000ffff227224 */ /* 0x000fe200028e0629 */
[----:B------:R-:W-:Y:S07]  /*7790*/  @!P6 BRA `(.L_x_678) ;  /* 0x0000000400e0e947 */ /* 0x000fee0003800000 */
[----:B------:R-:W-:Y:S01]  /*77a0*/  BAR.SYNC.DEFER_BLOCKING 0x0 ;  /* 0x0000000000007b1d */ /* 0x000fe20000010000 */
[----:B------:R-:W-:Y:S01]  /*77b0*/  ISETP.NE.U32.AND P5, PT, R30, RZ, PT ;  /* 0x000000ff1e00720c */ /* 0x000fe20003fa5070 */
[----:B------:R-:W-:Y:S01]  /*77c0*/  IMAD.MOV.U32 R21, RZ, RZ, 0x9 ;  /* 0x00000009ff157424 */ /* 0x000fe200078e00ff */
[----:B------:R-:W-:Y:S02]  /*77d0*/  @P0 LEA R44, R44, UR5, 0x3 ;  /* 0x000000052c2c0c11 */ /* 0x000fe4000f8e18ff */
[----:B------:R-:W-:Y:S01]  /*77e0*/  ISETP.NE.AND.EX P5, PT, R28, RZ, PT, P5 ;  /* 0x000000ff1c00720c */ /* 0x000fe20003fa5350 */
[-C--:B------:R-:W-:Y:S01]  /*77f0*/  IMAD R22, R0, R21.reuse, 0x5 ;  /* 0x0000000500167424 */ /* 0x080fe200078e0215 */
[----:B------:R-:W-:Y:S01]  /*7800*/  @P1 LEA R24, R24, UR5, 0x3 ;  /* 0x0000000518181c11 */ /* 0x000fe2000f8e18ff */
[CC--:B------:R-:W-:Y:S01]  /*7810*/  IMAD R23, R0.reuse, R21.reuse, 0x6 ;  /* 0x0000000600177424 */ /* 0x0c0fe200078e0215 */
[----:B------:R-:W-:Y:S01]  /*7820*/  @P2 LEA R35, R35, UR5, 0x3 ;  /* 0x0000000523232c11 */ /* 0x000fe2000f8e18ff */
[----:B------:R-:W-:Y:S01]  /*7830*/  IMAD R21, R0, R21, 0x8 ;  /* 0x0000000800157424 */ /* 0x000fe200078e0215 */
[----:B------:R-:W-:Y:S01]  /*7840*/  ISETP.NE.U32.AND P6, PT, R22, UR12, PT ;  /* 0x0000000c16007c0c */ /* 0x000fe2000bfc5070 */
[----:B------:R-:W0:Y:S01]  /*7850*/  LDCU.64 UR14, c[0x0][0x398] ;  /* 0x00007300ff0e77ac */ /* 0x000e220008000a00 */
[----:B------:R-:W-:Y:S01]  /*7860*/  @P3 LEA R36, R36, UR5, 0x3 ;  /* 0x0000000524243c11 */ /* 0x000fe2000f8e18ff */
[----:B------:R-:W-:Y:S01]  /*7870*/  BSSY.RECONVERGENT B1, `(.L_x_679) ;  /* 0x0000069000017945 */ /* 0x000fe20003800200 */
[----:B------:R-:W-:Y:S01]  /*7880*/  @P4 LEA R42, R42, UR5, 0x3 ;  /* 0x000000052a2a4c11 */ /* 0x000fe2000f8e18ff */
[----:B------:R-:W1:Y:S02]  /*7890*/  LDCU.64 UR16, c[0x0][0x3a0] ;  /* 0x00007400ff1077ac */ /* 0x000e640008000a00 */
[----:B------:R-:W-:-:S05]  /*78a0*/  @P5 LEA R20, R20, UR5, 0x3 ;  /* 0x0000000514145c11 */ /* 0x000fca000f8e18ff */
[----:B------:R2:W-:Y:S01]  /*78b0*/  @P5 STS.64 [R20], R8 ;  /* 0x0000000814005388 */ /* 0x0005e20000000a00 */
[----:B------:R-:W-:-:S03]  /*78c0*/  ISETP.NE.U32.AND P5, PT, R23, UR12, PT ;  /* 0x0000000c17007c0c */ /* 0x000fc6000bfa5070 */
[----:B------:R2:W-:Y:S01]  /*78d0*/  @P0 STS.64 [R44], R6 ;  /* 0x000000062c000388 */ /* 0x0005e20000000a00 */
[----:B------:R-:W-:-:S03]  /*78e0*/  ISETP.NE.AND P0, PT, R16, R18, PT ;  /* 0x000000121000720c */ /* 0x000fc60003f05270 */
[----:B------:R2:W-:Y:S01]  /*78f0*/  @P1 STS.64 [R24], R10 ;  /* 0x0000000a18001388 */ /* 0x0005e20000000a00 */
[----:B------:R-:W-:Y:S02]  /*7900*/  ISETP.NE.AND.EX P0, PT, RZ, UR4, !P0, P6 ;  /* 0x00000004ff007c0c */ /* 0x000fe4000c705360 */
[----:B------:R-:W-:Y:S01]  /*7910*/  ISETP.NE.AND P1, PT, R18, R4, PT ;  /* 0x000000041200720c */ /* 0x000fe20003f25270 */
[----:B------:R2:W-:Y:S01]  /*7920*/  @P2 STS.64 [R35], R12 ;  /* 0x0000000c23002388 */ /* 0x0005e20000000a00 */
[----:B------:R-:W-:Y:S02]  /*7930*/  ISETP.NE.U32.AND P6, PT, R21, UR12, PT ;  /* 0x0000000c15007c0c */ /* 0x000fe4000bfc5070 */
[----:B------:R-:W-:Y:S01]  /*7940*/  ISETP.NE.AND.EX P1, PT, RZ, UR4, !P1, P5 ;  /* 0x00000004ff007c0c */ /* 0x000fe2000cf25350 */
[----:B------:R2:W-:Y:S01]  /*7950*/  @P3 STS.64 [R36], R14 ;  /* 0x0000000e24003388 */ /* 0x0005e20000000a00 */
[----:B------:R-:W-:-:S04]  /*7960*/  ISETP.NE.AND P5, PT, R2, R29, PT ;  /* 0x0000001d0200720c */ /* 0x000fc80003fa5270 */
[----:B------:R-:W-:Y:S02]  /*7970*/  ISETP.NE.AND.EX P6, PT, RZ, UR4, !P5, P6 ;  /* 0x00000004ff007c0c */ /* 0x000fe4000efc5360 */
[----:B------:R-:W-:-:S05]  /*7980*/  @!P0 LEA R33, R33, UR5, 0x3 ;  /* 0x0000000521218c11 */ /* 0x000fca000f8e18ff */
[----:B------:R2:W-:Y:S01]  /*7990*/  @!P0 STS.64 [R33], R16 ;  /* 0x0000001021008388 */ /* 0x0005e20000000a00 */
[----:B------:R-:W-:Y:S02]  /*79a0*/  ISETP.GT.U32.AND P0, PT, R26, R0, PT ;  /* 0x000000001a00720c */ /* 0x000fe40003f04070 */
[----:B------:R-:W-:Y:S02]  /*79b0*/  @!P1 LEA R32, R32, UR5, 0x3 ;  /* 0x0000000520209c11 */ /* 0x000fe4000f8e18ff */
[----:B------:R-:W-:Y:S02]  /*79c0*/  ISETP.GT.U32.AND.EX P0, PT, R27, RZ, PT, P0 ;  /* 0x000000ff1b00720c */ /* 0x000fe40003f04100 */
[----:B------:R-:W-:Y:S01]  /*79d0*/  @!P6 LEA R31, R31, UR5, 0x3 ;  /* 0x000000051f1fec11 */ /* 0x000fe2000f8e18ff */
[----:B------:R2:W-:Y:S04]  /*79e0*/  @!P1 STS.64 [R32], R18 ;  /* 0x0000001220009388 */ /* 0x0005e80000000a00 */
[----:B------:R2:W-:Y:S04]  /*79f0*/  @P4 STS.64 [R42], R4 ;  /* 0x000000042a004388 */ /* 0x0005e80000000a00 */
[----:B------:R2:W-:Y:S01]  /*7a00*/  @!P6 STS.64 [R31], R2 ;  /* 0x000000021f00e388 */ /* 0x0005e20000000a00 */
[----:B------:R-:W-:Y:S06]  /*7a10*/  BAR.SYNC.DEFER_BLOCKING 0x0 ;  /* 0x0000000000007b1d */ /* 0x000fec0000010000 */
[----:B01----:R-:W-:Y:S05]  /*7a20*/  @!P0 BRA `(.L_x_680) ;  /* 0x0000000400348947 */ /* 0x003fea0003800000 */
[----:B--2---:R-:W-:Y:S01]  /*7a30*/  IMAD.MOV.U32 R20, RZ, RZ, R0 ;  /* 0x000000ffff147224 */ /* 0x004fe200078e0000 */
[----:B------:R-:W-:Y:S01]  /*7a40*/  BSSY.RECONVERGENT B2, `(.L_x_681) ;  /* 0x000002c000027945 */ /* 0x000fe20003800200 */
[----:B------:R-:W-:-:S03]  /*7a50*/  IMAD.MOV.U32 R21, RZ, RZ, RZ ;  /* 0x000000ffff157224 */ /* 0x000fc600078e00ff */
[----:B------:R-:W-:Y:S02]  /*7a60*/  LOP3.LUT R3, RZ, R20, RZ, 0x33, !PT ;  /* 0x00000014ff037212 */ /* 0x000fe400078e33ff */
        /* <DEDUP_REMOVED lines=8> */
[----:B------:R-:W-:Y:S05]  /*7af0*/  @!P1 BRA `(.L_x_682) ;  /* 0x0000000000809947 */ /* 0x000fea0003800000 */
        /* <DEDUP_REMOVED lines=15> */
.L_x_683:
        /* <DEDUP_REMOVED lines=17> */
.L_x_682:
[----:B------:R-:W-:Y:S05]  /*7d00*/  BSYNC.RECONVERGENT B2 ;  /* 0x0000000000027941 */ /* 0x000fea0003800200 */
.L_x_681:
[----:B------:R-:W-:Y:S05]  /*7d10*/  @!P0 BRA `(.L_x_680) ;  /* 0x0000000000788947 */ /* 0x000fea0003800000 */
.L_x_684:
[C---:B------:R-:W-:Y:S01]  /*7d20*/  LEA R10, R20.reuse, UR5, 0x3 ;  /* 0x00000005140a7c11 */ /* 0x040fe2000f8e18ff */
[C---:B0---4-:R-:W-:Y:S01]  /*7d30*/  IMAD.SHL.U32 R8, R20.reuse, 0x4, RZ ;  /* 0x0000000414087824 */ /* 0x051fe200078e00ff */
[C---:B------:R-:W-:Y:S01]  /*7d40*/  SHF.L.U64.HI R3, R20.reuse, 0x2, R21 ;  /* 0x0000000214037819 */ /* 0x040fe20000010215 */
        /* <DEDUP_REMOVED lines=27> */
.L_x_680:
[----:B------:R-:W-:Y:S05]  /*7f00*/  BSYNC.RECONVERGENT B1 ;  /* 0x0000000000017941 */ /* 0x000fea0003800200 */
.L_x_679:
[----:B------:R-:W-:Y:S05]  /*7f10*/  BRA `(.L_x_685) ;  /* 0x0000000800087947 */ /* 0x000fea0003800000 */
.L_x_678:
[----:B------:R-:W-:Y:S01]  /*7f20*/  ISETP.NE.U32.AND P5, PT, R30, RZ, PT ;  /* 0x000000ff1e00720c */ /* 0x000fe20003fa5070 */
[----:B------:R-:W-:Y:S01]  /*7f30*/  IMAD.MOV.U32 R49, RZ, RZ, 0x9 ;  /* 0x00000009ff317424 */ /* 0x000fe200078e00ff */
[----:B------:R-:W-:Y:S02]  /*7f40*/  BSSY.RECONVERGENT B1, `(.L_x_686) ;  /* 0x0000010000017945 */ /* 0x000fe40003800200 */
[----:B------:R-:W-:Y:S01]  /*7f50*/  ISETP.NE.AND.EX P5, PT, R28, RZ, PT, P5 ;  /* 0x000000ff1c00720c */ /* 0x000fe20003fa5350 */
[CC--:B------:R-:W-:Y:S02]  /*7f60*/  IMAD R21, R0.reuse, R49.reuse, 0x5 ;  /* 0x0000000500157424 */ /* 0x0c0fe400078e0231 */
[----:B------:R-:W-:-:S03]  /*7f70*/  IMAD R28, R0, R49, 0x6 ;  /* 0x00000006001c7424 */ /* 0x000fc600078e0231 */
[----:B------:R-:W-:-:S07]  /*7f80*/  ISETP.NE.U32.AND P6, PT, R21, UR12, PT ;  /* 0x0000000c15007c0c */ /* 0x000fce000bfc5070 */
[----:B------:R-:W-:Y:S06]  /*7f90*/  @!P5 BRA `(.L_x_687) ;  /* 0x000000000028d947 */ /* 0x000fec0003800000 */
[----:B------:R-:W0:Y:S01]  /*7fa0*/  LDCU.64 UR6, c[0x0][0x398] ;  /* 0x00007300ff0677ac */ /* 0x000e220008000a00 */
[C---:B------:R-:W-:Y:S01]  /*7fb0*/  IMAD.SHL.U32 R22, R20.reuse, 0x4, RZ ;  /* 0x0000000414167824 */ /* 0x040fe200078e00ff */
        /* <DEDUP_REMOVED lines=8> */
.L_x_687:
[----:B------:R-:W-:Y:S05]  /*8040*/  BSYNC.RECONVERGENT B1 ;  /* 0x0000000000017941 */ /* 0x000fea0003800200 */
.L_x_686:
[----:B------:R-:W-:Y:S01]  /*8050*/  BSSY.RECONVERGENT B1, `(.L_x_688) ;  /* 0x000000e000017945 */ /* 0x000fe20003800200 */
[----:B------:R-:W-:Y:S01]  /*8060*/  ISETP.NE.U32.AND P5, PT, R28, UR12, PT ;  /* 0x0000000c1c007c0c */ /* 0x000fe2000bfa5070 */
[----:B------:R-:W-:Y:S02]  /*8070*/  IMAD R49, R0, R49, 0x8 ;  /* 0x0000000800317424 */ /* 0x000fe400078e0231 */
[----:B------:R-:W-:Y:S10]  /*8080*/  @!P0 BRA `(.L_x_689) ;  /* 0x0000000000288947 */ /* 0x000ff40003800000 */
[----:B------:R-:W1:Y:S01]  /*8090*/  LDCU.64 UR6, c[0x0][0x398] ;  /* 0x00007300ff0677ac */ /* 0x000e620008000a00 */
[C---:B0-----:R-:W-:Y:S01]  /*80a0*/  IMAD.SHL.U32 R20, R44.reuse, 0x4, RZ ;  /* 0x000000042c147824 */ /* 0x041fe200078e00ff */
[----:B------:R-:W-:Y:S01]  /*80b0*/  SHF.L.U64.HI R43, R44, 0x2, R43 ;  /* 0x000000022c2b7819 */ /* 0x000fe2000001022b */
[----:B------:R-:W0:Y:S03]  /*80c0*/  LDCU.64 UR8, c[0x0][0x3a0] ;  /* 0x00007400ff0877ac */ /* 0x000e260008000a00 */
[----:B-1----:R-:W-:-:S04]  /*80d0*/  IADD3 R8, P0, PT, R20, UR6, RZ ;  /* 0x0000000614087c10 */ /* 0x002fc8000ff1e0ff */
[----:B------:R-:W-:Y:S02]  /*80e0*/  IADD3.X R9, PT, PT, R43, UR7, RZ, P0, !PT ;  /* 0x000000072b097c10 */ /* 0x000fe400087fe4ff */
[----:B0-----:R-:W-:-:S03]  /*80f0*/  IADD3 R20, P0, PT, R20, UR8, RZ ;  /* 0x0000000814147c10 */ /* 0x001fc6000ff1e0ff */
[----:B------:R1:W-:Y:S01]  /*8100*/  STG.E desc[UR10][R8.64], R6 ;  /* 0x0000000608007986 */ /* 0x0003e2000c10190a */
[----:B------:R-:W-:-:S05]  /*8110*/  IADD3.X R21, PT, PT, R43, UR9, RZ, P0, !PT ;  /* 0x000000092b157c10 */ /* 0x000fca00087fe4ff */
[----:B------:R1:W-:Y:S04]  /*8120*/  STG.E desc[UR10][R20.64], R7 ;  /* 0x0000000714007986 */ /* 0x0003e8000c10190a */
.L_x_689:
[----:B------:R-:W-:Y:S05]  /*8130*/  BSYNC.RECONVERGENT B1 ;  /* 0x0000000000017941 */ /* 0x000fea0003800200 */
.L_x_688:
[----:B------:R-:W-:Y:S01]  /*8140*/  BSSY.RECONVERGENT B1, `(.L_x_690) ;  /* 0x000000d000017945 */ /* 0x000fe20003800200 */
[----:B------:R-:W-:-:S03]  /*8150*/  ISETP.NE.U32.AND P0, PT, R49, UR12, PT ;  /* 0x0000000c31007c0c */ /* 0x000fc6000bf05070 */
[----:B------:R-:W-:Y:S10]  /*8160*/  @!P1 BRA `(.L_x_691) ;  /* 0x0000000000289947 */ /* 0x000ff40003800000 */
        /* <DEDUP_REMOVED lines=10> */
.L_x_691:
[----:B------:R-:W-:Y:S05]  /*8210*/  BSYNC.RECONVERGENT B1 ;  /* 0x0000000000017941 */ /* 0x000fea0003800200 */
.L_x_690:
        /* <DEDUP_REMOVED lines=12> */
.L_x_693:
[----:B------:R-:W-:Y:S05]  /*82e0*/  BSYNC.RECONVERGENT B1 ;  /* 0x0000000000017941 */ /* 0x000fea0003800200 */
.L_x_692:
[----:B------:R-:W-:Y:S04]  /*82f0*/  BSSY.RECONVERGENT B1, `(.L_x_694) ;  /* 0x000000c000017945 */ /* 0x000fe80003800200 */
[----:B------:R-:W-:Y:S05]  /*8300*/  @!P3 BRA `(.L_x_695) ;  /* 0x000000000028b947 */ /* 0x000fea0003800000 */
[----:B------:R-:W4:Y:S01]  /*8310*/  LDCU.64 UR6, c[0x0][0x398] ;  /* 0x00007300ff0677ac */ /* 0x000f220008000a00 */
[C---:B0123--:R-:W-:Y:S01]  /*8320*/  IMAD.SHL.U32 R8, R36.reuse, 0x4, RZ ;  /* 0x0000000424087824 */ /* 0x04ffe200078e00ff */
[----:B------:R-:W-:Y:S01]  /*8330*/  SHF.L.U64.HI R36, R36, 0x2, R37 ;  /* 0x0000000224247819 */ /* 0x000fe20000010225 */
[----:B------:R-:W0:Y:S03]  /*8340*/  LDCU.64 UR8, c[0x0][0x3a0] ;  /* 0x00007400ff0877ac */ /* 0x000e260008000a00 */
[C---:B----4-:R-:W-:Y:S02]  /*8350*/  IADD3 R6, P1, PT, R8.reuse, UR6, RZ ;  /* 0x0000000608067c10 */ /* 0x050fe4000ff3e0ff */
[----:B0-----:R-:W-:Y:S02]  /*8360*/  IADD3 R8, P2, PT, R8, UR8, RZ ;  /* 0x0000000808087c10 */ /* 0x001fe4000ff5e0ff */
[----:B------:R-:W-:-:S02]  /*8370*/  IADD3.X R7, PT, PT, R36, UR7, RZ, P1, !PT ;  /* 0x0000000724077c10 */ /* 0x000fc40008ffe4ff */
[----:B------:R-:W-:-:S03]  /*8380*/  IADD3.X R9, PT, PT, R36, UR9, RZ, P2, !PT ;  /* 0x0000000924097c10 */ /* 0x000fc600097fe4ff */
[----:B------:R4:W-:Y:S04]  /*8390*/  STG.E desc[UR10][R6.64], R14 ;  /* 0x0000000e06007986 */ /* 0x0009e8000c10190a */
[----:B------:R4:W-:Y:S02]  /*83a0*/  STG.E desc[UR10][R8.64], R15 ;  /* 0x0000000f08007986 */ /* 0x0009e4000c10190a */
.L_x_695:
[----:B------:R-:W-:Y:S05]  /*83b0*/  BSYNC.RECONVERGENT B1 ;  /* 0x0000000000017941 */ /* 0x000fea0003800200 */
.L_x_694:
[----:B------:R-:W-:Y:S01]  /*83c0*/  ISETP.NE.AND P3, PT, R16, R18, PT ;  /* 0x000000121000720c */ /* 0x000fe20003f65270 */
[----:B------:R-:W-:Y:S01]  /*83d0*/  BSSY.RECONVERGENT B1, `(.L_x_696) ;  /* 0x0000011000017945 */ /* 0x000fe20003800200 */
[----:B------:R-:W-:Y:S02]  /*83e0*/  ISETP.NE.AND.EX P6, PT, RZ, UR4, PT, P6 ;  /* 0x00000004ff007c0c */ /* 0x000fe4000bfc5360 */
[----:B------:R-:W-:Y:S02]  /*83f0*/  ISETP.NE.AND P1, PT, R18, R4, PT ;  /* 0x000000041200720c */ /* 0x000fe40003f25270 */
[----:B------:R-:W-:Y:S02]  /*8400*/  ISETP.NE.AND P2, PT, R2, R29, PT ;  /* 0x0000001d0200720c */ /* 0x000fe40003f45270 */
[----:B------:R-:W-:Y:S02]  /*8410*/  ISETP.NE.AND.EX P5, PT, RZ, UR4, PT, P5 ;  /* 0x00000004ff007c0c */ /* 0x000fe4000bfa5350 */
[----:B------:R-:W-:-:S05]  /*8420*/  ISETP.NE.AND.EX P0, PT, RZ, UR4, PT, P0 ;  /* 0x00000004ff007c0c */ /* 0x000fca000bf05300 */
[----:B------:R-:W-:Y:S08]  /*8430*/  @!P3 BRA P6, `(.L_x_697) ;  /* 0x000000000028b947 */ /* 0x000ff00003000000 */
        /* <DEDUP_REMOVED lines=10> */
.L_x_697:
[----:B------:R-:W-:Y:S05]  /*84e0*/  BSYNC.RECONVERGENT B1 ;  /* 0x0000000000017941 */ /* 0x000fea0003800200 */
.L_x_696:
[----:B------:R-:W-:Y:S04]  /*84f0*/  BSSY.RECONVERGENT B1, `(.L_x_698) ;  /* 0x000000c000017945 */ /* 0x000fe80003800200 */
[----:B------:R-:W-:Y:S05]  /*8500*/  @!P1 BRA P5, `(.L_x_699) ;  /* 0x0000000000289947 */ /* 0x000fea0002800000 */
        /* <DEDUP_REMOVED lines=10> */
.L_x_699:
[----:B------:R-:W-:Y:S05]  /*85b0*/  BSYNC.RECONVERGENT B1 ;  /* 0x0000000000017941 */ /* 0x000fea0003800200 */
.L_x_698:
        /* <DEDUP_REMOVED lines=12> */
.L_x_701:
[----:B------:R-:W-:Y:S05]  /*8680*/  BSYNC.RECONVERGENT B1 ;  /* 0x0000000000017941 */ /* 0x000fea0003800200 */
.L_x_700:
        /* <DEDUP_REMOVED lines=11> */
.L_x_685:
[----:B------:R-:W-:Y:S05]  /*8740*/  BSYNC.RECONVERGENT B0 ;  /* 0x0000000000007941 */ /* 0x000fea0003800200 */
.L_x_677:
[----:B------:R-:W-:-:S13]  /*8750*/  ISETP.NE.AND P0, PT, R0, 0xff, PT ;  /* 0x000000ff0000780c */ /* 0x000fda0003f05270 */
[----:B------:R-:W-:Y:S05]  /*8760*/  @P0 EXIT ;  /* 0x000000000000094d */ /* 0x000fea0003800000 */
[----:B0-2-4-:R-:W0:Y:S01]  /*8770*/  LDC.64 R2, c[0x0][0x3a8] ;  /* 0x0000ea00ff027b82 */ /* 0x015e220000000a00 */
[----:B------:R-:W-:-:S04]  /*8780*/  UISETP.NE.U32.AND UP0, UPT, UR12, 0x900, UPT ;  /* 0x000009000c00788c */ /* 0x000fc8000bf05070 */
[----:B------:R-:W-:-:S09]  /*8790*/  UISETP.NE.AND.EX UP0, UPT, UR4, URZ, UPT, UP0 ;  /* 0x000000ff0400728c */ /* 0x000fd2000bf05300 */
[----:B------:R-:W-:Y:S05]  /*87a0*/  BRA.U UP0, `(.L_x_702) ;  /* 0x0000000100307547 */ /* 0x000fea000b800000 */
[----:B------:R-:W2:Y:S01]  /*87b0*/  LDCU.64 UR4, c[0x0][0x398] ;  /* 0x00007300ff0477ac */ /* 0x000ea20008000a00 */
[C---:B-1-3--:R-:W-:Y:S01]  /*87c0*/  IMAD.SHL.U32 R6, R26.reuse, 0x4, RZ ;  /* 0x000000041a067824 */ /* 0x04afe200078e00ff */
[----:B------:R-:W-:Y:S01]  /*87d0*/  SHF.L.U64.HI R0, R26, 0x2, R27 ;  /* 0x000000021a007819 */ /* 0x000fe2000001021b */
[----:B------:R-:W1:Y:S03]  /*87e0*/  LDCU.64 UR6, c[0x0][0x3a0] ;  /* 0x00007400ff0677ac */ /* 0x000e660008000a00 */
[C---:B--2---:R-:W-:Y:S02]  /*87f0*/  IADD3 R4, P0, PT, R6.reuse, UR4, RZ ;  /* 0x0000000406047c10 */ /* 0x044fe4000ff1e0ff */
[----:B-1----:R-:W-:Y:S02]  /*8800*/  IADD3 R6, P1, PT, R6, UR6, RZ ;  /* 0x0000000606067c10 */ /* 0x002fe4000ff3e0ff */
[----:B------:R-:W-:-:S02]  /*8810*/  IADD3.X R5, PT, PT, R0, UR5, RZ, P0, !PT ;  /* 0x0000000500057c10 */ /* 0x000fc400087fe4ff */
[----:B------:R-:W-:Y:S02]  /*8820*/  IADD3.X R7, PT, PT, R0, UR7, RZ, P1, !PT ;  /* 0x0000000700077c10 */ /* 0x000fe40008ffe4ff */
[----:B------:R-:W-:Y:S01]  /*8830*/  IADD3 R26, P0, PT, R26, 0x1, RZ ;  /* 0x000000011a1a7810 */ /* 0x000fe20007f1e0ff */
[----:B------:R2:W-:Y:S04]  /*8840*/  STG.E desc[UR10][R4.64], R29 ;  /* 0x0000001d04007986 */ /* 0x0005e8000c10190a */
[----:B------:R2:W-:Y:S01]  /*8850*/  STG.E desc[UR10][R6.64], R25 ;  /* 0x0000001906007986 */ /* 0x0005e2000c10190a */
[----:B------:R-:W-:-:S07]  /*8860*/  IMAD.X R27, RZ, RZ, R27, P0 ;  /* 0x000000ffff1b7224 */ /* 0x000fce00000e061b */
.L_x_702:
[----:B0-----:R-:W-:Y:S01]  /*8870*/  STG.E.64 desc[UR10][R2.64], R26 ;  /* 0x0000001a02007986 */ /* 0x001fe2000c101b0a */
[----:B------:R-:W-:Y:S05]  /*8880*/  EXIT ;  /* 0x000000000000794d */ /* 0x000fea0003800000 */
.L_x_674:
[----:B------:R-:W0:Y:S02]  /*8890*/  LDCU.64 UR6, c[0x0][0x380] ;  /* 0x00007000ff0677ac */ /* 0x000e240008000a00 */
[----:B0-----:R-:W-:-:S06]  /*88a0*/  UIMAD.WIDE.U32 UR6, UR13, 0x2400, UR6 ;  /* 0x000024000d0678a5 */ /* 0x001fcc000f8e0006 */
[----:B------:R-:W-:Y:S02]  /*88b0*/  IMAD.U32 R4, RZ, RZ, UR6 ;  /* 0x00000006ff047e24 */ /* 0x000fe4000f8e00ff */
[----:B------:R-:W-:-:S05]  /*88c0*/  IMAD.U32 R5, RZ, RZ, UR7 ;  /* 0x00000007ff057e24 */ /* 0x000fca000f8e00ff */
[----:B------:R-:W2:Y:S01]  /*88d0*/  LDG.E.CONSTANT R6, desc[UR10][R4.64] ;  /* 0x0000000a04067981 */ /* 0x000ea2000c1e9900 */
[----:B------:R-:W0:Y:S02]  /*88e0*/  S2R R31, SR_TID.X ;  /* 0x00000000001f7919 */ /* 0x000e240000002100 */
[C---:B0-----:R-:W-:Y:S02]  /*88f0*/  LOP3.LUT R0, R31.reuse, 0x1f, RZ, 0xc0, !PT ;  /* 0x0000001f1f007812 */ /* 0x041fe400078ec0ff */
[----:B------:R-:W-:-:S05]  /*8900*/  LOP3.LUT R3, R31, 0x3e0, RZ, 0xc0, !PT ;  /* 0x000003e01f037812 */ /* 0x000fca00078ec0ff */
[----:B------:R-:W-:-:S04]  /*8910*/  IMAD R8, R3, 0x9, R0 ;  /* 0x0000000903087824 */ /* 0x000fc800078e0200 */
[C---:B------:R-:W-:Y:S01]  /*8920*/  VIADD R0, R8.reuse, 0x20 ;  /* 0x0000002008007836 */ /* 0x040fe20000000000 */
[C---:B------:R-:W-:Y:S01]  /*8930*/  ISETP.GE.U32.AND P6, PT, R8.reuse, UR12, PT ;  /* 0x0000000c08007c0c */ /* 0x040fe2000bfc6070 */
[C---:B------:R-:W-:Y:S02]  /*8940*/  VIADD R3, R8.reuse, 0x60 ;  /* 0x0000006008037836 */ /* 0x040fe40000000000 */
[----:B------:R-:W-:Y:S01]  /*8950*/  VIADD R2, R8, 0x40 ;  /* 0x0000004008027836 */ /* 0x000fe20000000000 */
[----:B------:R-:W-:Y:S01]  /*8960*/  ISETP.GE.U32.AND P1, PT, R0, UR12, PT ;  /* 0x0000000c00007c0c */ /* 0x000fe2000bf26070 */
[C---:B------:R-:W-:Y:S01]  /*8970*/  VIADD R0, R8.reuse, 0x80 ;  /* 0x0000008008007836 */ /* 0x040fe20000000000 */
[----:B------:R-:W-:Y:S01]  /*8980*/  ISETP.GE.U32.AND P2, PT, R3, UR12, PT ;  /* 0x0000000c03007c0c */ /* 0x000fe2000bf46070 */
[----:B------:R-:W-:Y:S01]  /*8990*/  VIADD R3, R8, 0xa0 ;  /* 0x000000a008037836 */ /* 0x000fe20000000000 */
[----:B------:R-:W-:Y:S01]  /*89a0*/  ISETP.GE.U32.AND P0, PT, R2, UR12, PT ;  /* 0x0000000c02007c0c */ /* 0x000fe2000bf06070 */
[C---:B------:R-:W-:Y:S01]  /*89b0*/  VIADD R7, R8.reuse, 0xc0 ;  /* 0x000000c008077836 */ /* 0x040fe20000000000 */
[C---:B------:R-:W-:Y:S01]  /*89c0*/  LEA R2, P5, R8.reuse, UR6, 0x2 ;  /* 0x0000000608027c11 */ /* 0x040fe2000f8a10ff */
[----:B------:R-:W-:Y:S01]  /*89d0*/  VIADD R9, R8, 0xe0 ;  /* 0x000000e008097836 */ /* 0x000fe20000000000 */
[----:B------:R-:W-:Y:S01]  /*89e0*/  ISETP.GE.U32.AND P3, PT, R0, UR12, PT ;  /* 0x0000000c00007c0c */ /* 0x000fe2000bf66070 */
[----:B------:R-:W-:Y:S01]  /*89f0*/  VIADD R8, R8, 0x100 ;  /* 0x0000010008087836 */ /* 0x000fe20000000000 */
[----:B------:R-:W-:Y:S01]  /*8a00*/  ISETP.GE.U32.AND P4, PT, R3, UR12, PT ;  /* 0x0000000c03007c0c */ /* 0x000fe2000bf86070 */
[----:B------:R-:W-:Y:S01]  /*8a10*/  IMAD.X R3, RZ, RZ, UR7, P5 ;  /* 0x00000007ff037e24 */ /* 0x000fe2000a8e06ff */
[----:B------:R-:W-:Y:S01]  /*8a20*/  ISETP.GE.U32.AND P5, PT, R7, UR12, PT ;  /* 0x0000000c07007c0c */ /* 0x000fe2000bfa6070 */
[----:B------:R-:W-:-:S02]  /*8a30*/  IMAD.MOV.U32 R12, RZ, RZ, RZ ;  /* 0x000000ffff0c7224 */ /* 0x000fc400078e00ff */
[----:B--2---:R-:W-:Y:S02]  /*8a40*/  IMAD.MOV.U32 R0, RZ, RZ, R6 ;  /* 0x000000ffff007224 */ /* 0x004fe400078e0006 */
[----:B------:R-:W2:Y:S02]  /*8a50*/  @!P6 LDG.E.CONSTANT R6, desc[UR10][R2.64] ;  /* 0x0000000a0206e981 */ /* 0x000ea4000c1e9900 */
[----:B------:R-:W-:Y:S01]  /*8a60*/  IMAD.MOV.U32 R7, RZ, RZ, R0 ;  /* 0x000000ffff077224 */ /* 0x000fe200078e0000 */
[----:B------:R-:W-:-:S05]  /*8a70*/  ISETP.GE.U32.AND P6, PT, R9, UR12, PT ;  /* 0x0000000c09007c0c */ /* 0x000fca000bfc6070 */
[----:B------:R-:W3:Y:S01]  /*8a80*/  @!P1 LDG.E.CONSTANT R7, desc[UR10][R2.64+0x80] ;  /* 0x0000800a02079981 */ /* 0x000ee2000c1e9900 */
[----:B------:R-:W-:Y:S01]  /*8a90*/  ISETP.GE.U32.AND P1, PT, R8, UR12, PT ;  /* 0x0000000c08007c0c */ /* 0x000fe2000bf26070 */
[--C-:B------:R-:W-:Y:S02]  /*8aa0*/  IMAD.MOV.U32 R8, RZ, RZ, R0.reuse ;  /* 0x000000ffff087224 */ /* 0x100fe400078e0000 */
[--C-:B------:R-:W-:Y:S02]  /*8ab0*/  IMAD.MOV.U32 R9, RZ, RZ, R0.reuse ;  /* 0x000000ffff097224 */ /* 0x100fe400078e0000 */
[--C-:B------:R-:W-:Y:S02]  /*8ac0*/  IMAD.MOV.U32 R10, RZ, RZ, R0.reuse ;  /* 0x000000ffff0a7224 */ /* 0x100fe400078e0000 */
[--C-:B------:R-:W-:Y:S01]  /*8ad0*/  IMAD.MOV.U32 R11, RZ, RZ, R0.reuse ;  /* 0x000000ffff0b7224 */ /* 0x100fe200078e0000 */
[----:B------:R-:W4:Y:S01]  /*8ae0*/  @!P0 LDG.E.CONSTANT R8, desc[UR10][R2.64+0x100] ;  /* 0x0001000a02088981 */ /* 0x000f22000c1e9900 */
[----:B------:R-:W-:-:S02]  /*8af0*/  IMAD.MOV.U32 R15, RZ, RZ, R0 ;  /* 0x000000ffff0f7224 */ /* 0x000fc400078e0000 */
[----:B------:R-:W-:Y:S01]  /*8b00*/  IMAD.MOV.U32 R17, RZ, RZ, R0 ;  /* 0x000000ffff117224 */ /* 0x000fe200078e0000 */
[----:B------:R-:W5:Y:S04]  /*8b10*/  @!P2 LDG.E.CONSTANT R9, desc[UR10][R2.64+0x180] ;  /* 0x0001800a0209a981 */ /* 0x000f68000c1e9900 */
[----:B------:R-:W5:Y:S04]  /*8b20*/  @!P3 LDG.E.CONSTANT R10, desc[UR10][R2.64+0x200] ;  /* 0x0002000a020ab981 */ /* 0x000f68000c1e9900 */
[----:B------:R-:W5:Y:S04]  /*8b30*/  @!P4 LDG.E.CONSTANT R11, desc[UR10][R2.64+0x280] ;  /* 0x0002800a020bc981 */ /* 0x000f68000c1e9900 */
[----:B------:R-:W5:Y:S04]  /*8b40*/  @!P5 LDG.E.CONSTANT R15, desc[UR10][R2.64+0x300] ;  /* 0x0003000a020fd981 */ /* 0x000f68000c1e9900 */
[----:B------:R-:W5:Y:S04]  /*8b50*/  @!P6 LDG.E.CONSTANT R17, desc[UR10][R2.64+0x380] ;  /* 0x0003800a0211e981 */ /* 0x000f68000c1e9900 */
[----:B------:R0:W5:Y:S01]  /*8b60*/  @!P1 LDG.E.CONSTANT R0, desc[UR10][R2.64+0x400] ;  /* 0x0004000a02009981 */ /* 0x000162000c1e9900 */
[----:B------:R-:W-:Y:S01]  /*8b70*/  ISETP.NE.AND P0, PT, R31, RZ, PT ;  /* 0x000000ff1f00720c */ /* 0x000fe20003f05270 */
[----:B------:R-:W1:Y:S01]  /*8b80*/  S2R R26, SR_LANEID ;  /* 0x00000000001a7919 */ /* 0x000e620000000000 */
[----:B------:R-:W1:Y:S01]  /*8b90*/  S2UR UR6, SR_CgaCtaId ;  /* 0x00000000000679c3 */ /* 0x000e620000008800 */
[----:B------:R-:W-:Y:S01]  /*8ba0*/  SHF.R.U32.HI R13, RZ, 0x5, R31 ;  /* 0x00000005ff0d7819 */ /* 0x000fe2000001161f */
[----:B------:R-:W-:-:S06]  /*8bb0*/  UMOV UR5, 0x400 ;  /* 0x0000040000057882 */ /* 0x000fcc0000000000 */
[----:B0-----:R-:W0:Y:S03]  /*8bc0*/  LDC R3, c[0x0][0x390] ;  /* 0x0000e400ff037b82 */ /* 0x001e260000000800 */
[----:B------:R1:W5:Y:S01]  /*8bd0*/  @!P0 LDG.E.CONSTANT R12, desc[UR10][R4.64+-0x4] ;  /* 0xfffffc0a040c8981 */ /* 0x000362000c1e9900 */
[----:B------:R-:W-:Y:S01]  /*8be0*/  P2R R2, PR, RZ, 0x1 ;  /* 0x00000001ff027803 */ /* 0x000fe20000000000 */
[----:B-1----:R-:W-:Y:S01]  /*8bf0*/  ULEA UR5, UR6, UR5, 0x18 ;  /* 0x0000000506057291 */ /* 0x002fe2000f8ec0ff */
[----:B------:R-:W-:-:S05]  /*8c00*/  IMAD R14, R13, 0x120, R26 ;  /* 0x000001200d0e7824 */ /* 0x000fca00078e021a */
[----:B------:R-:W-:-:S05]  /*8c10*/  LEA R24, R14, UR5, 0x2 ;  /* 0x000000050e187c11 */ /* 0x000fca000f8e10ff */
[----:B------:R-:W-:Y:S01]  /*8c20*/  IMAD R4, R26, 0x20, R24 ;  /* 0x000000201a047824 */ /* 0x000fe200078e0218 */
[----:B------:R-:W-:Y:S01]  /*8c30*/  ISETP.NE.AND P0, PT, R31, RZ, PT ;  /* 0x000000ff1f00720c */ /* 0x000fe20003f05270 */
[----:B--2---:R1:W-:Y:S04]  /*8c40*/  STS [R24], R6 ;  /* 0x0000000618007388 */ /* 0x0043e80000000800 */
[----:B---3--:R-:W-:Y:S04]  /*8c50*/  STS [R24+0x80], R7 ;  /* 0x0000800718007388 */ /* 0x008fe80000000800 */
[----:B----4-:R-:W-:Y:S04]  /*8c60*/  STS [R24+0x100], R8 ;  /* 0x0001000818007388 */ /* 0x010fe80000000800 */
[----:B-----5:R-:W-:Y:S04]  /*8c70*/  STS [R24+0x180], R9 ;  /* 0x0001800918007388 */ /* 0x020fe80000000800 */
[----:B------:R-:W-:Y:S04]  /*8c80*/  STS [R24+0x200], R10 ;  /* 0x0002000a18007388 */ /* 0x000fe80000000800 */
[----:B------:R-:W-:Y:S04]  /*8c90*/  STS [R24+0x280], R11 ;  /* 0x0002800b18007388 */ /* 0x000fe80000000800 */
[----:B------:R-:W-:Y:S04]  /*8ca0*/  STS [R24+0x300], R15 ;  /* 0x0003000f18007388 */ /* 0x000fe80000000800 */
[----:B------:R-:W-:Y:S04]  /*8cb0*/  STS [R24+0x380], R17 ;  /* 0x0003801118007388 */ /* 0x000fe80000000800 */
[----:B------:R-:W-:Y:S01]  /*8cc0*/  STS [R24+0x400], R0 ;  /* 0x0004000018007388 */ /* 0x000fe20000000800 */
[----:B------:R-:W-:-:S03]  /*8cd0*/  NOP ;  /* 0x0000000000007918 */ /* 0x000fc60000000000 */
[----:B------:R-:W2:Y:S04]  /*8ce0*/  LDS R27, [R4+0x20] ;  /* 0x00002000041b7984 */ /* 0x000ea80000000800 */
[----:B------:R-:W-:Y:S04]  /*8cf0*/  LDS R14, [R4] ;  /* 0x00000000040e7984 */ /* 0x000fe80000000800 */
[----:B------:R-:W3:Y:S04]  /*8d00*/  LDS R16, [R4+0x4] ;  /* 0x0000040004107984 */ /* 0x000ee80000000800 */
[----:B------:R-:W-:Y:S04]  /*8d10*/  LDS R18, [R4+0x8] ;  /* 0x0000080004127984 */ /* 0x000fe80000000800 */
[----:B------:R-:W-:Y:S04]  /*8d20*/  LDS R20, [R4+0xc] ;  /* 0x00000c0004147984 */ /* 0x000fe80000000800 */
[----:B------:R-:W-:Y:S04]  /*8d30*/  LDS R22, [R4+0x10] ;  /* 0x0000100004167984 */ /* 0x000fe80000000800 */
[----:B------:R-:W-:Y:S04]  /*8d40*/  LDS R10, [R4+0x14] ;  /* 0x00001400040a7984 */ /* 0x000fe80000000800 */
[----:B------:R-:W-:Y:S04]  /*8d50*/  LDS R8, [R4+0x18] ;  /* 0x0000180004087984 */ /* 0x000fe80000000800 */
[----:B------:R-:W-:Y:S01]  /*8d60*/  LDS R2, [R4+0x1c] ;  /* 0x00001c0004027984 */ /* 0x000fe20000000800 */
[----:B------:R-:W-:Y:S01]  /*8d70*/  BAR.SYNC.DEFER_BLOCKING 0x0 ;  /* 0x0000000000007b1d */ /* 0x000fe20000010000 */
[----:B-1----:R-:W-:-:S05]  /*8d80*/  LEA R6, R31, UR5, 0x2 ;  /* 0x000000051f067c11 */ /* 0x002fca000f8e10ff */
[----:B0-----:R-:W-:Y:S04]  /*8d90*/  STS [R24], R3 ;  /* 0x0000000318007388 */ /* 0x001fe80000000800 */
        /* <DEDUP_REMOVED lines=17> */
[----:B------:R1:W-:Y:S01]  /*8eb0*/  LDS R0, [R4+0x20] ;  /* 0x0000200004007984 */ /* 0x0003e20000000800 */
[----:B------:R-:W-:Y:S06]  /*8ec0*/  BAR.SYNC.DEFER_BLOCKING 0x0 ;  /* 0x0000000000007b1d */ /* 0x000fec0000010000 */
[----:B--2---:R-:W-:Y:S02]  /*8ed0*/  STS [R6+0x4d8], R27 ;  /* 0x0004d81b06007388 */ /* 0x004fe40000000800 */
[----:B------:R-:W-:Y:S06]  /*8ee0*/  BAR.SYNC.DEFER_BLOCKING 0x0 ;  /* 0x0000000000007b1d */ /* 0x000fec0000010000 */
[----:B------:R-:W2:Y:S01]  /*8ef0*/  @P0 LDS R12, [R6+0x4d4] ;  /* 0x0004d400060c0984 */ /* 0x000ea20000000800 */
[----:B------:R-:W-:-:S04]  /*8f00*/  IMAD R7, R31, 0x9, RZ ;  /* 0x000000091f077824 */ /* 0x000fc800078e02ff */
[C---:B------:R-:W-:Y:S01]  /*8f10*/  VIADD R5, R7.reuse, 0x1 ;  /* 0x0000000107057836 */ /* 0x040fe20000000000 */
[C---:B------:R-:W-:Y:S01]  /*8f20*/  ISETP.EQ.U32.AND P4, PT, R7.reuse, UR12, PT ;  /* 0x0000000c07007c0c */ /* 0x040fe2000bf82070 */
[C---:B0-----:R-:W-:Y:S01]  /*8f30*/  VIADD R24, R7.reuse, 0x2 ;  /* 0x0000000207187836 */ /* 0x041fe20000000000 */
[----:B---3--:R-:W-:Y:S01]  /*8f40*/  ISETP.NE.AND P5, PT, R14, R16, PT ;  /* 0x000000100e00720c */ /* 0x008fe20003fa5270 */
[----:B------:R-:W-:Y:S01]  /*8f50*/  VIADD R25, R7, 0x3 ;  /* 0x0000000307197836 */ /* 0x000fe20000000000 */
[----:B------:R-:W-:Y:S01]  /*8f60*/  ISETP.EQ.U32.AND P2, PT, R5, UR12, PT ;  /* 0x0000000c05007c0c */ /* 0x000fe2000bf42070 */
[----:B-1----:R-:W-:Y:S01]  /*8f70*/  VIADD R4, R7, 0x4 ;  /* 0x0000000407047836 */ /* 0x002fe20000000000 */
[----:B------:R-:W-:Y:S02]  /*8f80*/  ISETP.EQ.U32.AND P3, PT, R24, UR12, PT ;  /* 0x0000000c18007c0c */ /* 0x000fe4000bf62070 */
[----:B------:R-:W-:Y:S02]  /*8f90*/  ISETP.EQ.OR.EX P5, PT, RZ, UR4, P5, P2 ;  /* 0x00000004ff007c0c */ /* 0x000fe4000afa2720 */
[----:B------:R-:W-:-:S02]  /*8fa0*/  ISETP.EQ.U32.AND P1, PT, R25, UR12, PT ;  /* 0x0000000c19007c0c */ /* 0x000fc4000bf22070 */
[----:B------:R-:W-:Y:S02]  /*8fb0*/  ISETP.EQ.U32.AND P2, PT, R4, UR12, PT ;  /* 0x0000000c04007c0c */ /* 0x000fe4000bf42070 */
[----:B------:R-:W-:Y:S02]  /*8fc0*/  SEL R4, RZ, 0x1, !P5 ;  /* 0x00000001ff047807 */ /* 0x000fe40006800000 */
[----:B--2---:R-:W-:-:S04]  /*8fd0*/  ISETP.NE.AND P0, PT, R12, R14, PT ;  /* 0x0000000e0c00720c */ /* 0x004fc80003f05270 */
[----:B------:R-:W-:Y:S02]  /*8fe0*/  ISETP.EQ.OR.EX P4, PT, RZ, UR4, P0, P4 ;  /* 0x00000004ff007c0c */ /* 0x000fe40008782740 */
[----:B------:R-:W-:Y:S02]  /*8ff0*/  ISETP.NE.AND P0, PT, R16, R18, PT ;  /* 0x000000121000720c */ /* 0x000fe40003f05270 */
[----:B------:R-:W-:Y:S02]  /*9000*/  SEL R6, RZ, 0x1, !P4 ;  /* 0x00000001ff067807 */ /* 0x000fe40006000000 */
[----:B------:R-:W-:Y:S02]  /*9010*/  ISETP.EQ.OR.EX P3, PT, RZ, UR4, P0, P3 ;  /* 0x00000004ff007c0c */ /* 0x000fe40008762730 */
[----:B------:R-:W-:Y:S02]  /*9020*/  ISETP.NE.AND P4, PT, R18, R20, PT ;  /* 0x000000141200720c */ /* 0x000fe40003f85270 */
[----:B------:R-:W-:-:S02]  /*9030*/  ISETP.NE.AND P0, PT, R20, R22, PT ;  /* 0x000000161400720c */ /* 0x000fc40003f05270 */
[----:B------:R-:W-:Y:S02]  /*9040*/  SEL R29, RZ, 0x1, !P3 ;  /* 0x00000001ff1d7807 */ /* 0x000fe40005800000 */
[----:B------:R-:W-:Y:S02]  /*9050*/  ISETP.EQ.OR.EX P6, PT, RZ, UR4, P4, P1 ;  /* 0x00000004ff007c0c */ /* 0x000fe4000a7c2710 */
[----:B------:R-:W-:Y:S02]  /*9060*/  ISETP.EQ.OR.EX P2, PT, RZ, UR4, P0, P2 ;  /* 0x00000004ff007c0c */ /* 0x000fe40008742720 */
[----:B------:R-:W-:Y:S02]  /*9070*/  IADD3 R29, P0, P1, R29, R4, R6 ;  /* 0x000000041d1d7210 */ /* 0x000fe4000791e006 */
[----:B------:R-:W-:Y:S02]  /*9080*/  SEL R5, RZ, 0x1, !P6 ;  /* 0x00000001ff057807 */ /* 0x000fe40007000000 */
[----:B------:R-:W-:-:S02]  /*9090*/  SEL R4, RZ, 0x1, !P2 ;  /* 0x00000001ff047807 */ /* 0x000fc40005000000 */
[----:B------:R-:W-:Y:S02]  /*90a0*/  IADD3.X R24, PT, PT, RZ, RZ, RZ, P0, P1 ;  /* 0x000000ffff187210 */ /* 0x000fe400007e24ff */
[----:B------:R-:W-:Y:S01]  /*90b0*/  IADD3 R29, P0, P1, R4, R29, R5 ;  /* 0x0000001d041d7210 */ /* 0x000fe2000791e005 */
[----:B------:R-:W-:-:S03]  /*90c0*/  VIADD R4, R7, 0x5 ;  /* 0x0000000507047836 */ /* 0x000fc60000000000 */
[----:B------:R-:W-:Y:S02]  /*90d0*/  IADD3.X R24, PT, PT, RZ, R24, RZ, P0, P1 ;  /* 0x00000018ff187210 */ /* 0x000fe400007e24ff */
[----:B------:R-:W-:Y:S01]  /*90e0*/  ISETP.EQ.U32.AND P0, PT, R4, UR12, PT ;  /* 0x0000000c04007c0c */ /* 0x000fe2000bf02070 */
[----:B------:R-:W-:Y:S01]  /*90f0*/  VIADD R4, R7, 0x6 ;  /* 0x0000000607047836 */ /* 0x000fe20000000000 */
        /* <DEDUP_REMOVED lines=8> */
[----:B------:R-:W-:Y:S01]  /*9180*/  IADD3 R29, P4, P5, R4, R29, R5 ;  /* 0x0000001d041d7210 */ /* 0x000fe20007d9e005 */
[C---:B------:R-:W-:Y:S02]  /*9190*/  VIADD R4, R7.reuse, 0x7 ;  /* 0x0000000707047836 */ /* 0x040fe40000000000 */
[----:B------:R-:W-:Y:S01]  /*91a0*/  VIADD R7, R7, 0x8 ;  /* 0x0000000807077836 */ /* 0x000fe20000000000 */
[----:B------:R-:W-:-:S02]  /*91b0*/  IADD3.X R24, PT, PT, RZ, R24, RZ, P4, P5 ;  /* 0x00000018ff187210 */ /* 0x000fc400027ea4ff */
[----:B------:R-:W-:Y:S02]  /*91c0*/  ISETP.EQ.U32.AND P5, PT, R4, UR12, PT ;  /* 0x0000000c04007c0c */ /* 0x000fe4000bfa2070 */
[----:B------:R-:W-:Y:S02]  /*91d0*/  ISETP.NE.AND P4, PT, R8, R2, PT ;  /* 0x000000020800720c */ /* 0x000fe40003f85270 */
[----:B------:R-:W-:Y:S02]  /*91e0*/  P2R R32, PR, RZ, 0x40 ;  /* 0x00000040ff207803 */ /* 0x000fe40000000000 */
[----:B------:R-:W-:Y:S02]  /*91f0*/  ISETP.EQ.OR.EX P5, PT, RZ, UR4, P4, P5 ;  /* 0x00000004ff007c0c */ /* 0x000fe4000a7a2750 */
[----:B------:R-:W-:Y:S02]  /*9200*/  ISETP.EQ.U32.AND P4, PT, R7, UR12, PT ;  /* 0x0000000c07007c0c */ /* 0x000fe4000bf82070 */
[----:B------:R-:W-:-:S02]  /*9210*/  ISETP.NE.AND P6, PT, R2, R27, PT ;  /* 0x0000001b0200720c */ /* 0x000fc40003fc5270 */
[----:B------:R-:W-:Y:S02]  /*9220*/  P2R R28, PR, RZ, 0x8 ;  /* 0x00000008ff1c7803 */ /* 0x000fe40000000000 */
[----:B------:R-:W-:Y:S02]  /*9230*/  ISETP.EQ.OR.EX P4, PT, RZ, UR4, P6, P4 ;  /* 0x00000004ff007c0c */ /* 0x000fe4000b782740 */
[----:B------:R-:W-:Y:S02]  /*9240*/  ISETP.NE.AND P3, PT, R30, RZ, PT ;  /* 0x000000ff1e00720c */ /* 0x000fe40003f65270 */
[----:B------:R-:W-:Y:S02]  /*9250*/  SEL R5, RZ, 0x1, !P5 ;  /* 0x00000001ff057807 */ /* 0x000fe40006800000 */
[----:B------:R-:W-:Y:S02]  /*9260*/  SEL R4, RZ, 0x1, !P4 ;  /* 0x00000001ff047807 */ /* 0x000fe40006000000 */
[----:B------:R-:W-:-:S02]  /*9270*/  P2R R25, PR, RZ, 0x8 ;  /* 0x00000008ff197803 */ /* 0x000fc40000000000 */
[----:B------:R-:W-:-:S04]  /*9280*/  IADD3 R29, P3, P6, R4, R29, R5 ;  /* 0x0000001d041d7210 */ /* 0x000fc80007e7e005 */
[----:B------:R-:W-:Y:S02]  /*9290*/  IADD3.X R24, PT, PT, RZ, R24, RZ, P3, P6 ;  /* 0x00000018ff187210 */ /* 0x000fe40001fec4ff */
[----:B------:R-:W-:-:S04]  /*92a0*/  ISETP.NE.AND P3, PT, R25, RZ, PT ;  /* 0x000000ff1900720c */ /* 0x000fc80003f65270 */
[----:B------:R-:W-:Y:S02]  /*92b0*/  SEL R4, R15, RZ, !P3 ;  /* 0x000000ff0f047207 */ /* 0x000fe40005800000 */
[----:B------:R-:W-:-:S03]  /*92c0*/  ISETP.NE.AND P3, PT, R28, RZ, PT ;  /* 0x000000ff1c00720c */ /* 0x000fc60003f65270 */
        /* <DEDUP_REMOVED lines=17> */
[----:B------:R-:W-:-:S03]  /*93e0*/  ISETP.NE.U32.AND P4, PT, R29, RZ, PT ;  /* 0x000000ff1d00720c */ /* 0x000fc60003f85070 */
[----:B------:R-:W1:Y:S01]  /*93f0*/  SHFL.UP PT, R4, R29, 0x1, RZ ;  /* 0x042000001d047989 */ /* 0x000e6200000e00ff */
[----:B------:R-:W-:-:S03]  /*9400*/  ISETP.NE.AND.EX P4, PT, R24, RZ, PT, P4 ;  /* 0x000000ff1800720c */ /* 0x000fc60003f85340 */
[----:B------:R-:W2:Y:S01]  /*9410*/  SHFL.UP PT, R5, R24, 0x1, RZ ;  /* 0x0420000018057989 */ /* 0x000ea200000e00ff */
[----:B0-----:R-:W-:Y:S02]  /*9420*/  SEL R6, R6, RZ, !P4 ;  /* 0x000000ff06067207 */ /* 0x001fe40006000000 */
[----:B------:R-:W-:-:S04]  /*9430*/  ISETP.GE.AND P4, PT, R26, 0x1, PT ;  /* 0x000000011a00780c */ /* 0x000fc80003f86270 */
[----:B------:R-:W-:-:S05]  /*9440*/  SEL R7, R6, RZ, P4 ;  /* 0x000000ff06077207 */ /* 0x000fca0002000000 */
[----:B------:R-:W-:Y:S01]  /*9450*/  IMAD.IADD R7, R0, 0x1, R7 ;  /* 0x0000000100077824 */ /* 0x000fe200078e0207 */
[----:B-1----:R-:W-:-:S04]  /*9460*/  SEL R4, R4, RZ, P4 ;  /* 0x000000ff04047207 */ /* 0x002fc80002000000 */
[----:B------:R-:W0:Y:S01]  /*9470*/  SHFL.UP PT, R6, R7, 0x2, RZ ;  /* 0x0440000007067989 */ /* 0x000e2200000e00ff */
[----:B--2---:R-:W-:Y:S02]  /*9480*/  SEL R5, R5, RZ, P4 ;  /* 0x000000ff05057207 */ /* 0x004fe40002000000 */
[----:B------:R-:W-:-:S05]  /*9490*/  IADD3 R25, P4, PT, R4, R29, RZ ;  /* 0x0000001d04197210 */ /* 0x000fca0007f9e0ff */
[----:B------:R-:W-:Y:S01]  /*94a0*/  IMAD.X R29, R5, 0x1, R24, P4 ;  /* 0x00000001051d7824 */ /* 0x000fe200020e0618 */
[----:B------:R-:W1:Y:S01]  /*94b0*/  SHFL.UP PT, R0, R25, 0x2, RZ ;  /* 0x0440000019007989 */ /* 0x000e6200000e00ff */
[----:B------:R-:W-:-:S03]  /*94c0*/  ISETP.NE.U32.AND P4, PT, R25, RZ, PT ;  /* 0x000000ff1900720c */ /* 0x000fc60003f85070 */
[----:B------:R-:W2:Y:S01]  /*94d0*/  SHFL.UP PT, R4, R29, 0x2, RZ ;  /* 0x044000001d047989 */ /* 0x000ea200000e00ff */
[----:B------:R-:W-:-:S04]  /*94e0*/  ISETP.NE.AND.EX P4, PT, R29, RZ, PT, P4 ;  /* 0x000000ff1d00720c */ /* 0x000fc80003f85340 */
[----:B0-----:R-:W-:Y:S02]  /*94f0*/  SEL R6, R6, RZ, !P4 ;  /* 0x000000ff06067207 */ /* 0x001fe40006000000 */
[----:B------:R-:W-:-:S04]  /*9500*/  ISETP.GE.AND P4, PT, R26, 0x2, PT ;  /* 0x000000021a00780c */ /* 0x000fc80003f86270 */
[----:B------:R-:W-:-:S05]  /*9510*/  SEL R6, R6, RZ, P4 ;  /* 0x000000ff06067207 */ /* 0x000fca0002000000 */
[----:B------:R-:W-:Y:S01]  /*9520*/  IMAD.IADD R6, R7, 0x1, R6 ;  /* 0x0000000107067824 */ /* 0x000fe200078e0206 */
[----:B-1----:R-:W-:Y:S02]  /*9530*/  SEL R0, R0, RZ, P4 ;  /* 0x000000ff00007207 */ /* 0x002fe40002000000 */
[----:B--2---:R-:W-:Y:S02]  /*9540*/  SEL R4, R4, RZ, P4 ;  /* 0x000000ff04047207 */ /* 0x004fe40002000000 */
[----:B------:R-:W0:Y:S01]  /*9550*/  SHFL.UP PT, R5, R6, 0x4, RZ ;  /* 0x0480000006057989 */ /* 0x000e2200000e00ff */
        /* <DEDUP_REMOVED lines=8> */
[----:B------:R-:W-:Y:S02]  /*95e0*/  SEL R5, R5, RZ, P4 ;  /* 0x000000ff05057207 */ /* 0x000fe40002000000 */
[----:B-1----:R-:W-:-:S03]  /*95f0*/  SEL R0, R0, RZ, P4 ;  /* 0x000000ff00007207 */ /* 0x002fc60002000000 */
[----:B------:R-:W-:Y:S01]  /*9600*/  IMAD.IADD R5, R6, 0x1, R5 ;  /* 0x0000000106057824 */ /* 0x000fe200078e0205 */
[----:B--2---:R-:W-:Y:S02]  /*9610*/  SEL R4, R4, RZ, P4 ;  /* 0x000000ff04047207 */ /* 0x004fe40002000000 */
[----:B------:R-:W-:Y:S02]  /*9620*/  IADD3 R7, P4, PT, R0, R7, RZ ;  /* 0x0000000700077210 */ /* 0x000fe40007f9e0ff */
[----:B------:R-:W0:Y:S03]  /*9630*/  SHFL.UP PT, R6, R5, 0x8, RZ ;  /* 0x0500000005067989 */ /* 0x000e2600000e00ff */
[----:B------:R-:W-:Y:S01]  /*9640*/  IMAD.X R29, R4, 0x1, R25, P4 ;  /* 0x00000001041d7824 */ /* 0x000fe200020e0619 */
[----:B------:R-:W1:Y:S04]  /*9650*/  SHFL.UP PT, R0, R7, 0x8, RZ ;  /* 0x0500000007007989 */ /* 0x000e6800000e00ff */
[----:B------:R-:W2:Y:S01]  /*9660*/  SHFL.UP PT, R4, R29, 0x8, RZ ;  /* 0x050000001d047989 */ /* 0x000ea200000e00ff */
[----:B------:R-:W-:-:S04]  /*9670*/  ISETP.NE.U32.AND P4, PT, R7, RZ, PT ;  /* 0x000000ff0700720c */ /* 0x000fc80003f85070 */
[----:B------:R-:W-:-:S04]  /*9680*/  ISETP.NE.AND.EX P4, PT, R29, RZ, PT, P4 ;  /* 0x000000ff1d00720c */ /* 0x000fc80003f85340 */
[----:B0-----:R-:W-:Y:S02]  /*9690*/  SEL R6, R6, RZ, !P4 ;  /* 0x000000ff06067207 */ /* 0x001fe40006000000 */
[----:B------:R-:W-:-:S04]  /*96a0*/  ISETP.GE.AND P4, PT, R26, 0x8, PT ;  /* 0x000000081a00780c */ /* 0x000fc80003f86270 */
[----:B------:R-:W-:Y:S02]  /*96b0*/  SEL R6, R6, RZ, P4 ;  /* 0x000000ff06067207 */ /* 0x000fe40002000000 */
[----:B-1----:R-:W-:Y:S02]  /*96c0*/  SEL R0, R0, RZ, P4 ;  /* 0x000000ff00007207 */ /* 0x002fe40002000000 */
[----:B--2---:R-:W-:Y:S01]  /*96d0*/  SEL R4, R4, RZ, P4 ;  /* 0x000000ff04047207 */ /* 0x004fe20002000000 */
[----:B------:R-:W-:Y:S01]  /*96e0*/  IMAD.IADD R6, R5, 0x1, R6 ;  /* 0x0000000105067824 */ /* 0x000fe200078e0206 */
[----:B------:R-:W-:-:S04]  /*96f0*/  IADD3 R25, P4, PT, R0, R7, RZ ;  /* 0x0000000700197210 */ /* 0x000fc80007f9e0ff */
[----:B------:R-:W0:Y:S01]  /*9700*/  SHFL.UP PT, R5, R6, 0x10, RZ ;  /* 0x0600000006057989 */ /* 0x000e2200000e00ff */
[----:B------:R-:W-:-:S03]  /*9710*/  IMAD.X R24, R4, 0x1, R29, P4 ;  /* 0x0000000104187824 */ /* 0x000fc600020e061d */
[----:B------:R-:W1:Y:S04]  /*9720*/  SHFL.UP PT, R0, R25, 0x10, RZ ;  /* 0x0600000019007989 */ /* 0x000e6800000e00ff */
[----:B------:R-:W2:Y:S01]  /*9730*/  SHFL.UP PT, R4, R24, 0x10, RZ ;  /* 0x0600000018047989 */ /* 0x000ea200000e00ff */
[----:B------:R-:W-:-:S04]  /*9740*/  ISETP.NE.U32.AND P4, PT, R25, RZ, PT ;  /* 0x000000ff1900720c */ /* 0x000fc80003f85070 */
[----:B------:R-:W-:-:S04]  /*9750*/  ISETP.NE.AND.EX P4, PT, R24, RZ, PT, P4 ;  /* 0x000000ff1800720c */ /* 0x000fc80003f85340 */
[----:B0-----:R-:W-:Y:S02]  /*9760*/  SEL R7, R5, RZ, !P4 ;  /* 0x000000ff05077207 */ /* 0x001fe40006000000 */
[----:B------:R-:W-:-:S04]  /*9770*/  ISETP.GE.AND P4, PT, R26, 0x10, PT ;  /* 0x000000101a00780c */ /* 0x000fc80003f86270 */
[----:B-1----:R-:W-:Y:S02]  /*9780*/  SEL R0, R0, RZ, P4 ;  /* 0x000000ff00007207 */ /* 0x002fe40002000000 */
[----:B--2---:R-:W-:Y:S02]  /*9790*/  SEL R5, R4, RZ, P4 ;  /* 0x000000ff04057207 */ /* 0x004fe40002000000 */
[----:B------:R-:W-:Y:S02]  /*97a0*/  SEL R7, R7, RZ, P4 ;  /* 0x000000ff07077207 */ /* 0x000fe40002000000 */
        /* <DEDUP_REMOVED lines=11> */
[----:B------:R-:W2:Y:S04]  /*9860*/  LDS R34, [UR5+0x18] ;  /* 0x00001805ff227984 */ /* 0x000ea80008000800 */
[----:B------:R-:W3:Y:S04]  /*9870*/  LDS.64 R24, [UR5+0x20] ;  /* 0x00002005ff187984 */ /* 0x000ee80008000a00 */
[----:B------:R-:W4:Y:S04]  /*9880*/  LDS R36, [UR5+0x28] ;  /* 0x00002805ff247984 */ /* 0x000f280008000800 */
[----:B------:R-:W5:Y:S01]  /*9890*/  LDS.64 R6, [UR5+0x30] ;  /* 0x00003005ff067984 */ /* 0x000f620008000a00 */
[----:B0-----:R-:W-:-:S05]  /*98a0*/  IADD3 R39, P4, PT, R28, R32, RZ ;  /* 0x000000201c277210 */ /* 0x001fca0007f9e0ff */
[----:B------:R-:W-:Y:S01]  /*98b0*/  IMAD.X R41, R29, 0x1, R33, P4 ;  /* 0x000000011d297824 */ /* 0x000fe200020e0621 */
[----:B------:R-:W-:Y:S02]  /*98c0*/  ISETP.NE.U32.AND P4, PT, R32, RZ, PT ;  /* 0x000000ff2000720c */ /* 0x000fe40003f85070 */
[----:B------:R-:W0:Y:S02]  /*98d0*/  LDS R32, [UR5+0x38] ;  /* 0x00003805ff207984 */ /* 0x000e240008000800 */
[----:B------:R-:W-:-:S04]  /*98e0*/  ISETP.NE.AND.EX P4, PT, R33, RZ, PT, P4 ;  /* 0x000000ff2100720c */ /* 0x000fc80003f85340 */
[----:B-1----:R-:W-:Y:S02]  /*98f0*/  SEL R33, R0, RZ, !P4 ;  /* 0x000000ff00217207 */ /* 0x002fe40006000000 */
[----:B------:R-:W-:-:S03]  /*9900*/  ISETP.NE.AND P4, PT, R13, 0x2, PT ;  /* 0x000000020d00780c */ /* 0x000fc60003f85270 */
[----:B--2---:R-:W-:Y:S01]  /*9910*/  IMAD.IADD R33, R34, 0x1, R33 ;  /* 0x0000000122217824 */ /* 0x004fe200078e0221 */
[----:B------:R-:W-:Y:S01]  /*9920*/  SEL R38, R39, R28, !P4 ;  /* 0x0000001c27267207 */ /* 0x000fe20006000000 */
[----:B------:R-:W-:Y:S01]  /*9930*/  LDS R34, [UR5+0x48] ;  /* 0x00004805ff227984 */ /* 0x000fe20008000800 */
[----:B------:R-:W-:Y:S02]  /*9940*/  SEL R40, R41, R29, !P4 ;  /* 0x0000001d29287207 */ /* 0x000fe40006000000 */
[----:B------:R-:W-:Y:S01]  /*9950*/  SEL R0, R33, R0, !P4 ;  /* 0x0000000021007207 */ /* 0x000fe20006000000 */
[----:B------:R-:W1:Y:S01]  /*9960*/  LDS.64 R28, [UR5+0x40] ;  /* 0x00004005ff1c7984 */ /* 0x000e620008000a00 */
[----:B---3--:R-:W-:-:S05]  /*9970*/  IADD3 R39, P4, PT, R24, R39, RZ ;  /* 0x0000002718277210 */ /* 0x008fca0007f9e0ff */
[----:B------:R-:W-:Y:S01]  /*9980*/  IMAD.X R41, R25, 0x1, R41, P4 ;  /* 0x0000000119297824 */ /* 0x000fe200020e0629 */
[----:B------:R-:W-:-:S04]  /*9990*/  ISETP.NE.U32.AND P4, PT, R24, RZ, PT ;  /* 0x000000ff1800720c */ /* 0x000fc80003f85070 */
[----:B------:R-:W-:Y:S02]  /*99a0*/  ISETP.NE.AND.EX P4, PT, R25, RZ, PT, P4 ;  /* 0x000000ff1900720c */ /* 0x000fe40003f85340 */
[----:B------:R-:W2:Y:S02]  /*99b0*/  LDS.64 R24, [UR5+0x50] ;  /* 0x00005005ff187984 */ /* 0x000ea40008000a00 */
[----:B------:R-:W-:Y:S02]  /*99c0*/  SEL R33, R33, RZ, !P4 ;  /* 0x000000ff21217207 */ /* 0x000fe40006000000 */
[----:B------:R-:W-:-:S03]  /*99d0*/  ISETP.NE.AND P4, PT, R13, 0x3, PT ;  /* 0x000000030d00780c */ /* 0x000fc60003f85270 */
[----:B----4-:R-:W-:Y:S01]  /*99e0*/  IMAD.IADD R33, R36, 0x1, R33 ;  /* 0x0000000124217824 */ /* 0x010fe200078e0221 */
[----:B------:R-:W-:Y:S01]  /*99f0*/  SEL R38, R39, R38, !P4 ;  /* 0x0000002627267207 */ /* 0x000fe20006000000 */
[----:B------:R-:W3:Y:S01]  /*9a00*/  LDS R36, [UR5+0x58] ;  /* 0x00005805ff247984 */ /* 0x000ee20008000800 */
[----:B------:R-:W-:Y:S02]  /*9a10*/  SEL R40, R41, R40, !P4 ;  /* 0x0000002829287207 */ /* 0x000fe40006000000 */
[----:B------:R-:W-:Y:S02]  /*9a20*/  SEL R0, R33, R0, !P4 ;  /* 0x0000000021007207 */ /* 0x000fe40006000000 */
[----:B-----5:R-:W-:-:S05]  /*9a30*/  IADD3 R39, P4, PT, R6, R39, RZ ;  /* 0x0000002706277210 */ /* 0x020fca0007f9e0ff */
[----:B------:R-:W-:Y:S01]  /*9a40*/  IMAD.X R41, R7, 0x1, R41, P4 ;  /* 0x0000000107297824 */ /* 0x000fe200020e0629 */
[----:B------:R-:W-:-:S04]  /*9a50*/  ISETP.NE.U32.AND P4, PT, R6, RZ, PT ;  /* 0x000000ff0600720c */ /* 0x000fc80003f85070 */
[----:B------:R-:W-:-:S04]  /*9a60*/  ISETP.NE.AND.EX P4, PT, R7, RZ, PT, P4 ;  /* 0x000000ff0700720c */ /* 0x000fc80003f85340 */
[----:B------:R-:W-:Y:S02]  /*9a70*/  SEL R33, R33, RZ, !P4 ;  /* 0x000000ff21217207 */ /* 0x000fe40006000000 */
[----:B------:R-:W-:-:S03]  /*9a80*/  ISETP.NE.AND P4, PT, R13, 0x4, PT ;  /* 0x000000040d00780c */ /* 0x000fc60003f85270 */
[----:B0-----:R-:W-:Y:S01]  /*9a90*/  IMAD.IADD R7, R32, 0x1, R33 ;  /* 0x0000000120077824 */ /* 0x001fe200078e0221 */
[----:B------:R-:W-:Y:S01]  /*9aa0*/  SEL R6, R39, R38, !P4 ;  /* 0x0000002627067207 */ /* 0x000fe20006000000 */
[----:B------:R-:W0:Y:S01]  /*9ab0*/  LDS.64 R32, [UR5+0x60] ;  /* 0x00006005ff207984 */ /* 0x000e220008000a00 */
[----:B------:R-:W-:Y:S02]  /*9ac0*/  SEL R38, R41, R40, !P4 ;  /* 0x0000002829267207 */ /* 0x000fe40006000000 */
[----:B------:R-:W-:Y:S02]  /*9ad0*/  SEL R0, R7, R0, !P4 ;  /* 0x0000000007007207 */ /* 0x000fe40006000000 */
[----:B-1----:R-:W-:-:S05]  /*9ae0*/  IADD3 R39, P4, PT, R28, R39, RZ ;  /* 0x000000271c277210 */ /* 0x002fca0007f9e0ff */
[C---:B------:R-:W-:Y:S01]  /*9af0*/  IMAD.X R41, R29.reuse, 0x1, R41, P4 ;  /* 0x000000011d297824 */ /* 0x040fe200020e0629 */
[----:B------:R-:W-:Y:S02]  /*9b00*/  ISETP.NE.U32.AND P4, PT, R28, RZ, PT ;  /* 0x000000ff1c00720c */ /* 0x000fe40003f85070 */
[----:B------:R-:W1:Y:S02]  /*9b10*/  LDS R28, [UR5+0x68] ;  /* 0x00006805ff1c7984 */ /* 0x000e640008000800 */
[----:B------:R-:W-:-:S04]  /*9b20*/  ISETP.NE.AND.EX P4, PT, R29, RZ, PT, P4 ;  /* 0x000000ff1d00720c */ /* 0x000fc80003f85340 */
[----:B------:R-:W-:Y:S02]  /*9b30*/  SEL R7, R7, RZ, !P4 ;  /* 0x000000ff07077207 */ /* 0x000fe40006000000 */
[----:B------:R-:W-:-:S03]  /*9b40*/  ISETP.NE.AND P4, PT, R13, 0x5, PT ;  /* 0x000000050d00780c */ /* 0x000fc60003f85270 */
[----:B------:R-:W-:Y:S01]  /*9b50*/  IMAD.IADD R29, R34, 0x1, R7 ;  /* 0x00000001221d7824 */ /* 0x000fe200078e0207 */
[----:B------:R-:W-:Y:S02]  /*9b60*/  SEL R34, R39, R6, !P4 ;  /* 0x0000000627227207 */ /* 0x000fe40006000000 */
[----:B------:R-:W-:Y:S01]  /*9b70*/  SEL R38, R41, R38, !P4 ;  /* 0x0000002629267207 */ /* 0x000fe20006000000 */
[----:B------:R-:W4:Y:S01]  /*9b80*/  LDS.64 R6, [UR5+0x70] ;  /* 0x00007005ff067984 */ /* 0x000f220008000a00 */
[----:B------:R-:W-:Y:S02]  /*9b90*/  SEL R0, R29, R0, !P4 ;  /* 0x000000001d007207 */ /* 0x000fe40006000000 */
[----:B--2---:R-:W-:-:S05]  /*9ba0*/  IADD3 R39, P4, PT, R24, R39, RZ ;  /* 0x0000002718277210 */ /* 0x004fca0007f9e0ff */
[----:B------:R-:W-:Y:S01]  /*9bb0*/  IMAD.X R41, R25, 0x1, R41, P4 ;  /* 0x0000000119297824 */ /* 0x000fe200020e0629 */
[----:B------:R-:W-:-:S04]  /*9bc0*/  ISETP.NE.U32.AND P4, PT, R24, RZ, PT ;  /* 0x000000ff1800720c */ /* 0x000fc80003f85070 */
[----:B------:R-:W-:-:S04]  /*9bd0*/  ISETP.NE.AND.EX P4, PT, R25, RZ, PT, P4 ;  /* 0x000000ff1900720c */ /* 0x000fc80003f85340 */
[----:B------:R-:W-:Y:S02]  /*9be0*/  SEL R29, R29, RZ, !P4 ;  /* 0x000000ff1d1d7207 */ /* 0x000fe40006000000 */
[----:B------:R-:W-:-:S03]  /*9bf0*/  ISETP.NE.AND P4, PT, R13, 0x6, PT ;  /* 0x000000060d00780c */ /* 0x000fc60003f85270 */
[----:B---3--:R-:W-:Y:S01]  /*9c00*/  IMAD.IADD R29, R36, 0x1, R29 ;  /* 0x00000001241d7824 */ /* 0x008fe200078e021d */
[----:B------:R-:W-:Y:S02]  /*9c10*/  SEL R24, R39, R34, !P4 ;  /* 0x0000002227187207 */ /* 0x000fe40006000000 */
[----:B------:R-:W-:Y:S01]  /*9c20*/  SEL R36, R41, R38, !P4 ;  /* 0x0000002629247207 */ /* 0x000fe20006000000 */
[----:B------:R-:W2:Y:S01]  /*9c30*/  LDS R34, [UR5+0x78] ;  /* 0x00007805ff227984 */ /* 0x000ea20008000800 */
[----:B------:R-:W-:Y:S02]  /*9c40*/  SEL R0, R29, R0, !P4 ;  /* 0x000000001d007207 */ /* 0x000fe40006000000 */
[----:B0-----:R-:W-:-:S05]  /*9c50*/  IADD3 R39, P4, PT, R32, R39, RZ ;  /* 0x0000002720277210 */ /* 0x001fca0007f9e0ff */
[----:B------:R-:W-:Y:S01]  /*9c60*/  IMAD.X R41, R33, 0x1, R41, P4 ;  /* 0x0000000121297824 */ /* 0x000fe200020e0629 */
[----:B------:R-:W-:-:S04]  /*9c70*/  ISETP.NE.U32.AND P4, PT, R32, RZ, PT ;  /* 0x000000ff2000720c */ /* 0x000fc80003f85070 */
[----:B------:R-:W-:-:S04]  /*9c80*/  ISETP.NE.AND.EX P4, PT, R33, RZ, PT, P4 ;  /* 0x000000ff2100720c */ /* 0x000fc80003f85340 */
[----:B------:R-:W-:Y:S02]  /*9c90*/  SEL R29, R29, RZ, !P4 ;  /* 0x000000ff1d1d7207 */ /* 0x000fe40006000000 */
[----:B------:R-:W-:-:S03]  /*9ca0*/  ISETP.NE.AND P4, PT, R13, 0x7, PT ;  /* 0x000000070d00780c */ /* 0x000fc60003f85270 */
[----:B-1----:R-:W-:Y:S01]  /*9cb0*/  IMAD.IADD R25, R28, 0x1, R29 ;  /* 0x000000011c197824 */ /* 0x002fe200078e021d */
[----:B------:R-:W-:Y:S02]  /*9cc0*/  SEL R37, R39, R24, !P4 ;  /* 0x0000001827257207 */ /* 0x000fe40006000000 */
[----:B------:R-:W-:Y:S02]  /*9cd0*/  SEL R28, R41, R36, !P4 ;  /* 0x00000024291c7207 */ /* 0x000fe40006000000 */
[----:B------:R-:W-:Y:S02]  /*9ce0*/  SEL R24, R25, R0, !P4 ;  /* 0x0000000019187207 */ /* 0x000fe40006000000 */
[----:B----4-:R-:W-:-:S05]  /*9cf0*/  IADD3 R32, P4, PT, R6, R39, RZ ;  /* 0x0000002706207210 */ /* 0x010fca0007f9e0ff */
[----:B------:R-:W-:Y:S01]  /*9d00*/  IMAD.X R33, R7, 0x1, R41, P4 ;  /* 0x0000000107217824 */ /* 0x000fe200020e0629 */
[----:B------:R-:W-:-:S04]  /*9d10*/  ISETP.NE.U32.AND P4, PT, R6, RZ, PT ;  /* 0x000000ff0600720c */ /* 0x000fc80003f85070 */
[----:B------:R-:W-:-:S04]  /*9d20*/  ISETP.NE.AND.EX P4, PT, R7, RZ, PT, P4 ;  /* 0x000000ff0700720c */ /* 0x000fc80003f85340 */
[----:B------:R-:W-:Y:S02]  /*9d30*/  SEL R25, R25, RZ, !P4 ;  /* 0x000000ff19197207 */ /* 0x000fe40006000000 */
[----:B------:R-:W-:Y:S01]  /*9d40*/  ISETP.GE.U32.AND P4, PT, R31, 0x20, PT ;  /* 0x000000201f00780c */ /* 0x000fe20003f86070 */
[----:B------:R0:W1:Y:S04]  /*9d50*/  SHFL.UP PT, R0, R4, 0x1, RZ ;  /* 0x0420000004007989 */ /* 0x00006800000e00ff */
[----:B------:R0:W3:Y:S01]  /*9d60*/  SHFL.UP PT, R29, R5, 0x1, RZ ;  /* 0x04200000051d7989 */ /* 0x0000e200000e00ff */
[----:B--2---:R-:W-:-:S03]  /*9d70*/  IMAD.IADD R34, R34, 0x1, R25 ;  /* 0x0000000122227824 */ /* 0x004fc600078e0219 */
[----:B------:R0:W2:Y:S04]  /*9d80*/  SHFL.UP PT, R13, R35, 0x1, RZ ;  /* 0x04200000230d7989 */ /* 0x0000a800000e00ff */
[----:B------:R-:W-:Y:S05]  /*9d90*/  @!P4 BRA `(.L_x_703) ;  /* 0x00000000002cc947 */ /* 0x000fea0003800000 */
[----:B------:R-:W-:Y:S02]  /*9da0*/  ISETP.NE.AND P5, PT, R26, RZ, PT ;  /* 0x000000ff1a00720c */ /* 0x000fe40003fa5270 */
[C---:B-1----:R-:W-:Y:S02]  /*9db0*/  ISETP.NE.U32.AND P4, PT, R0.reuse, RZ, PT ;  /* 0x000000ff0000720c */ /* 0x042fe40003f85070 */
[----:B------:R-:W-:Y:S02]  /*9dc0*/  SEL R0, R0, RZ, P5 ;  /* 0x000000ff00007207 */ /* 0x000fe40002800000 */
[C---:B---3--:R-:W-:Y:S02]  /*9dd0*/  ISETP.NE.AND.EX P4, PT, R29.reuse, RZ, PT, P4 ;  /* 0x000000ff1d00720c */ /* 0x048fe40003f85340 */
[----:B------:R-:W-:Y:S02]  /*9de0*/  SEL R29, R29, RZ, P5 ;  /* 0x000000ff1d1d7207 */ /* 0x000fe40002800000 */
[----:B0-----:R-:W-:-:S02]  /*9df0*/  SEL R4, R24, RZ, !P4 ;  /* 0x000000ff18047207 */ /* 0x001fc40006000000 */
[----:B------:R-:W-:-:S03]  /*9e00*/  IADD3 R0, P4, PT, R0, R37, RZ ;  /* 0x0000002500007210 */ /* 0x000fc60007f9e0ff */
[----:B--2---:R-:W-:Y:S02]  /*9e10*/  @P5 IMAD.IADD R24, R13, 0x1, R4 ;  /* 0x000000010d185824 */ /* 0x004fe400078e0204 */
[----:B------:R-:W-:Y:S02]  /*9e20*/  IMAD.X R29, R29, 0x1, R28, P4 ;  /* 0x000000011d1d7824 */ /* 0x000fe400020e061c */
[----:B------:R-:W-:Y:S01]  /*9e30*/  IMAD.MOV.U32 R13, RZ, RZ, R24 ;  /* 0x000000ffff0d7224 */ /* 0x000fe200078e0018 */
[----:B------:R-:W-:Y:S06]  /*9e40*/  BRA `(.L_x_704) ;  /* 0x0000001000547947 */ /* 0x000fec0003800000 */
.L_x_703:
[----:B------:R-:W4:Y:S01]  /*9e50*/  LDC.64 R24, c[0x0][0x3b0] ;  /* 0x0000ec00ff187b82 */ /* 0x000f220000000a00 */
[----:B------:R-:W-:Y:S01]  /*9e60*/  ISETP.NE.AND P4, PT, R31, RZ, PT ;  /* 0x000000ff1f00720c */ /* 0x000fe20003f85270 */
[----:B0-----:R-:W-:Y:S01]  /*9e70*/  IMAD.U32 R5, RZ, RZ, UR13 ;  /* 0x0000000dff057e24 */ /* 0x001fe2000f8e00ff */
[----:B------:R-:W0:Y:S11]  /*9e80*/  LDCU UR6, c[0x0][0x370] ;  /* 0x00006e00ff0677ac */ /* 0x000e360008000800 */
[----:B------:R-:W-:Y:S01]  /*9e90*/  @!P4 IMAD.MOV.U32 R6, RZ, RZ, R32 ;  /* 0x000000ffff06c224 */ /* 0x000fe200078e0020 */
[----:B------:R1:W-:Y:S01]  /*9ea0*/  @!P4 STS [UR5+0xd0], R34 ;  /* 0x0000d022ff00c988 */ /* 0x0003e20008000805 */
[----:B------:R-:W-:-:S02]  /*9eb0*/  @!P4 IMAD.MOV.U32 R7, RZ, RZ, R33 ;  /* 0x000000ffff07c224 */ /* 0x000fc400078e0021 */
[----:B------:R-:W-:-:S03]  /*9ec0*/  @!P4 IMAD.MOV.U32 R4, RZ, RZ, R34 ;  /* 0x000000ffff04c224 */ /* 0x000fc600078e0022 */
[----:B------:R1:W-:Y:S01]  /*9ed0*/  @!P4 STS.64 [UR5+0xc8], R6 ;  /* 0x0000c806ff00c988 */ /* 0x0003e20008000a05 */
[----:B0-----:R-:W-:Y:S01]  /*9ee0*/  UISETP.GT.U32.AND UP0, UPT, UR6, 0x1f3, UPT ;  /* 0x000001f30600788c */ /* 0x001fe2000bf04070 */
[----:B----4-:R-:W-:-:S04]  /*9ef0*/  IMAD.WIDE.U32 R24, R5, 0x10, R24 ;  /* 0x0000001005187825 */ /* 0x010fc800078e0018 */
[----:B------:R-:W-:-:S05]  /*9f00*/  @!P4 IMAD.MOV.U32 R5, RZ, RZ, 0x64 ;  /* 0x00000064ff05c424 */ /* 0x000fca00078e00ff */
[----:B------:R0:W-:Y:S01]  /*9f10*/  @!P4 ST.E.128.STRONG.GPU desc[UR10][R24.64+0x200], R4 ;  /* 0x000200041800c985 */ /* 0x0001e2000c10fd0a */
[----:B-1----:R-:W-:Y:S05]  /*9f20*/  BRA.U UP0, `(.L_x_705) ;  /* 0x0000000100087547 */ /* 0x002fea000b800000 */
[----:B------:R1:W-:Y:S06]  /*9f30*/  MEMBAR.SC.CTA ;  /* 0x0000000000007992 */ /* 0x0003ec0000000000 */
[----:B-1----:R-:W-:Y:S05]  /*9f40*/  BRA `(.L_x_706) ;  /* 0x0000000000087947 */ /* 0x002fea0003800000 */
.L_x_705:
[----:B------:R-:W-:Y:S05]  /*9f50*/  NANOSLEEP 0x1c2 ;  /* 0x000001c20000795d */ /* 0x000fea0003800000 */
[----:B------:R-:W-:Y:S01]  /*9f60*/  NOP ;  /* 0x0000000000007918 */ /* 0x000fe20000000000 */
.L_x_706:
[----:B0-----:R-:W-:-:S03]  /*9f70*/  IMAD.WIDE.U32 R4, R31, 0x10, RZ ;  /* 0x000000101f047825 */ /* 0x001fc600078e00ff */
[----:B------:R-:W-:Y:S02]  /*9f80*/  LOP3.LUT R7, R4, 0xfffffff0, RZ, 0x3c, !PT ;  /* 0xfffffff004077812 */ /* 0x000fe400078e3cff */
[----:B------:R-:W-:Y:S02]  /*9f90*/  LOP3.LUT R5, RZ, R5, RZ, 0x33, !PT ;  /* 0x00000005ff057212 */ /* 0x000fe400078e33ff */
[----:B------:R-:W-:-:S05]  /*9fa0*/  IADD3 R24, P4, PT, R24, R7, RZ ;  /* 0x0000000718187210 */ /* 0x000fca0007f9e0ff */
[----:B------:R-:W-:-:S08]  /*9fb0*/  IMAD.X R25, R25, 0x1, R5, P4 ;  /* 0x0000000119197824 */ /* 0x000fd000020e0605 */
.L_x_708:
[----:B------:R-:W4:Y:S01]  /*9fc0*/  LD.E.128.STRONG.GPU R4, desc[UR10][R24.64+0x200] ;  /* 0x0002000a18047980 */ /* 0x000f22000c10fd00 */
[----:B------:R-:W-:Y:S05]  /*9fd0*/  YIELD ;  /* 0x0000000000007946 */ /* 0x000fea0003800000 */
[----:B------:R-:W-:Y:S01]  /*9fe0*/  UMOV UR6, 0xffffffff ;  /* 0xffffffff00067882 */ /* 0x000fe20000000000 */
[----:B----4-:R-:W-:Y:S02]  /*9ff0*/  ISETP.NE.AND P4, PT, R5, 0x63, PT ;  /* 0x000000630500780c */ /* 0x010fe40003f85270 */
[----:B------:R-:W-:Y:S11]  /*a000*/  BRA.DIV UR6, `(.L_x_707) ;  /* 0x0000003a06fc7947 */ /* 0x000ff6000b800000 */
[----:B------:R-:W-:-:S13]  /*a010*/  VOTE.ANY P4, !P4 ;  /* 0x0000000000ff7806 */ /* 0x000fda0006080100 */
.L_x_861:
        /* <DEDUP_REMOVED lines=13> */
[----:B0-----:R0:W1:Y:S04]  /*a0f0*/  SHFL.DOWN PT, R25, R38, 0x1, R7 ;  /* 0x0820000026197989 */ /* 0x00106800000e0007 */
[----:B------:R0:W4:Y:S04]  /*a100*/  SHFL.DOWN PT, R24, R39, 0x1, R7 ;  /* 0x0820000027187989 */ /* 0x00012800000e0007 */
[----:B------:R0:W0:Y:S02]  /*a110*/  SHFL.DOWN PT, R6, R35, 0x1, R7 ;  /* 0x0820000023067989 */ /* 0x00002400000e0007 */
.L_x_867:
[----:B------:R-:W-:Y:S01]  /*a120*/  ISETP.GE.AND P5, PT, R26, R7, PT ;  /* 0x000000071a00720c */ /* 0x000fe20003fa6270 */
[----:B------:R-:W-:-:S12]  /*a130*/  UMOV UR6, 0xffffffff ;  /* 0xffffffff00067882 */ /* 0x000fd80000000000 */
[----:B-1----:R-:W-:-:S05]  /*a140*/  @!P5 IADD3 R25, P4, PT, R25, R38, RZ ;  /* 0x000000261919d210 */ /* 0x002fca0007f9e0ff */
[----:B----4-:R-:W-:Y:S01]  /*a150*/  @!P5 IMAD.X R36, R24, 0x1, R39, P4 ;  /* 0x000000011824d824 */ /* 0x010fe200020e0627 */
[----:B------:R-:W-:Y:S01]  /*a160*/  @!P5 ISETP.NE.U32.AND P4, PT, R38, RZ, PT ;  /* 0x000000ff2600d20c */ /* 0x000fe20003f85070 */
[----:B0-----:R-:W-:-:S03]  /*a170*/  @!P5 IMAD.MOV.U32 R38, RZ, RZ, R25 ;  /* 0x000000ffff26d224 */ /* 0x001fc600078e0019 */
[----:B------:R-:W-:-:S04]  /*a180*/  @!P5 ISETP.NE.AND.EX P4, PT, R39, RZ, PT, P4 ;  /* 0x000000ff2700d20c */ /* 0x000fc80003f85340 */
[----:B------:R-:W-:Y:S01]  /*a190*/  @!P5 SEL R24, R6, RZ, !P4 ;  /* 0x000000ff0618d207 */ /* 0x000fe20006000000 */
[----:B------:R-:W-:Y:S08]  /*a1a0*/  BRA.DIV UR6, `(.L_x_710) ;  /* 0x0000003e06287947 */ /* 0x000ff0000b800000 */
.L_x_870:
[----:B------:R-:W-:Y:S01]  /*a1b0*/  UMOV UR6, 0xffffffff ;  /* 0xffffffff00067882 */ /* 0x000fe20000000000 */
[----:B------:R-:W-:Y:S02]  /*a1c0*/  @!P5 IMAD.MOV.U32 R39, RZ, RZ, R36 ;  /* 0x000000ffff27d224 */ /* 0x000fe400078e0024 */
[----:B------:R-:W-:Y:S01]  /*a1d0*/  @!P5 IMAD.IADD R35, R35, 0x1, R24 ;  /* 0x000000012323d824 */ /* 0x000fe200078e0218 */
[----:B------:R-:W-:Y:S06]  /*a1e0*/  BRA.DIV UR6, `(.L_x_711) ;  /* 0x0000003e06387947 */ /* 0x000fec000b800000 */
[----:B------:R0:W1:Y:S04]  /*a1f0*/  SHFL.DOWN PT, R25, R38, 0x2, R7 ;  /* 0x0840000026197989 */ /* 0x00006800000e0007 */
[----:B------:R0:W4:Y:S04]  /*a200*/  SHFL.DOWN PT, R24, R39, 0x2, R7 ;  /* 0x0840000027187989 */ /* 0x00012800000e0007 */
[----:B------:R0:W0:Y:S02]  /*a210*/  SHFL.DOWN PT, R6, R35, 0x2, R7 ;  /* 0x0840000023067989 */ /* 0x00002400000e0007 */
.L_x_875:
[----:B------:R-:W-:Y:S01]  /*a220*/  VIADD R41, R26, 0x2 ;  /* 0x000000021a297836 */ /* 0x000fe20000000000 */
[----:B------:R-:W-:-:S04]  /*a230*/  UMOV UR6, 0xffffffff ;  /* 0xffffffff00067882 */ /* 0x000fc80000000000 */
[----:B------:R-:W-:-:S13]  /*a240*/  ISETP.GT.AND P5, PT, R41, R7, PT ;  /* 0x000000072900720c */ /* 0x000fda0003fa4270 */
[----:B------:R-:W-:-:S04]  /*a250*/  @!P5 ISETP.NE.U32.AND P4, PT, R38, RZ, PT ;  /* 0x000000ff2600d20c */ /* 0x000fc80003f85070 */
[----:B------:R-:W-:-:S04]  /*a260*/  @!P5 ISETP.NE.AND.EX P4, PT, R39, RZ, PT, P4 ;  /* 0x000000ff2700d20c */ /* 0x000fc80003f85340 */
[----:B0-----:R-:W-:Y:S02]  /*a270*/  @!P5 SEL R36, R6, RZ, !P4 ;  /* 0x000000ff0624d207 */ /* 0x001fe40006000000 */
[----:B-1----:R-:W-:-:S05]  /*a280*/  @!P5 IADD3 R25, P4, PT, R25, R38, RZ ;  /* 0x000000261919d210 */ /* 0x002fca0007f9e0ff */
[----:B----4-:R-:W-:Y:S01]  /*a290*/  @!P5 IMAD.X R24, R24, 0x1, R39, P4 ;  /* 0x000000011818d824 */ /* 0x010fe200020e0627 */
[----:B------:R-:W-:Y:S07]  /*a2a0*/  BRA.DIV UR6, `(.L_x_712) ;  /* 0x0000003e065c7947 */ /* 0x000fee000b800000 */
.L_x_878:
[----:B------:R-:W-:Y:S01]  /*a2b0*/  UMOV UR6, 0xffffffff ;  /* 0xffffffff00067882 */ /* 0x000fe20000000000 */
[----:B------:R-:W-:Y:S02]  /*a2c0*/  @!P5 IMAD.MOV.U32 R38, RZ, RZ, R25 ;  /* 0x000000ffff26d224 */ /* 0x000fe400078e0019 */
[----:B------:R-:W-:Y:S02]  /*a2d0*/  @!P5 IMAD.MOV.U32 R39, RZ, RZ, R24 ;  /* 0x000000ffff27d224 */ /* 0x000fe400078e0018 */
[----:B------:R-:W-:Y:S01]  /*a2e0*/  @!P5 IMAD.IADD R35, R35, 0x1, R36 ;  /* 0x000000012323d824 */ /* 0x000fe200078e0224 */
[----:B------:R-:W-:Y:S06]  /*a2f0*/  BRA.DIV UR6, `(.L_x_713) ;  /* 0x0000003e06687947 */ /* 0x000fec000b800000 */
[----:B------:R0:W1:Y:S04]  /*a300*/  SHFL.DOWN PT, R25, R38, 0x4, R7 ;  /* 0x0880000026197989 */ /* 0x00006800000e0007 */
[----:B------:R0:W4:Y:S04]  /*a310*/  SHFL.DOWN PT, R24, R39, 0x4, R7 ;  /* 0x0880000027187989 */ /* 0x00012800000e0007 */
[----:B------:R0:W0:Y:S02]  /*a320*/  SHFL.DOWN PT, R6, R35, 0x4, R7 ;  /* 0x0880000023067989 */ /* 0x00002400000e0007 */
.L_x_883:
        /* <DEDUP_REMOVED lines=9> */
.L_x_886:
        /* <DEDUP_REMOVED lines=8> */
.L_x_891:
        /* <DEDUP_REMOVED lines=9> */
.L_x_894:
        /* <DEDUP_REMOVED lines=8> */
.L_x_899:
[----:B------:R-:W-:Y:S01]  /*a550*/  VIADD R4, R26, 0x10 ;  /* 0x000000101a047836 */ /* 0x000fe20000000000 */
[----:B------:R-:W5:Y:S01]  /*a560*/  LDC.64 R24, c[0x0][0x3b0] ;  /* 0x0000ec00ff187b82 */ /* 0x000f620000000a00 */
[----:B------:R-:W-:Y:S01]  /*a570*/  UMOV UR6, 0xffffffff ;  /* 0xffffffff00067882 */ /* 0x000fe20000000000 */
[----:B------:R-:W-:Y:S02]  /*a580*/  LOP3.LUT R31, RZ, R31, RZ, 0x33, !PT ;  /* 0x0000001fff1f7212 */ /* 0x000fe400078e33ff */
[----:B------:R-:W-:-:S13]  /*a590*/  ISETP.GT.AND P4, PT, R4, R7, PT ;  /* 0x000000070400720c */ /* 0x000fda0003f84270 */
[----:B-1----:R-:W-:-:S05]  /*a5a0*/  @!P4 IADD3 R45, P5, PT, R45, R38, RZ ;  /* 0x000000262d2dc210 */ /* 0x002fca0007fbe0ff */
[----:B----4-:R-:W-:Y:S01]  /*a5b0*/  @!P4 IMAD.X R36, R36, 0x1, R39, P5 ;  /* 0x000000012424c824 */ /* 0x010fe200028e0627 */
[----:B------:R-:W-:Y:S01]  /*a5c0*/  @!P4 ISETP.NE.U32.AND P5, PT, R38, RZ, PT ;  /* 0x000000ff2600c20c */ /* 0x000fe20003fa5070 */
[----:B0-----:R-:W-:Y:S01]  /*a5d0*/  @!P4 IMAD.MOV.U32 R38, RZ, RZ, R45 ;  /* 0x000000ffff26c224 */ /* 0x001fe200078e002d */
[----:B-----5:R-:W-:Y:S02]  /*a5e0*/  IADD3 R24, P6, PT, R24, 0x200, RZ ;  /* 0x0000020018187810 */ /* 0x020fe40007fde0ff */
[----:B------:R-:W-:Y:S01]  /*a5f0*/  @!P4 ISETP.NE.AND.EX P5, PT, R39, RZ, PT, P5 ;  /* 0x000000ff2700c20c */ /* 0x000fe20003fa5350 */
[----:B------:R-:W-:-:S03]  /*a600*/  @!P4 IMAD.MOV.U32 R39, RZ, RZ, R36 ;  /* 0x000000ffff27c224 */ /* 0x000fc600078e0024 */
[----:B------:R-:W-:Y:S02]  /*a610*/  @!P4 SEL R6, R6, RZ, !P5 ;  /* 0x000000ff0606c207 */ /* 0x000fe40006800000 */
[----:B------:R-:W-:-:S03]  /*a620*/  ISETP.NE.AND P5, PT, R5, 0x65, PT ;  /* 0x000000650500780c */ /* 0x000fc60003fa5270 */
[----:B------:R-:W-:Y:S01]  /*a630*/  @!P4 IMAD.IADD R35, R35, 0x1, R6 ;  /* 0x000000012323c824 */ /* 0x000fe200078e0206 */
[----:B------:R-:W-:Y:S09]  /*a640*/  BRA.DIV UR6, `(.L_x_718) ;  /* 0x0000003e06d07947 */ /* 0x000ff2000b800000 */
.L_x_902:
[----:B------:R-:W-:Y:S01]  /*a650*/  UMOV UR6, 0xffffffff ;  /* 0xffffffff00067882 */ /* 0x000fe20000000000 */
[----:B------:R-:W-:Y:S02]  /*a660*/  IMAD.X R25, RZ, RZ, R25, P6 ;  /* 0x000000ffff197224 */ /* 0x000fe400030e0619 */
[----:B------:R-:W-:Y:S01]  /*a670*/  VIADD R31, R31, UR13 ;  /* 0x0000000d1f1f7c36 */ /* 0x000fe20008000000 */
[----:B------:R-:W-:Y:S06]  /*a680*/  BRA.DIV UR6, `(.L_x_719) ;  /* 0x0000003e06e07947 */ /* 0x000fec000b800000 */
[----:B------:R-:W-:-:S13]  /*a690*/  VOTE.ALL P5, P5 ;  /* 0x0000000000ff7806 */ /* 0x000fda00028a0000 */
.L_x_905:
[----:B------:R-:W-:Y:S05]  /*a6a0*/  @!P5 BRA `(.L_x_720) ;  /* 0x0000000400b8d947 */ /* 0x000fea0003800000 */
.L_x_734:
[----:B------:R-:W-:-:S07]  /*a6b0*/  IMAD.WIDE R36, R31, 0x10, R24 ;  /* 0x000000101f247825 */ /* 0x000fce00078e0218 */
.L_x_722:
[----:B------:R-:W4:Y:S01]  /*a6c0*/  LD.E.128.STRONG.GPU R4, desc[UR10][R36.64+-0x200] ;  /* 0xfffe000a24047980 */ /* 0x000f22000c10fd00 */
[----:B------:R-:W-:Y:S05]  /*a6d0*/  YIELD ;  /* 0x0000000000007946 */ /* 0x000fea0003800000 */
[----:B------:R-:W-:Y:S01]  /*a6e0*/  UMOV UR6, 0xffffffff ;  /* 0xffffffff00067882 */ /* 0x000fe20000000000 */
[----:B----4-:R-:W-:Y:S02]  /*a6f0*/  ISETP.NE.AND P4, PT, R5, 0x63, PT ;  /* 0x000000630500780c */ /* 0x010fe40003f85270 */
[----:B------:R-:W-:Y:S11]  /*a700*/  BRA.DIV UR6, `(.L_x_721) ;  /* 0x0000003e06dc7947 */ /* 0x000ff6000b800000 */
[----:B------:R-:W-:-:S13]  /*a710*/  VOTE.ANY P4, !P4 ;  /* 0x0000000000ff7806 */ /* 0x000fda0006080100 */
.L_x_908:
        /* <DEDUP_REMOVED lines=12> */
[----:B0-----:R0:W1:Y:S04]  /*a7e0*/  SHFL.DOWN PT, R46, R45, 0x1, R7 ;  /* 0x082000002d2e7989 */ /* 0x00106800000e0007 */
[----:B------:R0:W4:Y:S04]  /*a7f0*/  SHFL.DOWN PT, R47, R36, 0x1, R7 ;  /* 0x08200000242f7989 */ /* 0x00012800000e0007 */
[----:B------:R0:W0:Y:S02]  /*a800*/  SHFL.DOWN PT, R6, R44, 0x1, R7 ;  /* 0x082000002c067989 */ /* 0x00002400000e0007 */
.L_x_914:
        /* <DEDUP_REMOVED lines=9> */
.L_x_917:
[----:B------:R-:W-:Y:S01]  /*a8a0*/  UMOV UR6, 0xffffffff ;  /* 0xffffffff00067882 */ /* 0x000fe20000000000 */
[----:B------:R-:W-:Y:S02]  /*a8b0*/  @!P5 IMAD.MOV.U32 R36, RZ, RZ, R48 ;  /* 0x000000ffff24d224 */ /* 0x000fe400078e0030 */
[----:B------:R-:W-:Y:S01]  /*a8c0*/  @!P5 IMAD.IADD R44, R44, 0x1, R47 ;  /* 0x000000012c2cd824 */ /* 0x000fe200078e022f */
[----:B------:R-:W-:Y:S06]  /*a8d0*/  BRA.DIV UR6, `(.L_x_725) ;  /* 0x0000004206187947 */ /* 0x000fec000b800000 */
[----:B------:R0:W1:Y:S04]  /*a8e0*/  SHFL.DOWN PT, R46, R45, 0x2, R7 ;  /* 0x084000002d2e7989 */ /* 0x00006800000e0007 */
[----:B------:R0:W4:Y:S04]  /*a8f0*/  SHFL.DOWN PT, R47, R36, 0x2, R7 ;  /* 0x08400000242f7989 */ /* 0x00012800000e0007 */
[----:B------:R0:W0:Y:S02]  /*a900*/  SHFL.DOWN PT, R6, R44, 0x2, R7 ;  /* 0x084000002c067989 */ /* 0x00002400000e0007 */
.L_x_922:
[----:B------:R-:W-:Y:S01]  /*a910*/  ISETP.GT.AND P5, PT, R41, R7, PT ;  /* 0x000000072900720c */ /* 0x000fe20003fa4270 */
        /* <DEDUP_REMOVED lines=8> */
.L_x_925:
[----:B------:R-:W-:Y:S01]  /*a9a0*/  UMOV UR6, 0xffffffff ;  /* 0xffffffff00067882 */ /* 0x000fe20000000000 */
[----:B------:R-:W-:Y:S02]  /*a9b0*/  @!P5 IMAD.MOV.U32 R36, RZ, RZ, R48 ;  /* 0x000000ffff24d224 */ /* 0x000fe400078e0030 */
[----:B------:R-:W-:Y:S01]  /*a9c0*/  @!P5 IMAD.IADD R44, R44, 0x1, R47 ;  /* 0x000000012c2cd824 */ /* 0x000fe200078e022f */
[----:B------:R-:W-:Y:S06]  /*a9d0*/  BRA.DIV UR6, `(.L_x_727) ;  /* 0x00000042064c7947 */ /* 0x000fec000b800000 */
[----:B------:R0:W1:Y:S04]  /*a9e0*/  SHFL.DOWN PT, R46, R45, 0x4, R7 ;  /* 0x088000002d2e7989 */ /* 0x00006800000e0007 */
[----:B------:R0:W4:Y:S04]  /*a9f0*/  SHFL.DOWN PT, R47, R36, 0x4, R7 ;  /* 0x08800000242f7989 */ /* 0x00012800000e0007 */
[----:B------:R0:W0:Y:S02]  /*aa00*/  SHFL.DOWN PT, R6, R44, 0x4, R7 ;  /* 0x088000002c067989 */ /* 0x00002400000e0007 */
.L_x_930:
        /* <DEDUP_REMOVED lines=9> */
.L_x_933:
[----:B------:R-:W-:Y:S01]  /*aaa0*/  UMOV UR6, 0xffffffff ;  /* 0xffffffff00067882 */ /* 0x000fe20000000000 */
[----:B------:R-:W-:Y:S02]  /*aab0*/  @!P5 IMAD.MOV.U32 R36, RZ, RZ, R48 ;  /* 0x000000ffff24d224 */ /* 0x000fe400078e0030 */
[----:B------:R-:W-:Y:S01]  /*aac0*/  @!P5 IMAD.IADD R44, R44, 0x1, R47 ;  /* 0x000000012c2cd824 */ /* 0x000fe200078e022f */
[----:B------:R-:W-:Y:S06]  /*aad0*/  BRA.DIV UR6, `(.L_x_729) ;  /* 0x0000004206807947 */ /* 0x000fec000b800000 */
[----:B------:R0:W1:Y:S04]  /*aae0*/  SHFL.DOWN PT, R46, R45, 0x8, R7 ;  /* 0x090000002d2e7989 */ /* 0x00006800000e0007 */
[----:B------:R0:W4:Y:S04]  /*aaf0*/  SHFL.DOWN PT, R47, R36, 0x8, R7 ;  /* 0x09000000242f7989 */ /* 0x00012800000e0007 */
[----:B------:R0:W0:Y:S02]  /*ab00*/  SHFL.DOWN PT, R6, R44, 0x8, R7 ;  /* 0x090000002c067989 */ /* 0x00002400000e0007 */
.L_x_938:
        /* <DEDUP_REMOVED lines=9> */
.L_x_941:
[----:B------:R-:W-:Y:S01]  /*aba0*/  UMOV UR6, 0xffffffff ;  /* 0xffffffff00067882 */ /* 0x000fe20000000000 */
[----:B------:R-:W-:Y:S02]  /*abb0*/  @!P5 IMAD.MOV.U32 R36, RZ, RZ, R48 ;  /* 0x000000ffff24d224 */ /* 0x000fe400078e0030 */
[----:B------:R-:W-:Y:S01]  /*abc0*/  @!P5 IMAD.IADD R44, R44, 0x1, R47 ;  /* 0x000000012c2cd824 */ /* 0x000fe200078e022f */
[----:B------:R-:W-:Y:S06]  /*abd0*/  BRA.DIV UR6, `(.L_x_731) ;  /* 0x0000004206b47947 */ /* 0x000fec000b800000 */
[----:B------:R0:W1:Y:S01]  /*abe0*/  SHFL.DOWN PT, R46, R45, 0x10, R7 ;  /* 0x0a0000002d2e7989 */ /* 0x00006200000e0007 */
[----:B------:R-:W-:-:S03]  /*abf0*/  VIADD R48, R26, 0x10 ;  /* 0x000000101a307836 */ /* 0x000fc60000000000 */
[----:B------:R0:W4:Y:S04]  /*ac00*/  SHFL.DOWN PT, R47, R36, 0x10, R7 ;  /* 0x0a000000242f7989 */ /* 0x00012800000e0007 */
[----:B------:R0:W0:Y:S02]  /*ac10*/  SHFL.DOWN PT, R6, R44, 0x10, R7 ;  /* 0x0a0000002c067989 */ /* 0x00002400000e0007 */
.L_x_946:
[----:B------:R-:W-:Y:S01]  /*ac20*/  ISETP.GT.AND P5, PT, R48, R7, PT ;  /* 0x000000073000720c */ /* 0x000fe20003fa4270 */
[----:B------:R-:W-:-:S12]  /*ac30*/  UMOV UR6, 0xffffffff ;  /* 0xffffffff00067882 */ /* 0x000fd80000000000 */
[----:B------:R-:W-:-:S04]  /*ac40*/  @!P5 ISETP.NE.U32.AND P4, PT, R45, RZ, PT ;  /* 0x000000ff2d00d20c */ /* 0x000fc80003f85070 */
[----:B------:R-:W-:-:S04]  /*ac50*/  @!P5 ISETP.NE.AND.EX P4, PT, R36, RZ, PT, P4 ;  /* 0x000000ff2400d20c */ /* 0x000fc80003f85340 */
[----:B0-----:R-:W-:Y:S02]  /*ac60*/  @!P5 SEL R37, R6, RZ, !P4 ;  /* 0x000000ff0625d207 */ /* 0x001fe40006000000 */
[----:B-1----:R-:W-:-:S03]  /*ac70*/  @!P5 IADD3 R46, P4, PT, R46, R45, RZ ;  /* 0x0000002d2e2ed210 */ /* 0x002fc60007f9e0ff */
[----:B------:R-:W-:Y:S02]  /*ac80*/  @!P5 IMAD.IADD R44, R44, 0x1, R37 ;  /* 0x000000012c2cd824 */ /* 0x000fe400078e0225 */
[----:B----4-:R-:W-:Y:S01]  /*ac90*/  @!P5 IMAD.X R47, R47, 0x1, R36, P4 ;  /* 0x000000012f2fd824 */ /* 0x010fe200020e0624 */
[----:B------:R-:W-:Y:S01]  /*aca0*/  ISETP.NE.U32.AND P4, PT, R38, RZ, PT ;  /* 0x000000ff2600720c */ /* 0x000fe20003f85070 */
[----:B------:R-:W-:Y:S02]  /*acb0*/  @!P5 IMAD.MOV.U32 R45, RZ, RZ, R46 ;  /* 0x000000ffff2dd224 */ /* 0x000fe400078e002e */
[----:B------:R-:W-:Y:S01]  /*acc0*/  @!P5 IMAD.MOV.U32 R36, RZ, RZ, R47 ;  /* 0x000000ffff24d224 */ /* 0x000fe200078e002f */
[----:B------:R-:W-:Y:S02]  /*acd0*/  ISETP.NE.AND.EX P4, PT, R39, RZ, PT, P4 ;  /* 0x000000ff2700720c */ /* 0x000fe40003f85340 */
[----:B------:R-:W-:Y:S02]  /*ace0*/  ISETP.NE.AND P5, PT, R5, 0x65, PT ;  /* 0x000000650500780c */ /* 0x000fe40003fa5270 */
[----:B------:R-:W-:-:S02]  /*acf0*/  SEL R44, R44, RZ, !P4 ;  /* 0x000000ff2c2c7207 */ /* 0x000fc40006000000 */
[----:B------:R-:W-:Y:S01]  /*ad00*/  IADD3 R38, P6, PT, R38, R45, RZ ;  /* 0x0000002d26267210 */ /* 0x000fe20007fde0ff */
[----:B------:R-:W-:-:S12]  /*ad10*/  BRA.DIV UR6, `(.L_x_732) ;  /* 0x0000004206bc7947 */ /* 0x000fd8000b800000 */
.L_x_949:
[----:B------:R-:W-:Y:S01]  /*ad20*/  UMOV UR6, 0xffffffff ;  /* 0xffffffff00067882 */ /* 0x000fe20000000000 */
[----:B------:R-:W-:Y:S02]  /*ad30*/  IMAD.X R39, R39, 0x1, R36, P6 ;  /* 0x0000000127277824 */ /* 0x000fe400030e0624 */
[----:B------:R-:W-:Y:S02]  /*ad40*/  IMAD.IADD R35, R44, 0x1, R35 ;  /* 0x000000012c237824 */ /* 0x000fe400078e0223 */
[----:B------:R-:W-:Y:S01]  /*ad50*/  VIADD R31, R31, 0xffffffe0 ;  /* 0xffffffe01f1f7836 */ /* 0x000fe20000000000 */
[----:B------:R-:W-:Y:S06]  /*ad60*/  BRA.DIV UR6, `(.L_x_733) ;  /* 0x0000004206c87947 */ /* 0x000fec000b800000 */
[----:B------:R-:W-:-:S13]  /*ad70*/  VOTE.ALL P5, P5 ;  /* 0x0000000000ff7806 */ /* 0x000fda00028a0000 */
.L_x_952:
[----:B------:R-:W-:Y:S05]  /*ad80*/  @P5 BRA `(.L_x_734) ;  /* 0xfffffff800485947 */ /* 0x000fea000383ffff */
.L_x_720:
[----:B------:R-:W0:Y:S01]  /*ad90*/  S2R R4, SR_TID.X ;  /* 0x0000000000047919 */ /* 0x000e220000002100 */
[----:B------:R-:W-:Y:S01]  /*ada0*/  BSSY.RECONVERGENT B0, `(.L_x_735) ;  /* 0x0000016000007945 */ /* 0x000fe20003800200 */
[----:B0-----:R-:W-:-:S13]  /*adb0*/  ISETP.NE.AND P4, PT, R4, RZ, PT ;  /* 0x000000ff0400720c */ /* 0x001fda0003f85270 */
[----:B------:R-:W-:Y:S05]  /*adc0*/  @P4 BRA `(.L_x_736) ;  /* 0x00000000004c4947 */ /* 0x000fea0003800000 */
[----:B------:R-:W0:Y:S01]  /*add0*/  S2UR UR9, SR_CgaCtaId ;  /* 0x00000000000979c3 */ /* 0x000e220000008800 */
[----:B------:R-:W1:Y:S01]  /*ade0*/  LDCU.64 UR6, c[0x0][0x3b0] ;  /* 0x00007600ff0677ac */ /* 0x000e620008000a00 */
        /* <DEDUP_REMOVED lines=8> */
[----:B-1----:R-:W-:Y:S02]  /*ae70*/  UIMAD.WIDE.U32 UR6, UR13, 0x10, UR6 ;  /* 0x000000100d0678a5 */ /* 0x002fe4000f8e0006 */
        /* <DEDUP_REMOVED lines=8> */
.L_x_736:
[----:B------:R-:W-:Y:S05]  /*af00*/  BSYNC.RECONVERGENT B0 ;  /* 0x0000000000007941 */ /* 0x000fea0003800200 */
.L_x_735:
[----:B------:R-:W-:-:S13]  /*af10*/  ISETP.NE.AND P4, PT, R26, RZ, PT ;  /* 0x000000ff1a00720c */ /* 0x000fda0003f85270 */
[----:B0-----:R-:W0:Y:S01]  /*af20*/  @!P4 S2R R5, SR_CgaCtaId ;  /* 0x000000000005c919 */ /* 0x001e220000008800 */
[----:B------:R-:W-:Y:S01]  /*af30*/  @!P4 MOV R4, 0x400 ;  /* 0x000004000004c802 */ /* 0x000fe20000000f00 */
[----:B------:R-:W-:Y:S02]  /*af40*/  @!P4 IMAD.MOV.U32 R0, RZ, RZ, R38 ;  /* 0x000000ffff00c224 */ /* 0x000fe400078e0026 */
[----:B---3--:R-:W-:Y:S02]  /*af50*/  @!P4 IMAD.MOV.U32 R29, RZ, RZ, R39 ;  /* 0x000000ffff1dc224 */ /* 0x008fe400078e0027 */
[----:B--2---:R-:W-:Y:S01]  /*af60*/  @!P4 IMAD.MOV.U32 R13, RZ, RZ, R35 ;  /* 0x000000ffff0dc224 */ /* 0x004fe200078e0023 */
[----:B0-----:R-:W-:-:S05]  /*af70*/  @!P4 LEA R4, R5, R4, 0x18 ;  /* 0x000000040504c211 */ /* 0x001fca00078ec0ff */
[----:B------:R0:W-:Y:S04]  /*af80*/  @!P4 STS.64 [R4+0x88], R38 ;  /* 0x000088260400c388 */ /* 0x0001e80000000a00 */
[----:B------:R0:W-:Y:S02]  /*af90*/  @!P4 STS [R4+0x90], R35 ;  /* 0x000090230400c388 */ /* 0x0001e40000000800 */
.L_x_704:
[----:B------:R-:W1:Y:S01]  /*afa0*/  S2R R31, SR_TID.X ;  /* 0x00000000001f7919 */ /* 0x000e620000002100 */
[----:B------:R-:W-:Y:S01]  /*afb0*/  ISETP.NE.AND P4, PT, R12, R14, PT ;  /* 0x0000000e0c00720c */ /* 0x000fe20003f85270 */
[----:B------:R-:W-:Y:S05]  /*afc0*/  WARPSYNC.ALL ;  /* 0x0000000000007948 */ /* 0x000fea0003800000 */
[----:B------:R-:W-:Y:S06]  /*afd0*/  BAR.SYNC.DEFER_BLOCKING 0x0 ;  /* 0x0000000000007b1d */ /* 0x000fec0000010000 */
[----:B------:R-:W-:Y:S01]  /*afe0*/  BSSY.RECONVERGENT B0, `(.L_x_737) ;  /* 0x0000015000007945 */ /* 0x000fe20003800200 */
[----:B-1----:R-:W-:-:S05]  /*aff0*/  IMAD R24, R31, 0x9, RZ ;  /* 0x000000091f187824 */ /* 0x002fca00078e02ff */
[----:B------:R-:W-:-:S04]  /*b000*/  ISETP.EQ.U32.AND P5, PT, R24, UR12, PT ;  /* 0x0000000c18007c0c */ /* 0x000fc8000bfa2070 */
[----:B------:R-:W-:Y:S02]  /*b010*/  ISETP.EQ.OR.EX P6, PT, RZ, UR4, P4, P5 ;  /* 0x00000004ff007c0c */ /* 0x000fe4000a7c2750 */
[----:B------:R-:W-:Y:S02]  /*b020*/  ISETP.NE.AND P4, PT, R31, RZ, PT ;  /* 0x000000ff1f00720c */ /* 0x000fe40003f85270 */
[----:B------:R-:W-:Y:S02]  /*b030*/  ISETP.NE.AND P5, PT, R30, RZ, PT ;  /* 0x000000ff1e00720c */ /* 0x000fe40003fa5270 */
[----:B------:R-:W-:Y:S02]  /*b040*/  P2R R25, PR, RZ, 0x40 ;  /* 0x00000040ff197803 */ /* 0x000fe40000000000 */
[----:B------:R-:W-:Y:S02]  /*b050*/  SEL R28, RZ, 0x1, !P5 ;  /* 0x00000001ff1c7807 */ /* 0x000fe40006800000 */
[----:B------:R-:W-:-:S05]  /*b060*/  SEL R7, RZ, 0x1, !P6 ;  /* 0x00000001ff077807 */ /* 0x000fca0007000000 */
[----:B------:R-:W-:Y:S05]  /*b070*/  @!P4 BRA `(.L_x_738) ;  /* 0x00000000002cc947 */ /* 0x000fea0003800000 */
[----:B------:R-:W1:Y:S01]  /*b080*/  S2UR UR7, SR_CgaCtaId ;  /* 0x00000000000779c3 */ /* 0x000e620000008800 */
[----:B------:R-:W-:Y:S01]  /*b090*/  UMOV UR6, 0x400 ;  /* 0x0000040000067882 */ /* 0x000fe20000000000 */
[----:B------:R-:W-:-:S04]  /*b0a0*/  ISETP.NE.U32.AND P4, PT, R0, RZ, PT ;  /* 0x000000ff0000720c */ /* 0x000fc80003f85070 */
[----:B------:R-:W-:Y:S01]  /*b0b0*/  ISETP.NE.AND.EX P4, PT, R29, RZ, PT, P4 ;  /* 0x000000ff1d00720c */ /* 0x000fe20003f85340 */
[----:B-1----:R-:W-:-:S09]  /*b0c0*/  ULEA UR6, UR7, UR6, 0x18 ;  /* 0x0000000607067291 */ /* 0x002fd2000f8ec0ff */
[----:B------:R-:W1:Y:S04]  /*b0d0*/  LDS R6, [UR6+0x90] ;  /* 0x00009006ff067984 */ /* 0x000e680008000800 */
[----:B0-----:R-:W0:Y:S01]  /*b0e0*/  LDS.64 R4, [UR6+0x88] ;  /* 0x00008806ff047984 */ /* 0x001e220008000a00 */
[----:B-1----:R-:W-:Y:S02]  /*b0f0*/  SEL R6, R6, RZ, !P4 ;  /* 0x000000ff06067207 */ /* 0x002fe40006000000 */
[----:B0-----:R-:W-:-:S03]  /*b100*/  IADD3 R0, P4, PT, R4, R0, RZ ;  /* 0x0000000004007210 */ /* 0x001fc60007f9e0ff */
[----:B------:R-:W-:Y:S02]  /*b110*/  IMAD.IADD R13, R13, 0x1, R6 ;  /* 0x000000010d0d7824 */ /* 0x000fe400078e0206 */
[----:B------:R-:W-:-:S08]  /*b120*/  IMAD.X R29, R5, 0x1, R29, P4 ;  /* 0x00000001051d7824 */ /* 0x000fd000020e061d */
.L_x_738:
[----:B------:R-:W-:Y:S05]  /*b130*/  BSYNC.RECONVERGENT B0 ;  /* 0x0000000000007941 */ /* 0x000fea0003800200 */
.L_x_737:
[----:B------:R-:W-:Y:S01]  /*b140*/  IADD3 R28, P4, P5, R0, R28, R7 ;  /* 0x0000001c001c7210 */ /* 0x000fe20007d9e007 */
[----:B0-----:R-:W-:Y:S01]  /*b150*/  VIADD R4, R24, 0x3 ;  /* 0x0000000318047836 */ /* 0x001fe20000000000 */
[----:B------:R-:W-:Y:S01]  /*b160*/  ISETP.NE.AND P6, PT, R8, R2, PT ;  /* 0x000000020800720c */ /* 0x000fe20003fc5270 */
[----:B------:R-:W0:Y:S01]  /*b170*/  S2UR UR6, SR_CgaCtaId ;  /* 0x00000000000679c3 */ /* 0x000e220000008800 */
[----:B------:R-:W-:Y:S01]  /*b180*/  IADD3.X R45, PT, PT, R29, RZ, RZ, P4, P5 ;  /* 0x000000ff1d2d7210 */ /* 0x000fe200027ea4ff */
[----:B------:R-:W-:Y:S01]  /*b190*/  UMOV UR5, 0x400 ;  /* 0x0000040000057882 */ /* 0x000fe20000000000 */
[----:B------:R-:W-:Y:S01]  /*b1a0*/  ISETP.EQ.U32.AND P5, PT, R4, UR12, PT ;  /* 0x0000000c04007c0c */ /* 0x000fe2000bfa2070 */
[----:B------:R-:W-:Y:S01]  /*b1b0*/  VIADD R4, R24, 0x7 ;  /* 0x0000000718047836 */ /* 0x000fe20000000000 */
[----:B------:R-:W-:Y:S01]  /*b1c0*/  ISETP.NE.AND P4, PT, R18, R20, PT ;  /* 0x000000141200720c */ /* 0x000fe20003f85270 */
[----:B------:R-:W-:Y:S01]  /*b1d0*/  BSSY.RECONVERGENT B0, `(.L_x_739) ;  /* 0x0000135000007945 */ /* 0x000fe20003800200 */
[----:B------:R-:W-:-:S02]  /*b1e0*/  SEL R5, RZ, 0x1, !P3 ;  /* 0x00000001ff057807 */ /* 0x000fc40005800000 */
[----:B------:R-:W-:Y:S02]  /*b1f0*/  ISETP.EQ.OR.EX P4, PT, RZ, UR4, P4, P5 ;  /* 0x00000004ff007c0c */ /* 0x000fe4000a782750 */
[----:B------:R-:W-:Y:S02]  /*b200*/  ISETP.EQ.U32.AND P5, PT, R4, UR12, PT ;  /* 0x0000000c04007c0c */ /* 0x000fe4000bfa2070 */
[----:B------:R-:W-:Y:S02]  /*b210*/  SEL R33, RZ, 0x1, !P4 ;  /* 0x00000001ff217807 */ /* 0x000fe40006000000 */
[----:B------:R-:W-:Y:S02]  /*b220*/  ISETP.EQ.OR.EX P6, PT, RZ, UR4, P6, P5 ;  /* 0x00000004ff007c0c */ /* 0x000fe4000b7c2750 */
[----:B------:R-:W-:Y:S02]  /*b230*/  ISETP.NE.AND P5, PT, R25, RZ, PT ;  /* 0x000000ff1900720c */ /* 0x000fe40003fa5270 */
[----:B------:R-:W-:-:S02]  /*b240*/  SEL R34, RZ, 0x1, !P2 ;  /* 0x00000001ff227807 */ /* 0x000fc40005000000 */
[----:B------:R-:W-:Y:S02]  /*b250*/  SEL R4, R13, RZ, !P5 ;  /* 0x000000ff0d047207 */ /* 0x000fe40006800000 */
[----:B------:R-:W-:Y:S01]  /*b260*/  IADD3 R44, P5, PT, R0, R7, RZ ;  /* 0x00000007002c7210 */ /* 0x000fe20007fbe0ff */
[----:B0-----:R-:W-:Y:S01]  /*b270*/  ULEA UR5, UR6, UR5, 0x18 ;  /* 0x0000000506057291 */ /* 0x001fe2000f8ec0ff */
[----:B------:R-:W-:Y:S01]  /*b280*/  SEL R35, RZ, 0x1, !P1 ;  /* 0x00000001ff237807 */ /* 0x000fe20004800000 */
[----:B------:R-:W-:Y:S01]  /*b290*/  IMAD.IADD R15, R15, 0x1, R4 ;  /* 0x000000010f0f7824 */ /* 0x000fe200078e0204 */
[----:B------:R-:W-:Y:S01]  /*b2a0*/  SEL R36, RZ, 0x1, !P0 ;  /* 0x00000001ff247807 */ /* 0x000fe20004000000 */
[----:B------:R-:W-:Y:S01]  /*b2b0*/  IMAD.X R47, RZ, RZ, R29, P5 ;  /* 0x000000ffff2f7224 */ /* 0x000fe200028e061d */
[----:B------:R-:W-:Y:S02]  /*b2c0*/  IADD3 R32, P5, PT, R28, R5, RZ ;  /* 0x000000051c207210 */ /* 0x000fe40007fbe0ff */
[----:B------:R-:W-:-:S02]  /*b2d0*/  SEL R25, RZ, 0x1, !P6 ;  /* 0x00000001ff197807 */ /* 0x000fc40007000000 */
[----:B------:R-:W-:Y:S01]  /*b2e0*/  LDS R26, [UR5+0xc0] ;  /* 0x0000c005ff1a7984 */ /* 0x000fe20008000800 */
[----:B------:R-:W-:Y:S01]  /*b2f0*/  IMAD.X R37, RZ, RZ, R45, P5 ;  /* 0x000000ffff257224 */ /* 0x000fe200028e062d */
[----:B------:R-:W-:-:S05]  /*b300*/  IADD3 R33, P5, PT, R32, R33, RZ ;  /* 0x0000002120217210 */ /* 0x000fca0007fbe0ff */
[----:B------:R-:W-:Y:S01]  /*b310*/  IMAD.X R38, RZ, RZ, R37, P5 ;  /* 0x000000ffff267224 */ /* 0x000fe200028e0625 */
[----:B------:R-:W-:-:S05]  /*b320*/  IADD3 R34, P5, PT, R33, R34, RZ ;  /* 0x0000002221227210 */ /* 0x000fca0007fbe0ff */
[----:B------:R-:W-:Y:S01]  /*b330*/  IMAD.X R39, RZ, RZ, R38, P5 ;  /* 0x000000ffff277224 */ /* 0x000fe200028e0626 */
[----:B------:R-:W-:-:S05]  /*b340*/  IADD3 R35, P5, PT, R34, R35, RZ ;  /* 0x0000002322237210 */ /* 0x000fca0007fbe0ff */
[----:B------:R-:W-:Y:S01]  /*b350*/  IMAD.X R40, RZ, RZ, R39, P5 ;  /* 0x000000ffff287224 */ /* 0x000fe200028e0627 */
[----:B------:R-:W-:-:S05]  /*b360*/  IADD3 R36, P5, PT, R35, R36, RZ ;  /* 0x0000002423247210 */ /* 0x000fca0007fbe0ff */
[----:B------:R-:W-:Y:S01]  /*b370*/  IMAD.X R41, RZ, RZ, R40, P5 ;  /* 0x000000ffff297224 */ /* 0x000fe200028e0628 */
[----:B------:R-:W-:-:S04]  /*b380*/  ISETP.NE.AND P5, PT, R30, RZ, PT ;  /* 0x000000ff1e00720c */ /* 0x000fc80003fa5270 */
[----:B------:R-:W-:-:S05]  /*b390*/  SEL R4, R15, RZ, !P5 ;  /* 0x000000ff0f047207 */ /* 0x000fca0006800000 */
[----:B------:R-:W-:-:S05]  /*b3a0*/  IMAD.IADD R17, R17, 0x1, R4 ;  /* 0x0000000111117824 */ /* 0x000fca00078e0204 */
[----:B------:R-:W-:-:S05]  /*b3b0*/  SEL R4, R17, RZ, !P3 ;  /* 0x000000ff11047207 */ /* 0x000fca0005800000 */
[----:B------:R-:W-:Y:S02]  /*b3c0*/  IMAD.IADD R19, R19, 0x1, R4 ;  /* 0x0000000113137824 */ /* 0x000fe400078e0204 */
[----:B------:R-:W0:Y:S03]  /*b3d0*/  LDS.64 R4, [UR5+0xc8] ;  /* 0x0000c805ff047984 */ /* 0x000e260008000a00 */
[----:B------:R-:W-:-:S05]  /*b3e0*/  SEL R6, R19, RZ, !P4 ;  /* 0x000000ff13067207 */ /* 0x000fca0006000000 */
[----:B------:R-:W-:-:S05]  /*b3f0*/  IMAD.IADD R21, R21, 0x1, R6 ;  /* 0x0000000115157824 */ /* 0x000fca00078e0206 */
[----:B------:R-:W-:-:S05]  /*b400*/  SEL R6, R21, RZ, !P2 ;  /* 0x000000ff15067207 */ /* 0x000fca0005000000 */
[----:B------:R-:W-:Y:S02]  /*b410*/  IMAD.IADD R23, R23, 0x1, R6 ;  /* 0x0000000117177824 */ /* 0x000fe400078e0206 */
[----:B------:R-:W1:Y:S03]  /*b420*/  LDS.64 R6, [UR5+0xb8] ;  /* 0x0000b805ff067984 */ /* 0x000e660008000a00 */
[----:B------:R-:W-:-:S05]  /*b430*/  SEL R42, R23, RZ, !P1 ;  /* 0x000000ff172a7207 */ /* 0x000fca0004800000 */
[----:B------:R-:W-:-:S05]  /*b440*/  IMAD.IADD R11, R11, 0x1, R42 ;  /* 0x000000010b0b7824 */ /* 0x000fca00078e022a */
[----:B------:R-:W-:-:S05]  /*b450*/  SEL R42, R11, RZ, !P0 ;  /* 0x000000ff0b2a7207 */ /* 0x000fca0004000000 */
[----:B------:R-:W-:Y:S01]  /*b460*/  IMAD.IADD R9, R9, 0x1, R42 ;  /* 0x0000000109097824 */ /* 0x000fe200078e022a */
[----:B------:R-:W-:-:S04]  /*b470*/  IADD3 R42, P5, PT, R36, R25, RZ ;  /* 0x00000019242a7210 */ /* 0x000fc80007fbe0ff */
[----:B------:R-:W-:Y:S01]  /*b480*/  SEL R46, R9, RZ, !P6 ;  /* 0x000000ff092e7207 */ /* 0x000fe20007000000 */
[----:B------:R-:W-:Y:S01]  /*b490*/  IMAD.X R43, RZ, RZ, R41, P5 ;  /* 0x000000ffff2b7224 */ /* 0x000fe200028e0629 */
[----:B0-----:R-:W-:-:S03]  /*b4a0*/  ISETP.GE.U32.AND P5, PT, R4, 0x101, PT ;  /* 0x000001010400780c */ /* 0x001fc60003fa6070 */
[----:B------:R-:W-:Y:S01]  /*b4b0*/  IMAD.IADD R3, R3, 0x1, R46 ;  /* 0x0000000103037824 */ /* 0x000fe200078e022e */
[----:B------:R-:W-:-:S13]  /*b4c0*/  ISETP.GE.AND.EX P5, PT, R5, RZ, PT, P5 ;  /* 0x000000ff0500720c */ /* 0x000fda0003fa6350 */
[----:B-1----:R-:W-:Y:S05]  /*b4d0*/  @!P5 BRA `(.L_x_740) ;  /* 0x000000080010d947 */ /* 0x002fea0003800000 */
[----:B------:R-:W-:Y:S01]  /*b4e0*/  ISETP.NE.U32.AND P5, PT, R24, UR12, PT ;  /* 0x0000000c18007c0c */ /* 0x000fe2000bfa5070 */
[----:B------:R-:W0:Y:S01]  /*b4f0*/  LDCU.64 UR14, c[0x0][0x398] ;  /* 0x00007300ff0e77ac */ /* 0x000e220008000a00 */
[----:B------:R-:W1:Y:S01]  /*b500*/  LDS.64 R24, [UR5+0xa8] ;  /* 0x0000a805ff187984 */ /* 0x000e620008000a00 */
[----:B------:R-:W-:Y:S01]  /*b510*/  ISETP.NE.AND P6, PT, R12, R14, PT ;  /* 0x0000000e0c00720c */ /* 0x000fe20003fc5270 */
[----:B------:R-:W-:Y:S01]  /*b520*/  BSSY.RECONVERGENT B1, `(.L_x_741) ;  /* 0x000007e000017945 */ /* 0x000fe20003800200 */
[----:B------:R-:W2:Y:S01]  /*b530*/  LDCU.64 UR16, c[0x0][0x3a0] ;  /* 0x00007400ff1077ac */ /* 0x000ea20008000a00 */
[----:B------:R-:W-:Y:S01]  /*b540*/  BAR.SYNC.DEFER_BLOCKING 0x0 ;  /* 0x0000000000007b1d */ /* 0x000fe20000010000 */
[----:B------:R-:W-:Y:S02]  /*b550*/  ISETP.NE.AND.EX P5, PT, RZ, UR4, !P6, P5 ;  /* 0x00000004ff007c0c */ /* 0x000fe4000f7a5350 */
[----:B------:R-:W-:Y:S01]  /*b560*/  ISETP.NE.AND P6, PT, R30, RZ, PT ;  /* 0x000000ff1e00720c */ /* 0x000fe20003fc5270 */
[----:B------:R-:W-:-:S04]  /*b570*/  IMAD.MOV.U32 R30, RZ, RZ, 0x9 ;  /* 0x00000009ff1e7424 */ /* 0x000fc800078e00ff */
[CC--:B------:R-:W-:Y:S02]  /*b580*/  IMAD R29, R31.reuse, R30.reuse, 0x7 ;  /* 0x000000071f1d7424 */ /* 0x0c0fe400078e021e */
[----:B------:R-:W-:-:S04]  /*b590*/  IMAD R30, R31, R30, 0x8 ;  /* 0x000000081f1e7424 */ /* 0x000fc800078e021e */
[--C-:B-1----:R-:W-:Y:S02]  /*b5a0*/  @!P5 IMAD.IADD R0, R0, 0x1, -R24.reuse ;  /* 0x000000010000d824 */ /* 0x102fe400078e0a18 */
[--C-:B------:R-:W-:Y:S02]  /*b5b0*/  @P6 IMAD.IADD R44, R44, 0x1, -R24.reuse ;  /* 0x000000012c2c6824 */ /* 0x100fe400078e0a18 */
[--C-:B------:R-:W-:Y:S01]  /*b5c0*/  @P3 IMAD.IADD R28, R28, 0x1, -R24.reuse ;  /* 0x000000011c1c3824 */ /* 0x100fe200078e0a18 */
[----:B------:R-:W-:Y:S01]  /*b5d0*/  @!P5 LEA R0, R0, UR5, 0x3 ;  /* 0x000000050000dc11 */ /* 0x000fe2000f8e18ff */
[--C-:B------:R-:W-:Y:S01]  /*b5e0*/  @P4 IMAD.IADD R32, R32, 0x1, -R24.reuse ;  /* 0x0000000120204824 */ /* 0x100fe200078e0a18 */
[----:B------:R-:W-:Y:S01]  /*b5f0*/  @P6 LEA R44, R44, UR5, 0x3 ;  /* 0x000000052c2c6c11 */ /* 0x000fe2000f8e18ff */
[--C-:B------:R-:W-:Y:S01]  /*b600*/  @P2 IMAD.IADD R33, R33, 0x1, -R24.reuse ;  /* 0x0000000121212824 */ /* 0x100fe200078e0a18 */
[----:B------:R-:W-:Y:S01]  /*b610*/  @P3 LEA R28, R28, UR5, 0x3 ;  /* 0x000000051c1c3c11 */ /* 0x000fe2000f8e18ff */
[----:B------:R1:W-:Y:S01]  /*b620*/  @!P5 STS.64 [R0], R12 ;  /* 0x0000000c0000d388 */ /* 0x0003e20000000a00 */
[----:B------:R-:W-:Y:S01]  /*b630*/  ISETP.NE.U32.AND P5, PT, R29, UR12, PT ;  /* 0x0000000c1d007c0c */ /* 0x000fe2000bfa5070 */
[--C-:B------:R-:W-:Y:S01]  /*b640*/  @P1 IMAD.IADD R34, R34, 0x1, -R24.reuse ;  /* 0x0000000122221824 */ /* 0x100fe200078e0a18 */
[----:B------:R-:W-:Y:S01]  /*b650*/  @P4 LEA R32, R32, UR5, 0x3 ;  /* 0x0000000520204c11 */ /* 0x000fe2000f8e18ff */
[----:B------:R1:W-:Y:S01]  /*b660*/  @P6 STS.64 [R44], R14 ;  /* 0x0000000e2c006388 */ /* 0x0003e20000000a00 */
[----:B------:R-:W-:Y:S01]  /*b670*/  ISETP.NE.AND P6, PT, R8, R2, PT ;  /* 0x000000020800720c */ /* 0x000fe20003fc5270 */
[----:B------:R-:W-:Y:S01]  /*b680*/  @P0 IMAD.IADD R35, R35, 0x1, -R24 ;  /* 0x0000000123230824 */ /* 0x000fe200078e0a18 */
[----:B------:R-:W-:Y:S01]  /*b690*/  @P2 LEA R33, R33, UR5, 0x3 ;  /* 0x0000000521212c11 */ /* 0x000fe2000f8e18ff */
[----:B------:R1:W-:Y:S01]  /*b6a0*/  @P3 STS.64 [R28], R16 ;  /* 0x000000101c003388 */ /* 0x0003e20000000a00 */
[----:B------:R-:W-:-:S02]  /*b6b0*/  ISETP.NE.AND.EX P5, PT, RZ, UR4, !P6, P5 ;  /* 0x00000004ff007c0c */ /* 0x000fc4000f7a5350 */
[----:B------:R-:W-:Y:S01]  /*b6c0*/  ISETP.NE.U32.AND P3, PT, R30, UR12, PT ;  /* 0x0000000c1e007c0c */ /* 0x000fe2000bf65070 */
[----:B------:R1:W-:Y:S01]  /*b6d0*/  @P4 STS.64 [R32], R18 ;  /* 0x0000001220004388 */ /* 0x0003e20000000a00 */
[----:B------:R-:W-:Y:S02]  /*b6e0*/  ISETP.NE.AND P6, PT, R2, R27, PT ;  /* 0x0000001b0200720c */ /* 0x000fe40003fc5270 */
[----:B------:R-:W-:Y:S01]  /*b6f0*/  @P1 LEA R34, R34, UR5, 0x3 ;  /* 0x0000000522221c11 */ /* 0x000fe2000f8e18ff */
[----:B------:R1:W-:Y:S01]  /*b700*/  @P2 STS.64 [R33], R20 ;  /* 0x0000001421002388 */ /* 0x0003e20000000a00 */
[----:B------:R-:W-:Y:S02]  /*b710*/  ISETP.NE.AND.EX P3, PT, RZ, UR4, !P6, P3 ;  /* 0x00000004ff007c0c */ /* 0x000fe4000f765330 */
[----:B------:R-:W-:Y:S01]  /*b720*/  @P0 LEA R35, R35, UR5, 0x3 ;  /* 0x0000000523230c11 */ /* 0x000fe2000f8e18ff */
[----:B------:R1:W-:Y:S02]  /*b730*/  @P1 STS.64 [R34], R22 ;  /* 0x0000001622001388 */ /* 0x0003e40000000a00 */
[----:B------:R-:W-:-:S02]  /*b740*/  @!P5 IMAD.IADD R36, R36, 0x1, -R24 ;  /* 0x000000012424d824 */ /* 0x000fc400078e0a18 */
[----:B------:R1:W-:Y:S01]  /*b750*/  @P0 STS.64 [R35], R10 ;  /* 0x0000000a23000388 */ /* 0x0003e20000000a00 */
[----:B------:R-:W-:Y:S02]  /*b760*/  ISETP.GT.U32.AND P0, PT, R4, R31, PT ;  /* 0x0000001f0400720c */ /* 0x000fe40003f04070 */
[----:B------:R-:W-:Y:S02]  /*b770*/  @!P5 LEA R36, R36, UR5, 0x3 ;  /* 0x000000052424dc11 */ /* 0x000fe4000f8e18ff */
[----:B------:R-:W-:Y:S01]  /*b780*/  ISETP.GT.U32.AND.EX P0, PT, R5, RZ, PT, P0 ;  /* 0x000000ff0500720c */ /* 0x000fe20003f04100 */
[----:B------:R-:W-:Y:S02]  /*b790*/  @!P3 IMAD.IADD R42, R42, 0x1, -R24 ;  /* 0x000000012a2ab824 */ /* 0x000fe400078e0a18 */
[----:B------:R1:W-:Y:S03]  /*b7a0*/  @!P5 STS.64 [R36], R8 ;  /* 0x000000082400d388 */ /* 0x0003e60000000a00 */
[----:B------:R-:W-:-:S05]  /*b7b0*/  @!P3 LEA R42, R42, UR5, 0x3 ;  /* 0x000000052a2abc11 */ /* 0x000fca000f8e18ff */
[----:B------:R1:W-:Y:S01]  /*b7c0*/  @!P3 STS.64 [R42], R2 ;  /* 0x000000022a00b388 */ /* 0x0003e20000000a00 */
[----:B------:R-:W-:Y:S06]  /*b7d0*/  BAR.SYNC.DEFER_BLOCKING 0x0 ;  /* 0x0000000000007b1d */ /* 0x000fec0000010000 */
[----:B0-2---:R-:W-:Y:S05]  /*b7e0*/  @!P0 BRA `(.L_x_742) ;  /* 0x0000000400448947 */ /* 0x005fea0003800000 */
[----:B-1----:R-:W-:Y:S01]  /*b7f0*/  IMAD.MOV.U32 R23, RZ, RZ, R31 ;  /* 0x000000ffff177224 */ /* 0x002fe200078e001f */
[----:B------:R-:W-:Y:S01]  /*b800*/  BSSY.RECONVERGENT B2, `(.L_x_743) ;  /* 0x000002e000027945 */ /* 0x000fe20003800200 */
[----:B------:R-:W-:-:S03]  /*b810*/  IMAD.MOV.U32 R29, RZ, RZ, RZ ;  /* 0x000000ffff1d7224 */ /* 0x000fc600078e00ff */
[----:B------:R-:W-:-:S04]  /*b820*/  LOP3.LUT R3, RZ, R23, RZ, 0x33, !PT ;  /* 0x00000017ff037212 */ /* 0x000fc800078e33ff */
[----:B------:R-:W-:Y:S02]  /*b830*/  IADD3 R16, P0, PT, R4, R3, RZ ;  /* 0x0000000304107210 */ /* 0x000fe40007f1e0ff */
[----:B------:R-:W-:Y:S02]  /*b840*/  LOP3.LUT R3, RZ, R29, RZ, 0x33, !PT ;  /* 0x0000001dff037212 */ /* 0x000fe400078e33ff */
[----:B------:R-:W-:-:S03]  /*b850*/  LOP3.LUT R0, R16, 0x300, RZ, 0xc0, !PT ;  /* 0x0000030010007812 */ /* 0x000fc600078ec0ff */
[----:B------:R-:W-:Y:S01]  /*b860*/  IMAD.X R3, R5, 0x1, R3, P0 ;  /* 0x0000000105037824 */ /* 0x000fe200000e0603 */
[----:B------:R-:W-:Y:S02]  /*b870*/  ISETP.NE.U32.AND P1, PT, R0, 0x300, PT ;  /* 0x000003000000780c */ /* 0x000fe40003f25070 */
[----:B------:R-:W-:Y:S02]  /*b880*/  ISETP.GE.U32.AND P0, PT, R16, 0x300, PT ;  /* 0x000003001000780c */ /* 0x000fe40003f06070 */
[----:B------:R-:W-:Y:S02]  /*b890*/  ISETP.NE.AND.EX P1, PT, RZ, RZ, PT, P1 ;  /* 0x000000ffff00720c */ /* 0x000fe40003f25310 */
[----:B------:R-:W-:-:S11]  /*b8a0*/  ISETP.GE.U32.AND.EX P0, PT, R3, RZ, PT, P0 ;  /* 0x000000ff0300720c */ /* 0x000fd60003f06100 */
[----:B------:R-:W-:Y:S05]  /*b8b0*/  @!P1 BRA `(.L_x_744) ;  /* 0x0000000000889947 */ /* 0x000fea0003800000 */
        /* <DEDUP_REMOVED lines=17> */
.L_x_745:
        /* <DEDUP_REMOVED lines=17> */
.L_x_744:
[----:B------:R-:W-:Y:S05]  /*bae0*/  BSYNC.RECONVERGENT B2 ;  /* 0x0000000000027941 */ /* 0x000fea0003800200 */
.L_x_743:
[----:B------:R-:W-:Y:S05]  /*baf0*/  @!P0 BRA `(.L_x_742) ;  /* 0x0000000000808947 */ /* 0x000fea0003800000 */
.L_x_746:
        /* <DEDUP_REMOVED lines=32> */
.L_x_742:
[----:B------:R-:W-:Y:S05]  /*bd00*/  BSYNC.RECONVERGENT B1 ;  /* 0x0000000000017941 */ /* 0x000fea0003800200 */
.L_x_741:
[----:B------:R-:W-:Y:S05]  /*bd10*/  BRA `(.L_x_747) ;  /* 0x0000000800007947 */ /* 0x000fea0003800000 */
.L_x_740:
[----:B------:R-:W-:Y:S01]  /*bd20*/  ISETP.NE.U32.AND P5, PT, R24, UR12, PT ;  /* 0x0000000c18007c0c */ /* 0x000fe2000bfa5070 */
[----:B------:R-:W-:Y:S01]  /*bd30*/  IMAD.MOV.U32 R46, RZ, RZ, 0x9 ;  /* 0x00000009ff2e7424 */ /* 0x000fe200078e00ff */
[----:B------:R-:W-:Y:S01]  /*bd40*/  ISETP.NE.AND P6, PT, R12, R14, PT ;  /* 0x0000000e0c00720c */ /* 0x000fe20003fc5270 */
[----:B------:R-:W-:Y:S01]  /*bd50*/  BSSY.RECONVERGENT B1, `(.L_x_748) ;  /* 0x000000e000017945 */ /* 0x000fe20003800200 */
[----:B------:R-:W-:Y:S01]  /*bd60*/  ISETP.NE.AND.EX P5, PT, RZ, UR4, PT, P5 ;  /* 0x00000004ff007c0c */ /* 0x000fe2000bfa5350 */
[----:B------:R-:W-:-:S12]  /*bd70*/  IMAD R48, R31, R46, 0x7 ;  /* 0x000000071f307424 */ /* 0x000fd800078e022e */
[----:B------:R-:W-:Y:S05]  /*bd80*/  @!P6 BRA P5, `(.L_x_749) ;  /* 0x000000000028e947 */ /* 0x000fea0002800000 */
        /* <DEDUP_REMOVED lines=10> */
.L_x_749:
[----:B------:R-:W-:Y:S05]  /*be30*/  BSYNC.RECONVERGENT B1 ;  /* 0x0000000000017941 */ /* 0x000fea0003800200 */
.L_x_748:
[----:B------:R-:W-:Y:S01]  /*be40*/  ISETP.NE.AND P6, PT, R30, RZ, PT ;  /* 0x000000ff1e00720c */ /* 0x000fe20003fc5270 */
[----:B------:R-:W-:Y:S01]  /*be50*/  BSSY.RECONVERGENT B1, `(.L_x_750) ;  /* 0x000000e000017945 */ /* 0x000fe20003800200 */
[----:B------:R-:W-:Y:S01]  /*be60*/  ISETP.NE.U32.AND P5, PT, R48, UR12, PT ;  /* 0x0000000c30007c0c */ /* 0x000fe2000bfa5070 */
[----:B------:R-:W-:-:S10]  /*be70*/  IMAD R46, R31, R46, 0x8 ;  /* 0x000000081f2e7424 */ /* 0x000fd400078e022e */
[----:B------:R-:W-:Y:S05]  /*be80*/  @!P6 BRA `(.L_x_751) ;  /* 0x000000000028e947 */ /* 0x000fea0003800000 */
        /* <DEDUP_REMOVED lines=10> */
.L_x_751:
[----:B------:R-:W-:Y:S05]  /*bf30*/  BSYNC.RECONVERGENT B1 ;  /* 0x0000000000017941 */ /* 0x000fea0003800200 */
.L_x_750:
        /* <DEDUP_REMOVED lines=13> */
.L_x_753:
[----:B------:R-:W-:Y:S05]  /*c010*/  BSYNC.RECONVERGENT B1 ;  /* 0x0000000000017941 */ /* 0x000fea0003800200 */
.L_x_752:
        /* <DEDUP_REMOVED lines=12> */
.L_x_755:
[----:B------:R-:W-:Y:S05]  /*c0e0*/  BSYNC.RECONVERGENT B1 ;  /* 0x0000000000017941 */ /* 0x000fea0003800200 */
.L_x_754:
[----:B------:R-:W-:Y:S01]  /*c0f0*/  BSSY.RECONVERGENT B1, `(.L_x_756) ;  /* 0x0000010000017945 */ /* 0x000fe20003800200 */
[----:B------:R-:W-:Y:S02]  /*c100*/  ISETP.NE.AND P4, PT, R8, R2, PT ;  /* 0x000000020800720c */ /* 0x000fe40003f85270 */
[----:B------:R-:W-:Y:S02]  /*c110*/  ISETP.NE.AND P3, PT, R2, R27, PT ;  /* 0x0000001b0200720c */ /* 0x000fe40003f65270 */
[----:B------:R-:W-:Y:S02]  /*c120*/  ISETP.NE.AND.EX P5, PT, RZ, UR4, PT, P5 ;  /* 0x00000004ff007c0c */ /* 0x000fe4000bfa5350 */
[----:B------:R-:W-:Y:S01]  /*c130*/  ISETP.NE.AND.EX P6, PT, RZ, UR4, PT, P6 ;  /* 0x00000004ff007c0c */ /* 0x000fe2000bfc5360 */
[----:B------:R-:W-:-:S12]  /*c140*/  @!P2 BRA `(.L_x_757) ;  /* 0x000000000028a947 */ /* 0x000fd80003800000 */
[----:B------:R-:W4:Y:S01]  /*c150*/  LDCU.64 UR6, c[0x0][0x398] ;  /* 0x00007300ff0677ac */ /* 0x000f220008000a00 */
[C---:B0123--:R-:W-:Y:S01]  /*c160*/  IMAD.SHL.U32 R12, R33.reuse, 0x4, RZ ;  /* 0x00000004210c7824 */ /* 0x04ffe200078e00ff */
[----:B------:R-:W-:Y:S01]  /*c170*/  SHF.L.U64.HI R33, R33, 0x2, R38 ;  /* 0x0000000221217819 */ /* 0x000fe20000010226 */
[----:B------:R-:W0:Y:S03]  /*c180*/  LDCU.64 UR8, c[0x0][0x3a0] ;  /* 0x00007400ff0877ac */ /* 0x000e260008000a00 */
[----:B----4-:R-:W-:-:S04]  /*c190*/  IADD3 R4, P2, PT, R12, UR6, RZ ;  /* 0x000000060c047c10 */ /* 0x010fc8000ff5e0ff */
[----:B------:R-:W-:Y:S02]  /*c1a0*/  IADD3.X R5, PT, PT, R33, UR7, RZ, P2, !PT ;  /* 0x0000000721057c10 */ /* 0x000fe400097fe4ff */
[----:B0-----:R-:W-:-:S03]  /*c1b0*/  IADD3 R12, P2, PT, R12, UR8, RZ ;  /* 0x000000080c0c7c10 */ /* 0x001fc6000ff5e0ff */
[----:B------:R4:W-:Y:S01]  /*c1c0*/  STG.E desc[UR10][R4.64], R20 ;  /* 0x0000001404007986 */ /* 0x0009e2000c10190a */
[----:B------:R-:W-:-:S05]  /*c1d0*/  IADD3.X R13, PT, PT, R33, UR9, RZ, P2, !PT ;  /* 0x00000009210d7c10 */ /* 0x000fca00097fe4ff */
[----:B------:R4:W-:Y:S04]  /*c1e0*/  STG.E desc[UR10][R12.64], R21 ;  /* 0x000000150c007986 */ /* 0x0009e8000c10190a */
.L_x_757:
[----:B------:R-:W-:Y:S05]  /*c1f0*/  BSYNC.RECONVERGENT B1 ;  /* 0x0000000000017941 */ /* 0x000fea0003800200 */
.L_x_756:
        /* <DEDUP_REMOVED lines=12> */
.L_x_759:
[----:B------:R-:W-:Y:S05]  /*c2c0*/  BSYNC.RECONVERGENT B1 ;  /* 0x0000000000017941 */ /* 0x000fea0003800200 */
.L_x_758:
        /* <DEDUP_REMOVED lines=12> */
.L_x_761:
[----:B------:R-:W-:Y:S05]  /*c390*/  BSYNC.RECONVERGENT B1 ;  /* 0x0000000000017941 */ /* 0x000fea0003800200 */
.L_x_760:
[----:B------:R-:W-:Y:S04]  /*c3a0*/  BSSY.RECONVERGENT B1, `(.L_x_762) ;  /* 0x000000c000017945 */ /* 0x000fe80003800200 */
[----:B------:R-:W-:Y:S05]  /*c3b0*/  @!P4 BRA P5, `(.L_x_763) ;  /* 0x000000000028c947 */ /* 0x000fea0002800000 */
        /* <DEDUP_REMOVED lines=10> */
.L_x_763:
[----:B------:R-:W-:Y:S05]  /*c460*/  BSYNC.RECONVERGENT B1 ;  /* 0x0000000000017941 */ /* 0x000fea0003800200 */
.L_x_762:
        /* <DEDUP_REMOVED lines=11> */
.L_x_747:
[----:B------:R-:W-:Y:S05]  /*c520*/  BSYNC.RECONVERGENT B0 ;  /* 0x0000000000007941 */ /* 0x000fea0003800200 */
.L_x_739:
[----:B------:R-:W-:-:S13]  /*c530*/  ISETP.NE.AND P0, PT, R31, 0xff, PT ;  /* 0x000000ff1f00780c */ /* 0x000fda0003f05270 */
[----:B------:R-:W-:Y:S05]  /*c540*/  @P0 EXIT ;  /* 0x000000000000094d */ /* 0x000fea0003800000 */
[----:B01--4-:R-:W0:Y:S01]  /*c550*/  LDC.64 R8, c[0x0][0x3a8] ;  /* 0x0000ea00ff087b82 */ /* 0x013e220000000a00 */
[----:B------:R-:W-:-:S04]  /*c560*/  UISETP.NE.U32.AND UP0, UPT, UR12, 0x900, UPT ;  /* 0x000009000c00788c */ /* 0x000fc8000bf05070 */
[----:B------:R-:W-:-:S09]  /*c570*/  UISETP.NE.AND.EX UP0, UPT, UR4, URZ, UPT, UP0 ;  /* 0x000000ff0400728c */ /* 0x000fd2000bf05300 */
[----:B------:R-:W-:Y:S05]  /*c580*/  BRA.U UP0, `(.L_x_764) ;  /* 0x0000000100307547 */ /* 0x000fea000b800000 */
[----:B------:R-:W1:Y:S01]  /*c590*/  LDCU.64 UR4, c[0x0][0x398] ;  /* 0x00007300ff0477ac */ /* 0x000e620008000a00 */
[C---:B--23--:R-:W-:Y:S01]  /*c5a0*/  IMAD.SHL.U32 R4, R6.reuse, 0x4, RZ ;  /* 0x0000000406047824 */ /* 0x04cfe200078e00ff */
[----:B------:R-:W-:Y:S01]  /*c5b0*/  SHF.L.U64.HI R0, R6, 0x2, R7 ;  /* 0x0000000206007819 */ /* 0x000fe20000010207 */
[----:B------:R-:W2:Y:S03]  /*c5c0*/  LDCU.64 UR6, c[0x0][0x3a0] ;  /* 0x00007400ff0677ac */ /* 0x000ea60008000a00 */
[C---:B-1----:R-:W-:Y:S02]  /*c5d0*/  IADD3 R2, P0, PT, R4.reuse, UR4, RZ ;  /* 0x0000000404027c10 */ /* 0x042fe4000ff1e0ff */
[----:B--2---:R-:W-:Y:S02]  /*c5e0*/  IADD3 R4, P1, PT, R4, UR6, RZ ;  /* 0x0000000604047c10 */ /* 0x004fe4000ff3e0ff */
[----:B------:R-:W-:-:S02]  /*c5f0*/  IADD3.X R3, PT, PT, R0, UR5, RZ, P0, !PT ;  /* 0x0000000500037c10 */ /* 0x000fc400087fe4ff */
[----:B------:R-:W-:Y:S02]  /*c600*/  IADD3.X R5, PT, PT, R0, UR7, RZ, P1, !PT ;  /* 0x0000000700057c10 */ /* 0x000fe40008ffe4ff */
[----:B------:R-:W-:Y:S01]  /*c610*/  IADD3 R6, P0, PT, R6, 0x1, RZ ;  /* 0x0000000106067810 */ /* 0x000fe20007f1e0ff */
[----:B------:R1:W-:Y:S04]  /*c620*/  STG.E desc[UR10][R2.64], R27 ;  /* 0x0000001b02007986 */ /* 0x0003e8000c10190a */
[----:B------:R1:W-:Y:S01]  /*c630*/  STG.E desc[UR10][R4.64], R26 ;  /* 0x0000001a04007986 */ /* 0x0003e2000c10190a */
[----:B------:R-:W-:-:S07]  /*c640*/  IMAD.X R7, RZ, RZ, R7, P0 ;  /* 0x000000ffff077224 */ /* 0x000fce00000e0607 */
.L_x_764:
[----:B0-----:R-:W-:Y:S01]  /*c650*/  STG.E.64 desc[UR10][R8.64], R6 ;  /* 0x0000000608007986 */ /* 0x001fe2000c101b0a */
[----:B------:R-:W-:Y:S05]  /*c660*/  EXIT ;  /* 0x000000000000794d */ /* 0x000fea0003800000 */
.L_x_621:
[----:B------:R-:W-:Y:S01]  /*c670*/  BSSY B0, `(.L_x_765) ;  /* 0x0000006000007945 */ /* 0x000fe20003800000 */
[----:B------:R-:W-:Y:S01]  /*c680*/  PLOP3.LUT P4, PT, P0, PT, PT, 0x8, 0x80 ;  /* 0x000000000080781c */ /* 0x000fe2000078e170 */
[----:B------:R-:W-:-:S12]  /*c690*/  IMAD.MOV.U32 R28, RZ, RZ, -0x1 ;  /* 0xffffffffff1c7424 */ /* 0x000fd800078e00ff */
[----:B-12---:R-:W-:Y:S05]  /*c6a0*/  WARPSYNC.COLLECTIVE R28, `(.L_x_766) ;  /* 0x000000001c087348 */ /* 0x006fea0003c00000 */
[----:B------:R-:W-:Y:S01]  /*c6b0*/  VOTE.ANY P4, P4 ;  /* 0x0000000000ff7806 */ /* 0x000fe20002080100 */
[----:B-12---:R-:W-:-:S12]  /*c6c0*/  ENDCOLLECTIVE ;  /* 0x000000000000791b */ /* 0x006fd80003800000 */
.L_x_766:
[----:B------:R-:W-:Y:S05]  /*c6d0*/  BSYNC B0 ;  /* 0x0000000000007941 */ /* 0x000fea0003800000 */
.L_x_765:
[----:B------:R-:W-:Y:S01]  /*c6e0*/  PLOP3.LUT P0, PT, P4, PT, PT, 0x80, 0x8 ;  /* 0x000000000008781c */ /* 0x000fe2000270f070 */
[----:B------:R-:W-:-:S12]  /*c6f0*/  BRA `(.L_x_767) ;  /* 0xffffff7000907947 */ /* 0x000fd8000383ffff */
.L_x_623:
[----:B------:R-:W0:Y:S01]  /*c700*/  S2R R42, SR_GEMASK ;  /* 0x00000000002a7919 */ /* 0x000e220000003c00 */
[----:B------:R-:W-:Y:S01]  /*c710*/  BSSY B0, `(.L_x_768) ;  /* 0x0000006000007945 */ /* 0x000fe20003800000 */
[----:B------:R-:W-:Y:S01]  /*c720*/  PLOP3.LUT P4, PT, P0, PT, PT, 0x8, 0x80 ;  /* 0x000000000080781c */ /* 0x000fe2000078e170 */
[----:B------:R-:W-:-:S12]  /*c730*/  IMAD.MOV.U32 R28, RZ, RZ, -0x1 ;  /* 0xffffffffff1c7424 */ /* 0x000fd800078e00ff */
[----:B012---:R-:W-:Y:S05]  /*c740*/  WARPSYNC.COLLECTIVE R28, `(.L_x_769) ;  /* 0x000000001c087348 */ /* 0x007fea0003c00000 */
[----:B------:R-:W-:Y:S01]  /*c750*/  VOTE.ANY R28, PT, P4 ;  /* 0x00000000001c7806 */ /* 0x000fe200020e0100 */
[----:B012---:R-:W-:Y:S06]  /*c760*/  ENDCOLLECTIVE ;  /* 0x000000000000791b */ /* 0x007fec0003800000 */
.L_x_769:
[----:B------:R-:W-:Y:S05]  /*c770*/  BSYNC B0 ;  /* 0x0000000000007941 */ /* 0x000fea0003800000 */
.L_x_768:
[----:B------:R-:W-:Y:S01]  /*c780*/  LOP3.LUT R28, R28, 0x80000000, R42, 0xec, !PT ;  /* 0x800000001c1c7812 */ /* 0x000fe200078eec2a */
[----:B------:R-:W-:Y:S02]  /*c790*/  IMAD.MOV.U32 R37, RZ, RZ, R40 ;  /* 0x000000ffff257224 */ /* 0x000fe400078e0028 */
[----:B------:R-:W-:Y:S02]  /*c7a0*/  IMAD.MOV.U32 R4, RZ, RZ, 0x1 ;  /* 0x00000001ff047424 */ /* 0x000fe400078e00ff */
[----:B------:R-:W-:-:S05]  /*c7b0*/  VIADD R7, R28, 0xffffffff ;  /* 0xffffffff1c077836 */ /* 0x000fca0000000000 */
[----:B------:R-:W-:Y:S01]  /*c7c0*/  LOP3.LUT R34, R28, R7, RZ, 0xc, !PT ;  /* 0x000000071c227212 */ /* 0x000fe200078e0cff */
[----:B------:R-:W-:-:S03]  /*c7d0*/  IMAD.MOV.U32 R28, RZ, RZ, -0x1 ;  /* 0xffffffffff1c7424 */ /* 0x000fc600078e00ff */
[----:B------:R0:W1:Y:S04]  /*c7e0*/  POPC R7, R34 ;  /* 0x0000002200077309 */ /* 0x0000680000000000 */
[----:B01----:R-:W-:Y:S05]  /*c7f0*/  WARPSYNC.COLLECTIVE R28, `(.L_x_770) ;  /* 0x000000001c087348 */ /* 0x003fea0003c00000 */
[----:B-1----:R1:W2:Y:S02]  /*c800*/  SHFL.DOWN P4, R6, R37, R4, R7 ;  /* 0x0800000425067389 */ /* 0x0022a40000080007 */
[----:B012---:R-:W-:Y:S05]  /*c810*/  ENDCOLLECTIVE ;  /* 0x000000000000791b */ /* 0x007fea0003800000 */
.L_x_770:
[----:B------:R-:W-:Y:S02]  /*c820*/  IMAD.MOV.U32 R37, RZ, RZ, R41 ;  /* 0x000000ffff257224 */ /* 0x000fe400078e0029 */
[----:B------:R-:W-:-:S07]  /*c830*/  IMAD.MOV.U32 R35, RZ, RZ, R6 ;  /* 0x000000ffff237224 */ /* 0x000fce00078e0006 */
[----:B------:R-:W-:Y:S05]  /*c840*/  WARPSYNC.COLLECTIVE R28, `(.L_x_771) ;  /* 0x000000001c087348 */ /* 0x000fea0003c00000 */
[----:B------:R0:W1:Y:S02]  /*c850*/  SHFL.DOWN P4, R6, R37, R4, R7 ;  /* 0x0800000425067389 */ /* 0x0000640000080007 */
[----:B01----:R-:W-:Y:S05]  /*c860*/  ENDCOLLECTIVE ;  /* 0x000000000000791b */ /* 0x003fea0003800000 */
.L_x_771:
[----:B------:R-:W-:Y:S02]  /*c870*/  IMAD.MOV.U32 R37, RZ, RZ, R38 ;  /* 0x000000ffff257224 */ /* 0x000fe400078e0026 */
[----:B------:R-:W-:-:S07]  /*c880*/  IMAD.MOV.U32 R34, RZ, RZ, R6 ;  /* 0x000000ffff227224 */ /* 0x000fce00078e0006 */
[----:B------:R-:W-:Y:S05]  /*c890*/  WARPSYNC.COLLECTIVE R28, `(.L_x_772) ;  /* 0x000000001c087348 */ /* 0x000fea0003c00000 */
[----:B------:R0:W1:Y:S02]  /*c8a0*/  SHFL.DOWN P4, R6, R37, R4, R7 ;  /* 0x0800000425067389 */ /* 0x0000640000080007 */
[----:B01----:R-:W-:Y:S05]  /*c8b0*/  ENDCOLLECTIVE ;  /* 0x000000000000791b */ /* 0x003fea0003800000 */
.L_x_772:
[----:B------:R-:W-:Y:S05]  /*c8c0*/  BRA `(.L_x_773) ;  /* 0xffffff70005c7947 */ /* 0x000fea000383ffff */
.L_x_624:
[----:B------:R-:W-:Y:S01]  /*c8d0*/  BSSY B0, `(.L_x_774) ;  /* 0x0000006000007945 */ /* 0x000fe20003800000 */
[----:B------:R-:W-:Y:S02]  /*c8e0*/  IMAD.MOV.U32 R4, RZ, RZ, 0x1 ;  /* 0x00000001ff047424 */ /* 0x000fe400078e00ff */
[----:B------:R-:W-:-:S07]  /*c8f0*/  IMAD.MOV.U32 R28, RZ, RZ, -0x1 ;  /* 0xffffffffff1c7424 */ /* 0x000fce00078e00ff */
[----:B-12---:R-:W-:Y:S05]  /*c900*/  WARPSYNC.COLLECTIVE R28, `(.L_x_775) ;  /* 0x000000001c087348 */ /* 0x006fea0003c00000 */
[----:B------:R0:W3:Y:S02]  /*c910*/  SHFL.DOWN P4, R6, R37, R4, R7 ;  /* 0x0800000425067389 */ /* 0x0000e40000080007 */
[----:B0123--:R-:W-:Y:S05]  /*c920*/  ENDCOLLECTIVE ;  /* 0x000000000000791b */ /* 0x00ffea0003800000 */
.L_x_775:
[----:B------:R-:W-:Y:S05]  /*c930*/  BSYNC B0 ;  /* 0x0000000000007941 */ /* 0x000fea0003800000 */
.L_x_774:
[----:B------:R-:W-:Y:S05]  /*c940*/  BRA `(.L_x_776) ;  /* 0xffffff7000607947 */ /* 0x000fea000383ffff */
.L_x_625:
[----:B------:R-:W-:Y:S01]  /*c950*/  BSSY B0, `(.L_x_777) ;  /* 0x0000007000007945 */ /* 0x000fe20003800000 */
[----:B------:R-:W-:Y:S02]  /*c960*/  IMAD.MOV.U32 R37, RZ, RZ, R40 ;  /* 0x000000ffff257224 */ /* 0x000fe400078e0028 */
[----:B------:R-:W-:Y:S02]  /*c970*/  IMAD.MOV.U32 R4, RZ, RZ, 0x2 ;  /* 0x00000002ff047424 */ /* 0x000fe400078e00ff */
[----:B------:R-:W-:-:S07]  /*c980*/  IMAD.MOV.U32 R28, RZ, RZ, -0x1 ;  /* 0xffffffffff1c7424 */ /* 0x000fce00078e00ff */
[----:B-12---:R-:W-:Y:S05]  /*c990*/  WARPSYNC.COLLECTIVE R28, `(.L_x_778) ;  /* 0x000000001c087348 */ /* 0x006fea0003c00000 */
[----:B------:R0:W3:Y:S02]  /*c9a0*/  SHFL.DOWN P4, R6, R37, R4, R7 ;  /* 0x0800000425067389 */ /* 0x0000e40000080007 */
[----:B0123--:R-:W-:Y:S05]  /*c9b0*/  ENDCOLLECTIVE ;  /* 0x000000000000791b */ /* 0x00ffea0003800000 */
.L_x_778:
[----:B------:R-:W-:Y:S05]  /*c9c0*/  BSYNC B0 ;  /* 0x0000000000007941 */ /* 0x000fea0003800000 */
.L_x_777:
[----:B------:R-:W-:Y:S02]  /*c9d0*/  IMAD.MOV.U32 R37, RZ, RZ, R41 ;  /* 0x000000ffff257224 */ /* 0x000fe400078e0029 */
[----:B------:R-:W-:Y:S02]  /*c9e0*/  IMAD.MOV.U32 R4, RZ, RZ, 0x2 ;  /* 0x00000002ff047424 */ /* 0x000fe400078e00ff */
[----:B------:R-:W-:Y:S02]  /*c9f0*/  IMAD.MOV.U32 R28, RZ, RZ, -0x1 ;  /* 0xffffffffff1c7424 */ /* 0x000fe400078e00ff */
[----:B------:R-:W-:-:S07]  /*ca00*/  IMAD.MOV.U32 R35, RZ, RZ, R6 ;  /* 0x000000ffff237224 */ /* 0x000fce00078e0006 */
[----:B------:R-:W-:Y:S05]  /*ca10*/  WARPSYNC.COLLECTIVE R28, `(.L_x_779) ;  /* 0x000000001c087348 */ /* 0x000fea0003c00000 */
[----:B------:R0:W1:Y:S02]  /*ca20*/  SHFL.DOWN P4, R6, R37, R4, R7 ;  /* 0x0800000425067389 */ /* 0x0000640000080007 */
[----:B01----:R-:W-:Y:S05]  /*ca30*/  ENDCOLLECTIVE ;  /* 0x000000000000791b */ /* 0x003fea0003800000 */
.L_x_779:
[----:B------:R-:W-:Y:S02]  /*ca40*/  IMAD.MOV.U32 R37, RZ, RZ, R38 ;  /* 0x000000ffff257224 */ /* 0x000fe400078e0026 */
[----:B------:R-:W-:-:S07]  /*ca50*/  IMAD.MOV.U32 R34, RZ, RZ, R6 ;  /* 0x000000ffff227224 */ /* 0x000fce00078e0006 */
[----:B------:R-:W-:Y:S05]  /*ca60*/  WARPSYNC.COLLECTIVE R28, `(.L_x_780) ;  /* 0x000000001c087348 */ /* 0x000fea0003c00000 */
[----:B------:R0:W1:Y:S02]  /*ca70*/  SHFL.DOWN P4, R6, R37, R4, R7 ;  /* 0x0800000425067389 */ /* 0x0000640000080007 */
[----:B01----:R-:W-:Y:S05]  /*ca80*/  ENDCOLLECTIVE ;  /* 0x000000000000791b */ /* 0x003fea0003800000 */
.L_x_780:
[----:B------:R-:W-:Y:S05]  /*ca90*/  BRA `(.L_x_781) ;  /* 0xffffff7000287947 */ /* 0x000fea000383ffff */
.L_x_626:
[----:B------:R-:W-:Y:S01]  /*caa0*/  BSSY B0, `(.L_x_782) ;  /* 0x0000006000007945 */ /* 0x000fe20003800000 */
[----:B------:R-:W-:Y:S02]  /*cab0*/  IMAD.MOV.U32 R4, RZ, RZ, 0x2 ;  /* 0x00000002ff047424 */ /* 0x000fe400078e00ff */
[----:B------:R-:W-:-:S07]  /*cac0*/  IMAD.MOV.U32 R28, RZ, RZ, -0x1 ;  /* 0xffffffffff1c7424 */ /* 0x000fce00078e00ff */
[----:B-12---:R-:W-:Y:S05]  /*cad0*/  WARPSYNC.COLLECTIVE R28, `(.L_x_783) ;  /* 0x000000001c087348 */ /* 0x006fea0003c00000 */
[----:B------:R0:W3:Y:S02]  /*cae0*/  SHFL.DOWN P4, R6, R37, R4, R7 ;  /* 0x0800000425067389 */ /* 0x0000e40000080007 */
[----:B0123--:R-:W-:Y:S05]  /*caf0*/  ENDCOLLECTIVE ;  /* 0x000000000000791b */ /* 0x00ffea0003800000 */
.L_x_783:
[----:B------:R-:W-:Y:S05]  /*cb00*/  BSYNC B0 ;  /* 0x0000000000007941 */ /* 0x000fea0003800000 */
.L_x_782:
[----:B------:R-:W-:Y:S05]  /*cb10*/  BRA `(.L_x_784) ;  /* 0xffffff70002c7947 */ /* 0x000fea000383ffff */
.L_x_627:
[----:B------:R-:W-:Y:S01]  /*cb20*/  BSSY B0, `(.L_x_785) ;  /* 0x0000007000007945 */ /* 0x000fe20003800000 */
[----:B------:R-:W-:Y:S02]  /*cb30*/  IMAD.MOV.U32 R37, RZ, RZ, R40 ;  /* 0x000000ffff257224 */ /* 0x000fe400078e0028 */
[----:B------:R-:W-:Y:S02]  /*cb40*/  IMAD.MOV.U32 R4, RZ, RZ, 0x4 ;  /* 0x00000004ff047424 */ /* 0x000fe400078e00ff */
[----:B------:R-:W-:-:S07]  /*cb50*/  IMAD.MOV.U32 R28, RZ, RZ, -0x1 ;  /* 0xffffffffff1c7424 */ /* 0x000fce00078e00ff */
[----:B-12---:R-:W-:Y:S05]  /*cb60*/  WARPSYNC.COLLECTIVE R28, `(.L_x_786) ;  /* 0x000000001c087348 */ /* 0x006fea0003c00000 */
[----:B------:R0:W3:Y:S02]  /*cb70*/  SHFL.DOWN P4, R6, R37, R4, R7 ;  /* 0x0800000425067389 */ /* 0x0000e40000080007 */
[----:B0123--:R-:W-:Y:S05]  /*cb80*/  ENDCOLLECTIVE ;  /* 0x000000000000791b */ /* 0x00ffea0003800000 */
.L_x_786:
[----:B------:R-:W-:Y:S05]  /*cb90*/  BSYNC B0 ;  /* 0x0000000000007941 */ /* 0x000fea0003800000 */
.L_x_785:
[----:B------:R-:W-:Y:S02]  /*cba0*/  IMAD.MOV.U32 R37, RZ, RZ, R41 ;  /* 0x000000ffff257224 */ /* 0x000fe400078e0029 */
[----:B------:R-:W-:Y:S02]  /*cbb0*/  IMAD.MOV.U32 R4, RZ, RZ, 0x4 ;  /* 0x00000004ff047424 */ /* 0x000fe400078e00ff */
[----:B------:R-:W-:Y:S02]  /*cbc0*/  IMAD.MOV.U32 R28, RZ, RZ, -0x1 ;  /* 0xffffffffff1c7424 */ /* 0x000fe400078e00ff */
[----:B------:R-:W-:-:S07]  /*cbd0*/  IMAD.MOV.U32 R35, RZ, RZ, R6 ;  /* 0x000000ffff237224 */ /* 0x000fce00078e0006 */
[----:B------:R-:W-:Y:S05]  /*cbe0*/  WARPSYNC.COLLECTIVE R28, `(.L_x_787) ;  /* 0x000000001c087348 */ /* 0x000fea0003c00000 */
[----:B------:R0:W1:Y:S02]  /*cbf0*/  SHFL.DOWN P4, R6, R37, R4, R7 ;  /* 0x0800000425067389 */ /* 0x0000640000080007 */
[----:B01----:R-:W-:Y:S05]  /*cc00*/  ENDCOLLECTIVE ;  /* 0x000000000000791b */ /* 0x003fea0003800000 */
.L_x_787:
[----:B------:R-:W-:Y:S02]  /*cc10*/  IMAD.MOV.U32 R37, RZ, RZ, R38 ;  /* 0x000000ffff257224 */ /* 0x000fe400078e0026 */
[----:B------:R-:W-:-:S07]  /*cc20*/  IMAD.MOV.U32 R34, RZ, RZ, R6 ;  /* 0x000000ffff227224 */ /* 0x000fce00078e0006 */
[----:B------:R-:W-:Y:S05]  /*cc30*/  WARPSYNC.COLLECTIVE R28, `(.L_x_788) ;  /* 0x000000001c087348 */ /* 0x000fea0003c00000 */
[----:B------:R0:W1:Y:S02]  /*cc40*/  SHFL.DOWN P4, R6, R37, R4, R7 ;  /* 0x0800000425067389 */ /* 0x0000640000080007 */
[----:B01----:R-:W-:Y:S05]  /*cc50*/  ENDCOLLECTIVE ;  /* 0x000000000000791b */ /* 0x003fea0003800000 */
.L_x_788:
[----:B------:R-:W-:Y:S05]  /*cc60*/  BRA `(.L_x_789) ;  /* 0xffffff6c00f87947 */ /* 0x000fea000383ffff */
.L_x_628:
[----:B------:R-:W-:Y:S01]  /*cc70*/  BSSY B0, `(.L_x_790) ;  /* 0x0000006000007945 */ /* 0x000fe20003800000 */
[----:B------:R-:W-:Y:S02]  /*cc80*/  IMAD.MOV.U32 R4, RZ, RZ, 0x4 ;  /* 0x00000004ff047424 */ /* 0x000fe400078e00ff */
[----:B------:R-:W-:-:S07]  /*cc90*/  IMAD.MOV.U32 R28, RZ, RZ, -0x1 ;  /* 0xffffffffff1c7424 */ /* 0x000fce00078e00ff */
[----:B-12---:R-:W-:Y:S05]  /*cca0*/  WARPSYNC.COLLECTIVE R28, `(.L_x_791) ;  /* 0x000000001c087348 */ /* 0x006fea0003c00000 */
[----:B------:R0:W3:Y:S02]  /*ccb0*/  SHFL.DOWN P4, R6, R37, R4, R7 ;  /* 0x0800000425067389 */ /* 0x0000e40000080007 */
[----:B0123--:R-:W-:Y:S05]  /*ccc0*/  ENDCOLLECTIVE ;  /* 0x000000000000791b */ /* 0x00ffea0003800000 */
.L_x_791:
[----:B------:R-:W-:Y:S05]  /*ccd0*/  BSYNC B0 ;  /* 0x0000000000007941 */ /* 0x000fea0003800000 */
.L_x_790:
[----:B------:R-:W-:Y:S05]  /*cce0*/  BRA `(.L_x_792) ;  /* 0xffffff6c00fc7947 */ /* 0x000fea000383ffff */
.L_x_629:
[----:B------:R-:W-:Y:S01]  /*ccf0*/  BSSY B0, `(.L_x_793) ;  /* 0x0000007000007945 */ /* 0x000fe20003800000 */
[----:B------:R-:W-:Y:S02]  /*cd00*/  IMAD.MOV.U32 R37, RZ, RZ, R40 ;  /* 0x000000ffff257224 */ /* 0x000fe400078e0028 */
[----:B------:R-:W-:Y:S02]  /*cd10*/  IMAD.MOV.U32 R4, RZ, RZ, 0x8 ;  /* 0x00000008ff047424 */ /* 0x000fe400078e00ff */
[----:B------:R-:W-:-:S07]  /*cd20*/  IMAD.MOV.U32 R28, RZ, RZ, -0x1 ;  /* 0xffffffffff1c7424 */ /* 0x000fce00078e00ff */
[----:B-12---:R-:W-:Y:S05]  /*cd30*/  WARPSYNC.COLLECTIVE R28, `(.L_x_794) ;  /* 0x000000001c087348 */ /* 0x006fea0003c00000 */
[----:B------:R0:W3:Y:S02]  /*cd40*/  SHFL.DOWN P4, R6, R37, R4, R7 ;  /* 0x0800000425067389 */ /* 0x0000e40000080007 */
[----:B0123--:R-:W-:Y:S05]  /*cd50*/  ENDCOLLECTIVE ;  /* 0x000000000000791b */ /* 0x00ffea0003800000 */
.L_x_794:
[----:B------:R-:W-:Y:S05]  /*cd60*/  BSYNC B0 ;  /* 0x0000000000007941 */ /* 0x000fea0003800000 */
.L_x_793:
[----:B------:R-:W-:Y:S02]  /*cd70*/  IMAD.MOV.U32 R37, RZ, RZ, R41 ;  /* 0x000000ffff257224 */ /* 0x000fe400078e0029 */
[----:B------:R-:W-:Y:S02]  /*cd80*/  IMAD.MOV.U32 R4, RZ, RZ, 0x8 ;  /* 0x00000008ff047424 */ /* 0x000fe400078e00ff */
[----:B------:R-:W-:Y:S02]  /*cd90*/  IMAD.MOV.U32 R28, RZ, RZ, -0x1 ;  /* 0xffffffffff1c7424 */ /* 0x000fe400078e00ff */
[----:B------:R-:W-:-:S07]  /*cda0*/  IMAD.MOV.U32 R35, RZ, RZ, R6 ;  /* 0x000000ffff237224 */ /* 0x000fce00078e0006 */
[----:B------:R-:W-:Y:S05]  /*cdb0*/  WARPSYNC.COLLECTIVE R28, `(.L_x_795) ;  /* 0x000000001c087348 */ /* 0x000fea0003c00000 */
[----:B------:R0:W1:Y:S02]  /*cdc0*/  SHFL.DOWN P4, R6, R37, R4, R7 ;  /* 0x0800000425067389 */ /* 0x0000640000080007 */
[----:B01----:R-:W-:Y:S05]  /*cdd0*/  ENDCOLLECTIVE ;  /* 0x000000000000791b */ /* 0x003fea0003800000 */
.L_x_795:
[----:B------:R-:W-:Y:S02]  /*cde0*/  IMAD.MOV.U32 R37, RZ, RZ, R38 ;  /* 0x000000ffff257224 */ /* 0x000fe400078e0026 */
[----:B------:R-:W-:-:S07]  /*cdf0*/  IMAD.MOV.U32 R34, RZ, RZ, R6 ;  /* 0x000000ffff227224 */ /* 0x000fce00078e0006 */
[----:B------:R-:W-:Y:S05]  /*ce00*/  WARPSYNC.COLLECTIVE R28, `(.L_x_796) ;  /* 0x000000001c087348 */ /* 0x000fea0003c00000 */
[----:B------:R0:W1:Y:S02]  /*ce10*/  SHFL.DOWN P4, R6, R37, R4, R7 ;  /* 0x0800000425067389 */ /* 0x0000640000080007 */
[----:B01----:R-:W-:Y:S05]  /*ce20*/  ENDCOLLECTIVE ;  /* 0x000000000000791b */ /* 0x003fea0003800000 */
.L_x_796:
[----:B------:R-:W-:Y:S05]  /*ce30*/  BRA `(.L_x_797) ;  /* 0xffffff6c00c87947 */ /* 0x000fea000383ffff */
.L_x_630:
[----:B------:R-:W-:Y:S01]  /*ce40*/  BSSY B0, `(.L_x_798) ;  /* 0x0000006000007945 */ /* 0x000fe20003800000 */
[----:B------:R-:W-:Y:S02]  /*ce50*/  IMAD.MOV.U32 R4, RZ, RZ, 0x8 ;  /* 0x00000008ff047424 */ /* 0x000fe400078e00ff */
[----:B------:R-:W-:-:S07]  /*ce60*/  IMAD.MOV.U32 R28, RZ, RZ, -0x1 ;  /* 0xffffffffff1c7424 */ /* 0x000fce00078e00ff */
[----:B-12---:R-:W-:Y:S05]  /*ce70*/  WARPSYNC.COLLECTIVE R28, `(.L_x_799) ;  /* 0x000000001c087348 */ /* 0x006fea0003c00000 */
[----:B------:R0:W3:Y:S02]  /*ce80*/  SHFL.DOWN P4, R6, R37, R4, R7 ;  /* 0x0800000425067389 */ /* 0x0000e40000080007 */
[----:B0123--:R-:W-:Y:S05]  /*ce90*/  ENDCOLLECTIVE ;  /* 0x000000000000791b */ /* 0x00ffea0003800000 */
.L_x_799:
[----:B------:R-:W-:Y:S05]  /*cea0*/  BSYNC B0 ;  /* 0x0000000000007941 */ /* 0x000fea0003800000 */
.L_x_798:
[----:B------:R-:W-:Y:S05]  /*ceb0*/  BRA `(.L_x_800) ;  /* 0xffffff6c00cc7947 */ /* 0x000fea000383ffff */
.L_x_631:
[----:B------:R-:W-:Y:S01]  /*cec0*/  BSSY B0, `(.L_x_801) ;  /* 0x0000007000007945 */ /* 0x000fe20003800000 */
[----:B------:R-:W-:Y:S02]  /*ced0*/  IMAD.MOV.U32 R37, RZ, RZ, R40 ;  /* 0x000000ffff257224 */ /* 0x000fe400078e0028 */
[----:B------:R-:W-:Y:S02]  /*cee0*/  IMAD.MOV.U32 R4, RZ, RZ, 0x10 ;  /* 0x00000010ff047424 */ /* 0x000fe400078e00ff */
[----:B------:R-:W-:-:S07]  /*cef0*/  IMAD.MOV.U32 R28, RZ, RZ, -0x1 ;  /* 0xffffffffff1c7424 */ /* 0x000fce00078e00ff */
[----:B-12---:R-:W-:Y:S05]  /*cf00*/  WARPSYNC.COLLECTIVE R28, `(.L_x_802) ;  /* 0x000000001c087348 */ /* 0x006fea0003c00000 */
[----:B------:R0:W3:Y:S02]  /*cf10*/  SHFL.DOWN P4, R6, R37, R4, R7 ;  /* 0x0800000425067389 */ /* 0x0000e40000080007 */
[----:B0123--:R-:W-:Y:S05]  /*cf20*/  ENDCOLLECTIVE ;  /* 0x000000000000791b */ /* 0x00ffea0003800000 */
.L_x_802:
[----:B------:R-:W-:Y:S05]  /*cf30*/  BSYNC B0 ;  /* 0x0000000000007941 */ /* 0x000fea0003800000 */
.L_x_801:
[----:B------:R-:W-:Y:S02]  /*cf40*/  IMAD.MOV.U32 R37, RZ, RZ, R41 ;  /* 0x000000ffff257224 */ /* 0x000fe400078e0029 */
[----:B------:R-:W-:Y:S02]  /*cf50*/  IMAD.MOV.U32 R4, RZ, RZ, 0x10 ;  /* 0x00000010ff047424 */ /* 0x000fe400078e00ff */
[----:B------:R-:W-:Y:S02]  /*cf60*/  IMAD.MOV.U32 R28, RZ, RZ, -0x1 ;  /* 0xffffffffff1c7424 */ /* 0x000fe400078e00ff */
[----:B------:R-:W-:-:S07]  /*cf70*/  IMAD.MOV.U32 R47, RZ, RZ, R6 ;  /* 0x000000ffff2f7224 */ /* 0x000fce00078e0006 */
[----:B------:R-:W-:Y:S05]  /*cf80*/  WARPSYNC.COLLECTIVE R28, `(.L_x_803) ;  /* 0x000000001c087348 */ /* 0x000fea0003c00000 */
[----:B------:R0:W1:Y:S02]  /*cf90*/  SHFL.DOWN P4, R6, R37, R4, R7 ;  /* 0x0800000425067389 */ /* 0x0000640000080007 */
[----:B01----:R-:W-:Y:S05]  /*cfa0*/  ENDCOLLECTIVE ;  /* 0x000000000000791b */ /* 0x003fea0003800000 */
.L_x_803:
[----:B------:R-:W-:Y:S02]  /*cfb0*/  IMAD.MOV.U32 R37, RZ, RZ, R38 ;  /* 0x000000ffff257224 */ /* 0x000fe400078e0026 */
[----:B------:R-:W-:-:S07]  /*cfc0*/  IMAD.MOV.U32 R36, RZ, RZ, R6 ;  /* 0x000000ffff247224 */ /* 0x000fce00078e0006 */
[----:B------:R-:W-:Y:S05]  /*cfd0*/  WARPSYNC.COLLECTIVE R28, `(.L_x_804) ;  /* 0x000000001c087348 */ /* 0x000fea0003c00000 */
[----:B------:R0:W1:Y:S02]  /*cfe0*/  SHFL.DOWN P4, R6, R37, R4, R7 ;  /* 0x0800000425067389 */ /* 0x0000640000080007 */
[----:B01----:R-:W-:Y:S05]  /*cff0*/  ENDCOLLECTIVE ;  /* 0x000000000000791b */ /* 0x003fea0003800000 */
.L_x_804:
[----:B------:R-:W-:Y:S05]  /*d000*/  BRA `(.L_x_805) ;  /* 0xffffff6c00987947 */ /* 0x000fea000383ffff */
.L_x_632:
[----:B------:R-:W-:Y:S01]  /*d010*/  BSSY B0, `(.L_x_806) ;  /* 0x0000006000007945 */ /* 0x000fe20003800000 */
[----:B------:R-:W-:Y:S02]  /*d020*/  IMAD.MOV.U32 R4, RZ, RZ, 0x10 ;  /* 0x00000010ff047424 */ /* 0x000fe400078e00ff */
[----:B------:R-:W-:-:S07]  /*d030*/  IMAD.MOV.U32 R28, RZ, RZ, -0x1 ;  /* 0xffffffffff1c7424 */ /* 0x000fce00078e00ff */
[----:B-12---:R-:W-:Y:S05]  /*d040*/  WARPSYNC.COLLECTIVE R28, `(.L_x_807) ;  /* 0x000000001c087348 */ /* 0x006fea0003c00000 */
[----:B------:R0:W3:Y:S02]  /*d050*/  SHFL.DOWN P4, R6, R37, R4, R7 ;  /* 0x0800000425067389 */ /* 0x0000e40000080007 */
[----:B0123--:R-:W-:Y:S05]  /*d060*/  ENDCOLLECTIVE ;  /* 0x000000000000791b */ /* 0x00ffea0003800000 */
.L_x_807:
[----:B------:R-:W-:Y:S05]  /*d070*/  BSYNC B0 ;  /* 0x0000000000007941 */ /* 0x000fea0003800000 */
.L_x_806:
[----:B------:R-:W-:Y:S05]  /*d080*/  BRA `(.L_x_808) ;  /* 0xffffff6c00a87947 */ /* 0x000fea000383ffff */
.L_x_633:
[----:B------:R-:W-:Y:S01]  /*d090*/  BSSY B0, `(.L_x_809) ;  /* 0x0000006000007945 */ /* 0x000fe20003800000 */
[----:B------:R-:W-:Y:S01]  /*d0a0*/  PLOP3.LUT P5, PT, P0, PT, PT, 0x80, 0x8 ;  /* 0x000000000008781c */ /* 0x000fe200007af070 */
[----:B------:R-:W-:-:S12]  /*d0b0*/  IMAD.MOV.U32 R28, RZ, RZ, -0x1 ;  /* 0xffffffffff1c7424 */ /* 0x000fd800078e00ff */
[----:B-12---:R-:W-:Y:S05]  /*d0c0*/  WARPSYNC.COLLECTIVE R28, `(.L_x_810) ;  /* 0x000000001c087348 */ /* 0x006fea0003c00000 */
[----:B------:R-:W-:Y:S01]  /*d0d0*/  VOTE.ALL P5, P5 ;  /* 0x0000000000ff7806 */ /* 0x000fe200028a0000 */
[----:B-12---:R-:W-:-:S12]  /*d0e0*/  ENDCOLLECTIVE ;  /* 0x000000000000791b */ /* 0x006fd80003800000 */
.L_x_810:
[----:B------:R-:W-:Y:S05]  /*d0f0*/  BSYNC B0 ;  /* 0x0000000000007941 */ /* 0x000fea0003800000 */
.L_x_809:
[----:B------:R-:W-:Y:S01]  /*d100*/  PLOP3.LUT P0, PT, P5, PT, PT, 0x80, 0x8 ;  /* 0x000000000008781c */ /* 0x000fe20002f0f070 */
[----:B------:R-:W-:-:S12]  /*d110*/  BRA `(.L_x_811) ;  /* 0xffffff6c00a47947 */ /* 0x000fd8000383ffff */
.L_x_635:
[----:B------:R-:W-:Y:S01]  /*d120*/  BSSY B0, `(.L_x_812) ;  /* 0x0000006000007945 */ /* 0x000fe20003800000 */
[----:B------:R-:W-:Y:S01]  /*d130*/  PLOP3.LUT P4, PT, P0, PT, PT, 0x8, 0x80 ;  /* 0x000000000080781c */ /* 0x000fe2000078e170 */
[----:B------:R-:W-:-:S12]  /*d140*/  IMAD.MOV.U32 R28, RZ, RZ, -0x1 ;  /* 0xffffffffff1c7424 */ /* 0x000fd800078e00ff */
[----:B-12---:R-:W-:Y:S05]  /*d150*/  WARPSYNC.COLLECTIVE R28, `(.L_x_813) ;  /* 0x000000001c087348 */ /* 0x006fea0003c00000 */
[----:B------:R-:W-:Y:S01]  /*d160*/  VOTE.ANY P4, P4 ;  /* 0x0000000000ff7806 */ /* 0x000fe20002080100 */
[----:B-12---:R-:W-:-:S12]  /*d170*/  ENDCOLLECTIVE ;  /* 0x000000000000791b */ /* 0x006fd80003800000 */
.L_x_813:
[----:B------:R-:W-:Y:S05]  /*d180*/  BSYNC B0 ;  /* 0x0000000000007941 */ /* 0x000fea0003800000 */
.L_x_812:
[----:B------:R-:W-:Y:S01]  /*d190*/  PLOP3.LUT P0, PT, P4, PT, PT, 0x80, 0x8 ;  /* 0x000000000008781c */ /* 0x000fe2000270f070 */
[----:B------:R-:W-:-:S12]  /*d1a0*/  BRA `(.L_x_814) ;  /* 0xffffff6c00a07947 */ /* 0x000fd8000383ffff */
.L_x_637:
[----:B------:R-:W-:Y:S01]  /*d1b0*/  BSSY B0, `(.L_x_815) ;  /* 0x0000006000007945 */ /* 0x000fe20003800000 */
[----:B------:R-:W-:Y:S01]  /*d1c0*/  PLOP3.LUT P4, PT, P0, PT, PT, 0x8, 0x80 ;  /* 0x000000000080781c */ /* 0x000fe2000078e170 */
[----:B------:R-:W-:-:S12]  /*d1d0*/  IMAD.MOV.U32 R28, RZ, RZ, -0x1 ;  /* 0xffffffffff1c7424 */ /* 0x000fd800078e00ff */
[----:B-12---:R-:W-:Y:S05]  /*d1e0*/  WARPSYNC.COLLECTIVE R28, `(.L_x_816) ;  /* 0x000000001c087348 */ /* 0x006fea0003c00000 */
[----:B------:R-:W-:Y:S01]  /*d1f0*/  VOTE.ANY R28, PT, P4 ;  /* 0x00000000001c7806 */ /* 0x000fe200020e0100 */
[----:B-12---:R-:W-:Y:S06]  /*d200*/  ENDCOLLECTIVE ;  /* 0x000000000000791b */ /* 0x006fec0003800000 */
.L_x_816:
[----:B------:R-:W-:Y:S05]  /*d210*/  BSYNC B0 ;  /* 0x0000000000007941 */ /* 0x000fea0003800000 */
.L_x_815:
        /* <DEDUP_REMOVED lines=10> */
.L_x_817:
[----:B------:R-:W-:Y:S02]  /*d2c0*/  IMAD.MOV.U32 R37, RZ, RZ, R36 ;  /* 0x000000ffff257224 */ /* 0x000fe400078e0024 */
[----:B------:R-:W-:-:S07]  /*d2d0*/  IMAD.MOV.U32 R50, RZ, RZ, R6 ;  /* 0x000000ffff327224 */ /* 0x000fce00078e0006 */
[----:B------:R-:W-:Y:S05]  /*d2e0*/  WARPSYNC.COLLECTIVE R28, `(.L_x_818) ;  /* 0x000000001c087348 */ /* 0x000fea0003c00000 */
[----:B------:R0:W1:Y:S02]  /*d2f0*/  SHFL.DOWN P4, R6, R37, R4, R7 ;  /* 0x0800000425067389 */ /* 0x0000640000080007 */
[----:B01----:R-:W-:Y:S05]  /*d300*/  ENDCOLLECTIVE ;  /* 0x000000000000791b */ /* 0x003fea0003800000 */
.L_x_818:
[----:B------:R-:W-:Y:S02]  /*d310*/  IMAD.MOV.U32 R37, RZ, RZ, R49 ;  /* 0x000000ffff257224 */ /* 0x000fe400078e0031 */
[----:B------:R-:W-:-:S07]  /*d320*/  IMAD.MOV.U32 R51, RZ, RZ, R6 ;  /* 0x000000ffff337224 */ /* 0x000fce00078e0006 */
[----:B------:R-:W-:Y:S05]  /*d330*/  WARPSYNC.COLLECTIVE R28, `(.L_x_819) ;  /* 0x000000001c087348 */ /* 0x000fea0003c00000 */
[----:B------:R0:W1:Y:S02]  /*d340*/  SHFL.DOWN P4, R6, R37, R4, R7 ;  /* 0x0800000425067389 */ /* 0x0000640000080007 */
[----:B01----:R-:W-:Y:S05]  /*d350*/  ENDCOLLECTIVE ;  /* 0x000000000000791b */ /* 0x003fea0003800000 */
.L_x_819:
[----:B------:R-:W-:Y:S01]  /*d360*/  IMAD.MOV.U32 R52, RZ, RZ, R6 ;  /* 0x000000ffff347224 */ /* 0x000fe200078e0006 */
[----:B------:R-:W-:Y:S06]  /*d370*/  BRA `(.L_x_820) ;  /* 0xffffff6c00687947 */ /* 0x000fec000383ffff */
.L_x_638:
[----:B------:R-:W-:Y:S01]  /*d380*/  BSSY B0, `(.L_x_821) ;  /* 0x0000006000007945 */ /* 0x000fe20003800000 */
[----:B------:R-:W-:Y:S02]  /*d390*/  IMAD.MOV.U32 R4, RZ, RZ, 0x1 ;  /* 0x00000001ff047424 */ /* 0x000fe400078e00ff */
[----:B------:R-:W-:-:S07]  /*d3a0*/  IMAD.MOV.U32 R28, RZ, RZ, -0x1 ;  /* 0xffffffffff1c7424 */ /* 0x000fce00078e00ff */
[----:B-12-4-:R-:W-:Y:S05]  /*d3b0*/  WARPSYNC.COLLECTIVE R28, `(.L_x_822) ;  /* 0x000000001c087348 */ /* 0x016fea0003c00000 */
[----:B------:R0:W3:Y:S02]  /*d3c0*/  SHFL.DOWN P4, R6, R37, R4, R7 ;  /* 0x0800000425067389 */ /* 0x0000e40000080007 */
[----:B01234-:R-:W-:Y:S05]  /*d3d0*/  ENDCOLLECTIVE ;  /* 0x000000000000791b */ /* 0x01ffea0003800000 */
.L_x_822:
[----:B------:R-:W-:Y:S05]  /*d3e0*/  BSYNC B0 ;  /* 0x0000000000007941 */ /* 0x000fea0003800000 */
.L_x_821:
[----:B------:R-:W-:Y:S05]  /*d3f0*/  BRA `(.L_x_823) ;  /* 0xffffff6c00607947 */ /* 0x000fea000383ffff */
.L_x_639:
[----:B------:R-:W-:Y:S01]  /*d400*/  BSSY B0, `(.L_x_824) ;  /* 0x0000007000007945 */ /* 0x000fe20003800000 */
[----:B------:R-:W-:Y:S02]  /*d410*/  IMAD.MOV.U32 R37, RZ, RZ, R47 ;  /* 0x000000ffff257224 */ /* 0x000fe400078e002f */
[----:B------:R-:W-:Y:S02]  /*d420*/  IMAD.MOV.U32 R4, RZ, RZ, 0x2 ;  /* 0x00000002ff047424 */ /* 0x000fe400078e00ff */
[----:B------:R-:W-:-:S07]  /*d430*/  IMAD.MOV.U32 R28, RZ, RZ, -0x1 ;  /* 0xffffffffff1c7424 */ /* 0x000fce00078e00ff */
[----:B-12---:R-:W-:Y:S05]  /*d440*/  WARPSYNC.COLLECTIVE R28, `(.L_x_825) ;  /* 0x000000001c087348 */ /* 0x006fea0003c00000 */
[----:B------:R0:W3:Y:S02]  /*d450*/  SHFL.DOWN P4, R6, R37, R4, R7 ;  /* 0x0800000425067389 */ /* 0x0000e40000080007 */
[----:B0123--:R-:W-:Y:S05]  /*d460*/  ENDCOLLECTIVE ;  /* 0x000000000000791b */ /* 0x00ffea0003800000 */
.L_x_825:
[----:B------:R-:W-:Y:S05]  /*d470*/  BSYNC B0 ;  /* 0x0000000000007941 */ /* 0x000fea0003800000 */
.L_x_824:
[----:B------:R-:W-:Y:S02]  /*d480*/  IMAD.MOV.U32 R37, RZ, RZ, R36 ;  /* 0x000000ffff257224 */ /* 0x000fe400078e0024 */
[----:B------:R-:W-:Y:S02]  /*d490*/  IMAD.MOV.U32 R4, RZ, RZ, 0x2 ;  /* 0x00000002ff047424 */ /* 0x000fe400078e00ff */
[----:B------:R-:W-:Y:S02]  /*d4a0*/  IMAD.MOV.U32 R28, RZ, RZ, -0x1 ;  /* 0xffffffffff1c7424 */ /* 0x000fe400078e00ff */
[----:B------:R-:W-:-:S07]  /*d4b0*/  IMAD.MOV.U32 R50, RZ, RZ, R6 ;  /* 0x000000ffff327224 */ /* 0x000fce00078e0006 */
[----:B------:R-:W-:Y:S05]  /*d4c0*/  WARPSYNC.COLLECTIVE R28, `(.L_x_826) ;  /* 0x000000001c087348 */ /* 0x000fea0003c00000 */
[----:B------:R0:W1:Y:S02]  /*d4d0*/  SHFL.DOWN P4, R6, R37, R4, R7 ;  /* 0x0800000425067389 */ /* 0x0000640000080007 */
[----:B01----:R-:W-:Y:S05]  /*d4e0*/  ENDCOLLECTIVE ;  /* 0x000000000000791b */ /* 0x003fea0003800000 */
.L_x_826:
[----:B------:R-:W-:Y:S02]  /*d4f0*/  IMAD.MOV.U32 R37, RZ, RZ, R49 ;  /* 0x000000ffff257224 */ /* 0x000fe400078e0031 */
[----:B------:R-:W-:-:S07]  /*d500*/  IMAD.MOV.U32 R51, RZ, RZ, R6 ;  /* 0x000000ffff337224 */ /* 0x000fce00078e0006 */
[----:B------:R-:W-:Y:S05]  /*d510*/  WARPSYNC.COLLECTIVE R28, `(.L_x_827) ;  /* 0x000000001c087348 */ /* 0x000fea0003c00000 */
[----:B------:R0:W1:Y:S02]  /*d520*/  SHFL.DOWN P4, R6, R37, R4, R7 ;  /* 0x0800000425067389 */ /* 0x0000640000080007 */
[----:B01----:R-:W-:Y:S05]  /*d530*/  ENDCOLLECTIVE ;  /* 0x000000000000791b */ /* 0x003fea0003800000 */
.L_x_827:
[----:B------:R-:W-:Y:S01]  /*d540*/  IMAD.MOV.U32 R52, RZ, RZ, R6 ;  /* 0x000000ffff347224 */ /* 0x000fe200078e0006 */
[----:B------:R-:W-:Y:S06]  /*d550*/  BRA `(.L_x_828) ;  /* 0xffffff6c00307947 */ /* 0x000fec000383ffff */
.L_x_640:
[----:B------:R-:W-:Y:S01]  /*d560*/  BSSY B0, `(.L_x_829) ;  /* 0x0000006000007945 */ /* 0x000fe20003800000 */
[----:B------:R-:W-:Y:S02]  /*d570*/  IMAD.MOV.U32 R4, RZ, RZ, 0x2 ;  /* 0x00000002ff047424 */ /* 0x000fe400078e00ff */
[----:B------:R-:W-:-:S07]  /*d580*/  IMAD.MOV.U32 R28, RZ, RZ, -0x1 ;  /* 0xffffffffff1c7424 */ /* 0x000fce00078e00ff */
[----:B-12-4-:R-:W-:Y:S05]  /*d590*/  WARPSYNC.COLLECTIVE R28, `(.L_x_830) ;  /* 0x000000001c087348 */ /* 0x016fea0003c00000 */
[----:B------:R0:W3:Y:S02]  /*d5a0*/  SHFL.DOWN P4, R6, R37, R4, R7 ;  /* 0x0800000425067389 */ /* 0x0000e40000080007 */
[----:B01234-:R-:W-:Y:S05]  /*d5b0*/  ENDCOLLECTIVE ;  /* 0x000000000000791b */ /* 0x01ffea0003800000 */
.L_x_830:
[----:B------:R-:W-:Y:S05]  /*d5c0*/  BSYNC B0 ;  /* 0x0000000000007941 */ /* 0x000fea0003800000 */
.L_x_829:
[----:B------:R-:W-:Y:S05]  /*d5d0*/  BRA `(.L_x_831) ;  /* 0xffffff6c00287947 */ /* 0x000fea000383ffff */
.L_x_641:
[----:B------:R-:W-:Y:S01]  /*d5e0*/  BSSY B0, `(.L_x_832) ;  /* 0x0000007000007945 */ /* 0x000fe20003800000 */
[----:B------:R-:W-:Y:S02]  /*d5f0*/  IMAD.MOV.U32 R37, RZ, RZ, R47 ;  /* 0x000000ffff257224 */ /* 0x000fe400078e002f */
[----:B------:R-:W-:Y:S02]  /*d600*/  IMAD.MOV.U32 R4, RZ, RZ, 0x4 ;  /* 0x00000004ff047424 */ /* 0x000fe400078e00ff */
[----:B------:R-:W-:-:S07]  /*d610*/  IMAD.MOV.U32 R28, RZ, RZ, -0x1 ;  /* 0xffffffffff1c7424 */ /* 0x000fce00078e00ff */
[----:B-12---:R-:W-:Y:S05]  /*d620*/  WARPSYNC.COLLECTIVE R28, `(.L_x_833) ;  /* 0x000000001c087348 */ /* 0x006fea0003c00000 */
[----:B------:R0:W3:Y:S02]  /*d630*/  SHFL.DOWN P4, R6, R37, R4, R7 ;  /* 0x0800000425067389 */ /* 0x0000e40000080007 */
[----:B0123--:R-:W-:Y:S05]  /*d640*/  ENDCOLLECTIVE ;  /* 0x000000000000791b */ /* 0x00ffea0003800000 */
.L_x_833:
[----:B------:R-:W-:Y:S05]  /*d650*/  BSYNC B0 ;  /* 0x0000000000007941 */ /* 0x000fea0003800000 */
.L_x_832:
[----:B------:R-:W-:Y:S02]  /*d660*/  IMAD.MOV.U32 R37, RZ, RZ, R36 ;  /* 0x000000ffff257224 */ /* 0x000fe400078e0024 */
[----:B------:R-:W-:Y:S02]  /*d670*/  IMAD.MOV.U32 R4, RZ, RZ, 0x4 ;  /* 0x00000004ff047424 */ /* 0x000fe400078e00ff */
[----:B------:R-:W-:Y:S02]  /*d680*/  IMAD.MOV.U32 R28, RZ, RZ, -0x1 ;  /* 0xffffffffff1c7424 */ /* 0x000fe400078e00ff */
[----:B------:R-:W-:-:S07]  /*d690*/  IMAD.MOV.U32 R50, RZ, RZ, R6 ;  /* 0x000000ffff327224 */ /* 0x000fce00078e0006 */
[----:B------:R-:W-:Y:S05]  /*d6a0*/  WARPSYNC.COLLECTIVE R28, `(.L_x_834) ;  /* 0x000000001c087348 */ /* 0x000fea0003c00000 */
[----:B------:R0:W1:Y:S02]  /*d6b0*/  SHFL.DOWN P4, R6, R37, R4, R7 ;  /* 0x0800000425067389 */ /* 0x0000640000080007 */
[----:B01----:R-:W-:Y:S05]  /*d6c0*/  ENDCOLLECTIVE ;  /* 0x000000000000791b */ /* 0x003fea0003800000 */
.L_x_834:
[----:B------:R-:W-:Y:S02]  /*d6d0*/  IMAD.MOV.U32 R37, RZ, RZ, R49 ;  /* 0x000000ffff257224 */ /* 0x000fe400078e0031 */
[----:B------:R-:W-:-:S07]  /*d6e0*/  IMAD.MOV.U32 R51, RZ, RZ, R6 ;  /* 0x000000ffff337224 */ /* 0x000fce00078e0006 */
[----:B------:R-:W-:Y:S05]  /*d6f0*/  WARPSYNC.COLLECTIVE R28, `(.L_x_835) ;  /* 0x000000001c087348 */ /* 0x000fea0003c00000 */
[----:B------:R0:W1:Y:S02]  /*d700*/  SHFL.DOWN P4, R6, R37, R4, R7 ;  /* 0x0800000425067389 */ /* 0x0000640000080007 */
[----:B01----:R-:W-:Y:S05]  /*d710*/  ENDCOLLECTIVE ;  /* 0x000000000000791b */ /* 0x003fea0003800000 */
.L_x_835:
[----:B------:R-:W-:Y:S01]  /*d720*/  IMAD.MOV.U32 R52, RZ, RZ, R6 ;  /* 0x000000ffff347224 */ /* 0x000fe200078e0006 */
[----:B------:R-:W-:Y:S06]  /*d730*/  BRA `(.L_x_836) ;  /* 0xffffff6800f87947 */ /* 0x000fec000383ffff */
.L_x_642:
[----:B------:R-:W-:Y:S01]  /*d740*/  BSSY B0, `(.L_x_837) ;  /* 0x0000006000007945 */ /* 0x000fe20003800000 */
[----:B------:R-:W-:Y:S02]  /*d750*/  IMAD.MOV.U32 R4, RZ, RZ, 0x4 ;  /* 0x00000004ff047424 */ /* 0x000fe400078e00ff */
[----:B------:R-:W-:-:S07]  /*d760*/  IMAD.MOV.U32 R28, RZ, RZ, -0x1 ;  /* 0xffffffffff1c7424 */ /* 0x000fce00078e00ff */
[----:B-12-4-:R-:W-:Y:S05]  /*d770*/  WARPSYNC.COLLECTIVE R28, `(.L_x_838) ;  /* 0x000000001c087348 */ /* 0x016fea0003c00000 */
[----:B------:R0:W3:Y:S02]  /*d780*/  SHFL.DOWN P4, R6, R37, R4, R7 ;  /* 0x0800000425067389 */ /* 0x0000e40000080007 */
[----:B01234-:R-:W-:Y:S05]  /*d790*/  ENDCOLLECTIVE ;  /* 0x000000000000791b */ /* 0x01ffea0003800000 */
.L_x_838:
[----:B------:R-:W-:Y:S05]  /*d7a0*/  BSYNC B0 ;  /* 0x0000000000007941 */ /* 0x000fea0003800000 */
.L_x_837:
[----:B------:R-:W-:Y:S05]  /*d7b0*/  BRA `(.L_x_839) ;  /* 0xffffff6800f07947 */ /* 0x000fea000383ffff */
.L_x_643:
[----:B------:R-:W-:Y:S01]  /*d7c0*/  BSSY B0, `(.L_x_840) ;  /* 0x0000007000007945 */ /* 0x000fe20003800000 */
[----:B------:R-:W-:Y:S02]  /*d7d0*/  IMAD.MOV.U32 R37, RZ, RZ, R47 ;  /* 0x000000ffff257224 */ /* 0x000fe400078e002f */
[----:B------:R-:W-:Y:S02]  /*d7e0*/  IMAD.MOV.U32 R4, RZ, RZ, 0x8 ;  /* 0x00000008ff047424 */ /* 0x000fe400078e00ff */
[----:B------:R-:W-:-:S07]  /*d7f0*/  IMAD.MOV.U32 R28, RZ, RZ, -0x1 ;  /* 0xffffffffff1c7424 */ /* 0x000fce00078e00ff */
[----:B-12---:R-:W-:Y:S05]  /*d800*/  WARPSYNC.COLLECTIVE R28, `(.L_x_841) ;  /* 0x000000001c087348 */ /* 0x006fea0003c00000 */
[----:B------:R0:W3:Y:S02]  /*d810*/  SHFL.DOWN P4, R6, R37, R4, R7 ;  /* 0x0800000425067389 */ /* 0x0000e40000080007 */
[----:B0123--:R-:W-:Y:S05]  /*d820*/  ENDCOLLECTIVE ;  /* 0x000000000000791b */ /* 0x00ffea0003800000 */
.L_x_841:
[----:B------:R-:W-:Y:S05]  /*d830*/  BSYNC B0 ;  /* 0x0000000000007941 */ /* 0x000fea0003800000 */
.L_x_840:
[----:B------:R-:W-:Y:S02]  /*d840*/  IMAD.MOV.U32 R37, RZ, RZ, R36 ;  /* 0x000000ffff257224 */ /* 0x000fe400078e0024 */
[----:B------:R-:W-:Y:S02]  /*d850*/  IMAD.MOV.U32 R4, RZ, RZ, 0x8 ;  /* 0x00000008ff047424 */ /* 0x000fe400078e00ff */
[----:B------:R-:W-:Y:S02]  /*d860*/  IMAD.MOV.U32 R28, RZ, RZ, -0x1 ;  /* 0xffffffffff1c7424 */ /* 0x000fe400078e00ff */
[----:B------:R-:W-:-:S07]  /*d870*/  IMAD.MOV.U32 R50, RZ, RZ, R6 ;  /* 0x000000ffff327224 */ /* 0x000fce00078e0006 */
[----:B------:R-:W-:Y:S05]  /*d880*/  WARPSYNC.COLLECTIVE R28, `(.L_x_842) ;  /* 0x000000001c087348 */ /* 0x000fea0003c00000 */
[----:B------:R0:W1:Y:S02]  /*d890*/  SHFL.DOWN P4, R6, R37, R4, R7 ;  /* 0x0800000425067389 */ /* 0x0000640000080007 */
[----:B01----:R-:W-:Y:S05]  /*d8a0*/  ENDCOLLECTIVE ;  /* 0x000000000000791b */ /* 0x003fea0003800000 */
.L_x_842:
[----:B------:R-:W-:Y:S02]  /*d8b0*/  IMAD.MOV.U32 R37, RZ, RZ, R49 ;  /* 0x000000ffff257224 */ /* 0x000fe400078e0031 */
[----:B------:R-:W-:-:S07]  /*d8c0*/  IMAD.MOV.U32 R51, RZ, RZ, R6 ;  /* 0x000000ffff337224 */ /* 0x000fce00078e0006 */
[----:B------:R-:W-:Y:S05]  /*d8d0*/  WARPSYNC.COLLECTIVE R28, `(.L_x_843) ;  /* 0x000000001c087348 */ /* 0x000fea0003c00000 */
[----:B------:R0:W1:Y:S02]  /*d8e0*/  SHFL.DOWN P4, R6, R37, R4, R7 ;  /* 0x0800000425067389 */ /* 0x0000640000080007 */
[----:B01----:R-:W-:Y:S05]  /*d8f0*/  ENDCOLLECTIVE ;  /* 0x000000000000791b */ /* 0x003fea0003800000 */
.L_x_843:
[----:B------:R-:W-:Y:S01]  /*d900*/  IMAD.MOV.U32 R52, RZ, RZ, R6 ;  /* 0x000000ffff347224 */ /* 0x000fe200078e0006 */
[----:B------:R-:W-:Y:S06]  /*d910*/  BRA `(.L_x_844) ;  /* 0xffffff6800c07947 */ /* 0x000fec000383ffff */
.L_x_644:
[----:B------:R-:W-:Y:S01]  /*d920*/  BSSY B0, `(.L_x_845) ;  /* 0x0000006000007945 */ /* 0x000fe20003800000 */
[----:B------:R-:W-:Y:S02]  /*d930*/  IMAD.MOV.U32 R4, RZ, RZ, 0x8 ;  /* 0x00000008ff047424 */ /* 0x000fe400078e00ff */
[----:B------:R-:W-:-:S07]  /*d940*/  IMAD.MOV.U32 R28, RZ, RZ, -0x1 ;  /* 0xffffffffff1c7424 */ /* 0x000fce00078e00ff */
[----:B-12-4-:R-:W-:Y:S05]  /*d950*/  WARPSYNC.COLLECTIVE R28, `(.L_x_846) ;  /* 0x000000001c087348 */ /* 0x016fea0003c00000 */
[----:B------:R0:W3:Y:S02]  /*d960*/  SHFL.DOWN P4, R6, R37, R4, R7 ;  /* 0x0800000425067389 */ /* 0x0000e40000080007 */
[----:B01234-:R-:W-:Y:S05]  /*d970*/  ENDCOLLECTIVE ;  /* 0x000000000000791b */ /* 0x01ffea0003800000 */
.L_x_846:
[----:B------:R-:W-:Y:S05]  /*d980*/  BSYNC B0 ;  /* 0x0000000000007941 */ /* 0x000fea0003800000 */
.L_x_845:
[----:B------:R-:W-:Y:S05]  /*d990*/  BRA `(.L_x_847) ;  /* 0xffffff6800b87947 */ /* 0x000fea000383ffff */
.L_x_645:
[----:B------:R-:W-:Y:S01]  /*d9a0*/  BSSY B0, `(.L_x_848) ;  /* 0x0000007000007945 */ /* 0x000fe20003800000 */
[----:B------:R-:W-:Y:S02]  /*d9b0*/  IMAD.MOV.U32 R37, RZ, RZ, R47 ;  /* 0x000000ffff257224 */ /* 0x000fe400078e002f */
[----:B------:R-:W-:Y:S02]  /*d9c0*/  IMAD.MOV.U32 R4, RZ, RZ, 0x10 ;  /* 0x00000010ff047424 */ /* 0x000fe400078e00ff */
[----:B------:R-:W-:-:S07]  /*d9d0*/  IMAD.MOV.U32 R28, RZ, RZ, -0x1 ;  /* 0xffffffffff1c7424 */ /* 0x000fce00078e00ff */
[----:B-12---:R-:W-:Y:S05]  /*d9e0*/  WARPSYNC.COLLECTIVE R28, `(.L_x_849) ;  /* 0x000000001c087348 */ /* 0x006fea0003c00000 */
[----:B------:R0:W3:Y:S02]  /*d9f0*/  SHFL.DOWN P4, R6, R37, R4, R7 ;  /* 0x0800000425067389 */ /* 0x0000e40000080007 */
[----:B0123--:R-:W-:Y:S05]  /*da00*/  ENDCOLLECTIVE ;  /* 0x000000000000791b */ /* 0x00ffea0003800000 */
.L_x_849:
[----:B------:R-:W-:Y:S05]  /*da10*/  BSYNC B0 ;  /* 0x0000000000007941 */ /* 0x000fea0003800000 */
.L_x_848:
[----:B------:R-:W-:Y:S02]  /*da20*/  IMAD.MOV.U32 R37, RZ, RZ, R36 ;  /* 0x000000ffff257224 */ /* 0x000fe400078e0024 */
[----:B------:R-:W-:Y:S02]  /*da30*/  IMAD.MOV.U32 R4, RZ, RZ, 0x10 ;  /* 0x00000010ff047424 */ /* 0x000fe400078e00ff */
[----:B------:R-:W-:Y:S02]  /*da40*/  IMAD.MOV.U32 R28, RZ, RZ, -0x1 ;  /* 0xffffffffff1c7424 */ /* 0x000fe400078e00ff */
[----:B------:R-:W-:-:S07]  /*da50*/  IMAD.MOV.U32 R50, RZ, RZ, R6 ;  /* 0x000000ffff327224 */ /* 0x000fce00078e0006 */
[----:B------:R-:W-:Y:S05]  /*da60*/  WARPSYNC.COLLECTIVE R28, `(.L_x_850) ;  /* 0x000000001c087348 */ /* 0x000fea0003c00000 */
[----:B------:R0:W1:Y:S02]  /*da70*/  SHFL.DOWN P4, R6, R37, R4, R7 ;  /* 0x0800000425067389 */ /* 0x0000640000080007 */
[----:B01----:R-:W-:Y:S05]  /*da80*/  ENDCOLLECTIVE ;  /* 0x000000000000791b */ /* 0x003fea0003800000 */
.L_x_850:
[----:B------:R-:W-:Y:S02]  /*da90*/  IMAD.MOV.U32 R37, RZ, RZ, R49 ;  /* 0x000000ffff257224 */ /* 0x000fe400078e0031 */
[----:B------:R-:W-:-:S07]  /*daa0*/  IMAD.MOV.U32 R51, RZ, RZ, R6 ;  /* 0x000000ffff337224 */ /* 0x000fce00078e0006 */
[----:B------:R-:W-:Y:S05]  /*dab0*/  WARPSYNC.COLLECTIVE R28, `(.L_x_851) ;  /* 0x000000001c087348 */ /* 0x000fea0003c00000 */
[----:B------:R0:W1:Y:S02]  /*dac0*/  SHFL.DOWN P4, R6, R37, R4, R7 ;  /* 0x0800000425067389 */ /* 0x0000640000080007 */
[----:B01----:R-:W-:Y:S05]  /*dad0*/  ENDCOLLECTIVE ;  /* 0x000000000000791b */ /* 0x003fea0003800000 */
.L_x_851:
[----:B------:R-:W-:Y:S05]  /*dae0*/  BRA `(.L_x_852) ;  /* 0xffffff68008c7947 */ /* 0x000fea000383ffff */
.L_x_646:
[----:B------:R-:W-:Y:S01]  /*daf0*/  BSSY B0, `(.L_x_853) ;  /* 0x0000006000007945 */ /* 0x000fe20003800000 */
[----:B------:R-:W-:Y:S02]  /*db00*/  IMAD.MOV.U32 R4, RZ, RZ, 0x10 ;  /* 0x00000010ff047424 */ /* 0x000fe400078e00ff */
[----:B------:R-:W-:-:S07]  /*db10*/  IMAD.MOV.U32 R28, RZ, RZ, -0x1 ;  /* 0xffffffffff1c7424 */ /* 0x000fce00078e00ff */
[----:B-12---:R-:W-:Y:S05]  /*db20*/  WARPSYNC.COLLECTIVE R28, `(.L_x_854) ;  /* 0x000000001c087348 */ /* 0x006fea0003c00000 */
[----:B------:R0:W3:Y:S02]  /*db30*/  SHFL.DOWN P4, R6, R37, R4, R7 ;  /* 0x0800000425067389 */ /* 0x0000e40000080007 */
[----:B0123--:R-:W-:Y:S05]  /*db40*/  ENDCOLLECTIVE ;  /* 0x000000000000791b */ /* 0x00ffea0003800000 */
.L_x_854:
[----:B------:R-:W-:Y:S05]  /*db50*/  BSYNC B0 ;  /* 0x0000000000007941 */ /* 0x000fea0003800000 */
.L_x_853:
[----:B------:R-:W-:Y:S05]  /*db60*/  BRA `(.L_x_855) ;  /* 0xffffff6800ac7947 */ /* 0x000fea000383ffff */
.L_x_647:
[----:B------:R-:W-:Y:S01]  /*db70*/  BSSY B0, `(.L_x_856) ;  /* 0x0000006000007945 */ /* 0x000fe20003800000 */
[----:B------:R-:W-:Y:S01]  /*db80*/  PLOP3.LUT P5, PT, P0, PT, PT, 0x80, 0x8 ;  /* 0x000000000008781c */ /* 0x000fe200007af070 */
[----:B------:R-:W-:-:S12]  /*db90*/  IMAD.MOV.U32 R28, RZ, RZ, -0x1 ;  /* 0xffffffffff1c7424 */ /* 0x000fd800078e00ff */
[----:B-12---:R-:W-:Y:S05]  /*dba0*/  WARPSYNC.COLLECTIVE R28, `(.L_x_857) ;  /* 0x000000001c087348 */ /* 0x006fea0003c00000 */
[----:B------:R-:W-:Y:S01]  /*dbb0*/  VOTE.ALL P5, P5 ;  /* 0x0000000000ff7806 */ /* 0x000fe200028a0000 */
[----:B-12---:R-:W-:-:S12]  /*dbc0*/  ENDCOLLECTIVE ;  /* 0x000000000000791b */ /* 0x006fd80003800000 */
.L_x_857:
[----:B------:R-:W-:Y:S05]  /*dbd0*/  BSYNC B0 ;  /* 0x0000000000007941 */ /* 0x000fea0003800000 */
.L_x_856:
[----:B------:R-:W-:Y:S01]  /*dbe0*/  PLOP3.LUT P0, PT, P5, PT, PT, 0x80, 0x8 ;  /* 0x000000000008781c */ /* 0x000fe20002f0f070 */
[----:B------:R-:W-:-:S12]  /*dbf0*/  BRA `(.L_x_858) ;  /* 0xffffff6800a07947 */ /* 0x000fd8000383ffff */
.L_x_707:
[----:B------:R-:W-:Y:S01]  /*dc00*/  BSSY B0, `(.L_x_859) ;  /* 0x0000006000007945 */ /* 0x000fe20003800000 */
[----:B------:R-:W-:Y:S01]  /*dc10*/  PLOP3.LUT P4, PT, P4, PT, PT, 0x8, 0x80 ;  /* 0x000000000080781c */ /* 0x000fe2000278e170 */
[----:B------:R-:W-:-:S12]  /*dc20*/  IMAD.MOV.U32 R28, RZ, RZ, -0x1 ;  /* 0xffffffffff1c7424 */ /* 0x000fd800078e00ff */
[----:B--23--:R-:W-:Y:S05]  /*dc30*/  WARPSYNC.COLLECTIVE R28, `(.L_x_860) ;  /* 0x000000001c087348 */ /* 0x00cfea0003c00000 */
[----:B------:R-:W-:Y:S01]  /*dc40*/  VOTE.ANY P4, P4 ;  /* 0x0000000000ff7806 */ /* 0x000fe20002080100 */
[----:B--23--:R-:W-:-:S12]  /*dc50*/  ENDCOLLECTIVE ;  /* 0x000000000000791b */ /* 0x00cfd80003800000 */
.L_x_860:
[----:B------:R-:W-:Y:S05]  /*dc60*/  BSYNC B0 ;  /* 0x0000000000007941 */ /* 0x000fea0003800000 */
.L_x_859:
[----:B------:R-:W-:Y:S05]  /*dc70*/  BRA `(.L_x_861) ;  /* 0xffffffc000e87947 */ /* 0x000fea000383ffff */
.L_x_709:
[----:B------:R-:W0:Y:S01]  /*dc80*/  S2R R40, SR_GEMASK ;  /* 0x0000000000287919 */ /* 0x000e220000003c00 */
[----:B------:R-:W-:Y:S01]  /*dc90*/  BSSY B0, `(.L_x_862) ;  /* 0x0000006000007945 */ /* 0x000fe20003800000 */
[----:B------:R-:W-:Y:S01]  /*dca0*/  PLOP3.LUT P4, PT, P4, PT, PT, 0x8, 0x80 ;  /* 0x000000000080781c */ /* 0x000fe2000278e170 */
[----:B------:R-:W-:-:S12]  /*dcb0*/  IMAD.MOV.U32 R28, RZ, RZ, -0x1 ;  /* 0xffffffffff1c7424 */ /* 0x000fd800078e00ff */
[----:B0-23--:R-:W-:Y:S05]  /*dcc0*/  WARPSYNC.COLLECTIVE R28, `(.L_x_863) ;  /* 0x000000001c087348 */ /* 0x00dfea0003c00000 */
[----:B------:R-:W-:Y:S01]  /*dcd0*/  VOTE.ANY R28, PT, P4 ;  /* 0x00000000001c7806 */ /* 0x000fe200020e0100 */
[----:B0-23--:R-:W-:Y:S06]  /*dce0*/  ENDCOLLECTIVE ;  /* 0x000000000000791b */ /* 0x00dfec0003800000 */
.L_x_863:
[----:B------:R-:W-:Y:S05]  /*dcf0*/  BSYNC B0 ;  /* 0x0000000000007941 */ /* 0x000fea0003800000 */
.L_x_862:
        /* <DEDUP_REMOVED lines=10> */
.L_x_864:
[----:B------:R-:W-:Y:S02]  /*dda0*/  IMAD.MOV.U32 R37, RZ, RZ, R39 ;  /* 0x000000ffff257224 */ /* 0x000fe400078e0027 */
[----:B------:R-:W-:-:S07]  /*ddb0*/  IMAD.MOV.U32 R25, RZ, RZ, R6 ;  /* 0x000000ffff197224 */ /* 0x000fce00078e0006 */
[----:B------:R-:W-:Y:S05]  /*ddc0*/  WARPSYNC.COLLECTIVE R28, `(.L_x_865) ;  /* 0x000000001c087348 */ /* 0x000fea0003c00000 */
[----:B------:R0:W1:Y:S02]  /*ddd0*/  SHFL.DOWN P4, R6, R37, R4, R7 ;  /* 0x0800000425067389 */ /* 0x0000640000080007 */
[----:B01----:R-:W-:Y:S05]  /*dde0*/  ENDCOLLECTIVE ;  /* 0x000000000000791b */ /* 0x003fea0003800000 */
.L_x_865:
[----:B------:R-:W-:Y:S02]  /*ddf0*/  IMAD.MOV.U32 R37, RZ, RZ, R35 ;  /* 0x000000ffff257224 */ /* 0x000fe400078e0023 */
[----:B------:R-:W-:-:S07]  /*de00*/  IMAD.MOV.U32 R24, RZ, RZ, R6 ;  /* 0x000000ffff187224 */ /* 0x000fce00078e0006 */
[----:B------:R-:W-:Y:S05]  /*de10*/  WARPSYNC.COLLECTIVE R28, `(.L_x_866) ;  /* 0x000000001c087348 */ /* 0x000fea0003c00000 */
[----:B------:R0:W1:Y:S02]  /*de20*/  SHFL.DOWN P4, R6, R37, R4, R7 ;  /* 0x0800000425067389 */ /* 0x0000640000080007 */
[----:B01----:R-:W-:Y:S05]  /*de30*/  ENDCOLLECTIVE ;  /* 0x000000000000791b */ /* 0x003fea0003800000 */
.L_x_866:
[----:B------:R-:W-:Y:S05]  /*de40*/  BRA `(.L_x_867) ;  /* 0xffffffc000b47947 */ /* 0x000fea000383ffff */
.L_x_710:
[----:B------:R-:W-:Y:S01]  /*de50*/  BSSY B0, `(.L_x_868) ;  /* 0x0000006000007945 */ /* 0x000fe20003800000 */
[----:B------:R-:W-:Y:S02]  /*de60*/  IMAD.MOV.U32 R4, RZ, RZ, 0x1 ;  /* 0x00000001ff047424 */ /* 0x000fe400078e00ff */
[----:B------:R-:W-:-:S07]  /*de70*/  IMAD.MOV.U32 R28, RZ, RZ, -0x1 ;  /* 0xffffffffff1c7424 */ /* 0x000fce00078e00ff */
[----:B--23--:R-:W-:Y:S05]  /*de80*/  WARPSYNC.COLLECTIVE R28, `(.L_x_869) ;  /* 0x000000001c087348 */ /* 0x00cfea0003c00000 */
[----:B------:R0:W1:Y:S02]  /*de90*/  SHFL.DOWN P4, R6, R37, R4, R7 ;  /* 0x0800000425067389 */ /* 0x0000640000080007 */
[----:B0123--:R-:W-:Y:S05]  /*dea0*/  ENDCOLLECTIVE ;  /* 0x000000000000791b */ /* 0x00ffea0003800000 */
.L_x_869:
[----:B------:R-:W-:Y:S05]  /*deb0*/  BSYNC B0 ;  /* 0x0000000000007941 */ /* 0x000fea0003800000 */
.L_x_868:
[----:B------:R-:W-:Y:S05]  /*dec0*/  BRA `(.L_x_870) ;  /* 0xffffffc000b87947 */ /* 0x000fea000383ffff */
.L_x_711:
[----:B------:R-:W-:Y:S01]  /*ded0*/  BSSY B0, `(.L_x_871) ;  /* 0x0000007000007945 */ /* 0x000fe20003800000 */
[----:B------:R-:W-:Y:S02]  /*dee0*/  IMAD.MOV.U32 R37, RZ, RZ, R38 ;  /* 0x000000ffff257224 */ /* 0x000fe400078e0026 */
[----:B------:R-:W-:Y:S02]  /*def0*/  IMAD.MOV.U32 R4, RZ, RZ, 0x2 ;  /* 0x00000002ff047424 */ /* 0x000fe400078e00ff */
[----:B------:R-:W-:-:S07]  /*df00*/  IMAD.MOV.U32 R28, RZ, RZ, -0x1 ;  /* 0xffffffffff1c7424 */ /* 0x000fce00078e00ff */
[----:B--23--:R-:W-:Y:S05]  /*df10*/  WARPSYNC.COLLECTIVE R28, `(.L_x_872) ;  /* 0x000000001c087348 */ /* 0x00cfea0003c00000 */
[----:B------:R0:W1:Y:S02]  /*df20*/  SHFL.DOWN P4, R6, R37, R4, R7 ;  /* 0x0800000425067389 */ /* 0x0000640000080007 */
[----:B0123--:R-:W-:Y:S05]  /*df30*/  ENDCOLLECTIVE ;  /* 0x000000000000791b */ /* 0x00ffea0003800000 */
.L_x_872:
[----:B------:R-:W-:Y:S05]  /*df40*/  BSYNC B0 ;  /* 0x0000000000007941 */ /* 0x000fea0003800000 */
.L_x_871:
[----:B------:R-:W-:Y:S02]  /*df50*/  IMAD.MOV.U32 R37, RZ, RZ, R39 ;  /* 0x000000ffff257224 */ /* 0x000fe400078e0027 */
[----:B------:R-:W-:Y:S02]  /*df60*/  IMAD.MOV.U32 R4, RZ, RZ, 0x2 ;  /* 0x00000002ff047424 */ /* 0x000fe400078e00ff */
[----:B------:R-:W-:Y:S02]  /*df70*/  IMAD.MOV.U32 R28, RZ, RZ, -0x1 ;  /* 0xffffffffff1c7424 */ /* 0x000fe400078e00ff */
[----:B------:R-:W-:-:S07]  /*df80*/  IMAD.MOV.U32 R25, RZ, RZ, R6 ;  /* 0x000000ffff197224 */ /* 0x000fce00078e0006 */
[----:B------:R-:W-:Y:S05]  /*df90*/  WARPSYNC.COLLECTIVE R28, `(.L_x_873) ;  /* 0x000000001c087348 */ /* 0x000fea0003c00000 */
[----:B------:R0:W1:Y:S02]  /*dfa0*/  SHFL.DOWN P4, R6, R37, R4, R7 ;  /* 0x0800000425067389 */ /* 0x0000640000080007 */
[----:B01----:R-:W-:Y:S05]  /*dfb0*/  ENDCOLLECTIVE ;  /* 0x000000000000791b */ /* 0x003fea0003800000 */
.L_x_873:
[----:B------:R-:W-:Y:S02]  /*dfc0*/  IMAD.MOV.U32 R37, RZ, RZ, R35 ;  /* 0x000000ffff257224 */ /* 0x000fe400078e0023 */
[----:B------:R-:W-:-:S07]  /*dfd0*/  IMAD.MOV.U32 R24, RZ, RZ, R6 ;  /* 0x000000ffff187224 */ /* 0x000fce00078e0006 */
[----:B------:R-:W-:Y:S05]  /*dfe0*/  WARPSYNC.COLLECTIVE R28, `(.L_x_874) ;  /* 0x000000001c087348 */ /* 0x000fea0003c00000 */
[----:B------:R0:W1:Y:S02]  /*dff0*/  SHFL.DOWN P4, R6, R37, R4, R7 ;  /* 0x0800000425067389 */ /* 0x0000640000080007 */
[----:B01----:R-:W-:Y:S05]  /*e000*/  ENDCOLLECTIVE ;  /* 0x000000000000791b */ /* 0x003fea0003800000 */
.L_x_874:
[----:B------:R-:W-:Y:S05]  /*e010*/  BRA `(.L_x_875) ;  /* 0xffffffc000807947 */ /* 0x000fea000383ffff */
.L_x_712:
[----:B------:R-:W-:Y:S01]  /*e020*/  BSSY B0, `(.L_x_876) ;  /* 0x0000006000007945 */ /* 0x000fe20003800000 */
[----:B------:R-:W-:Y:S02]  /*e030*/  IMAD.MOV.U32 R4, RZ, RZ, 0x2 ;  /* 0x00000002ff047424 */ /* 0x000fe400078e00ff */
[----:B------:R-:W-:-:S07]  /*e040*/  IMAD.MOV.U32 R28, RZ, RZ, -0x1 ;  /* 0xffffffffff1c7424 */ /* 0x000fce00078e00ff */
[----:B--23--:R-:W-:Y:S05]  /*e050*/  WARPSYNC.COLLECTIVE R28, `(.L_x_877) ;  /* 0x000000001c087348 */ /* 0x00cfea0003c00000 */
[----:B------:R0:W1:Y:S02]  /*e060*/  SHFL.DOWN P4, R6, R37, R4, R7 ;  /* 0x0800000425067389 */ /* 0x0000640000080007 */
[----:B0123--:R-:W-:Y:S05]  /*e070*/  ENDCOLLECTIVE ;  /* 0x000000000000791b */ /* 0x00ffea0003800000 */
.L_x_877:
[----:B------:R-:W-:Y:S05]  /*e080*/  BSYNC B0 ;  /* 0x0000000000007941 */ /* 0x000fea0003800000 */
.L_x_876:
[----:B------:R-:W-:Y:S05]  /*e090*/  BRA `(.L_x_878) ;  /* 0xffffffc000847947 */ /* 0x000fea000383ffff */
.L_x_713:
[----:B------:R-:W-:Y:S01]  /*e0a0*/  BSSY B0, `(.L_x_879) ;  /* 0x0000007000007945 */ /* 0x000fe20003800000 */
[----:B------:R-:W-:Y:S02]  /*e0b0*/  IMAD.MOV.U32 R37, RZ, RZ, R38 ;  /* 0x000000ffff257224 */ /* 0x000fe400078e0026 */
[----:B------:R-:W-:Y:S02]  /*e0c0*/  IMAD.MOV.U32 R4, RZ, RZ, 0x4 ;  /* 0x00000004ff047424 */ /* 0x000fe400078e00ff */
[----:B------:R-:W-:-:S07]  /*e0d0*/  IMAD.MOV.U32 R28, RZ, RZ, -0x1 ;  /* 0xffffffffff1c7424 */ /* 0x000fce00078e00ff */
[----:B--23--:R-:W-:Y:S05]  /*e0e0*/  WARPSYNC.COLLECTIVE R28, `(.L_x_880) ;  /* 0x000000001c087348 */ /* 0x00cfea0003c00000 */
[----:B------:R0:W1:Y:S02]  /*e0f0*/  SHFL.DOWN P4, R6, R37, R4, R7 ;  /* 0x0800000425067389 */ /* 0x0000640000080007 */
[----:B0123--:R-:W-:Y:S05]  /*e100*/  ENDCOLLECTIVE ;  /* 0x000000000000791b */ /* 0x00ffea0003800000 */
.L_x_880:
[----:B------:R-:W-:Y:S05]  /*e110*/  BSYNC B0 ;  /* 0x0000000000007941 */ /* 0x000fea0003800000 */
.L_x_879:
[----:B------:R-:W-:Y:S02]  /*e120*/  IMAD.MOV.U32 R37, RZ, RZ, R39 ;  /* 0x000000ffff257224 */ /* 0x000fe400078e0027 */
[----:B------:R-:W-:Y:S02]  /*e130*/  IMAD.MOV.U32 R4, RZ, RZ, 0x4 ;  /* 0x00000004ff047424 */ /* 0x000fe400078e00ff */
[----:B------:R-:W-:Y:S02]  /*e140*/  IMAD.MOV.U32 R28, RZ, RZ, -0x1 ;  /* 0xffffffffff1c7424 */ /* 0x000fe400078e00ff */
[----:B------:R-:W-:-:S07]  /*e150*/  IMAD.MOV.U32 R25, RZ, RZ, R6 ;  /* 0x000000ffff197224 */ /* 0x000fce00078e0006 */
[----:B------:R-:W-:Y:S05]  /*e160*/  WARPSYNC.COLLECTIVE R28, `(.L_x_881) ;  /* 0x000000001c087348 */ /* 0x000fea0003c00000 */
[----:B------:R0:W1:Y:S02]  /*e170*/  SHFL.DOWN P4, R6, R37, R4, R7 ;  /* 0x0800000425067389 */ /* 0x0000640000080007 */
[----:B01----:R-:W-:Y:S05]  /*e180*/  ENDCOLLECTIVE ;  /* 0x000000000000791b */ /* 0x003fea0003800000 */
.L_x_881:
[----:B------:R-:W-:Y:S02]  /*e190*/  IMAD.MOV.U32 R37, RZ, RZ, R35 ;  /* 0x000000ffff257224 */ /* 0x000fe400078e0023 */
[----:B------:R-:W-:-:S07]  /*e1a0*/  IMAD.MOV.U32 R24, RZ, RZ, R6 ;  /* 0x000000ffff187224 */ /* 0x000fce00078e0006 */
[----:B------:R-:W-:Y:S05]  /*e1b0*/  WARPSYNC.COLLECTIVE R28, `(.L_x_882) ;  /* 0x000000001c087348 */ /* 0x000fea0003c00000 */
[----:B------:R0:W1:Y:S02]  /*e1c0*/  SHFL.DOWN P4, R6, R37, R4, R7 ;  /* 0x0800000425067389 */ /* 0x0000640000080007 */
[----:B01----:R-:W-:Y:S05]  /*e1d0*/  ENDCOLLECTIVE ;  /* 0x000000000000791b */ /* 0x003fea0003800000 */
.L_x_882:
[----:B------:R-:W-:Y:S05]  /*e1e0*/  BRA `(.L_x_883) ;  /* 0xffffffc000507947 */ /* 0x000fea000383ffff */
.L_x_714:
[----:B------:R-:W-:Y:S01]  /*e1f0*/  BSSY B0, `(.L_x_884) ;  /* 0x0000006000007945 */ /* 0x000fe20003800000 */
[----:B------:R-:W-:Y:S02]  /*e200*/  IMAD.MOV.U32 R4, RZ, RZ, 0x4 ;  /* 0x00000004ff047424 */ /* 0x000fe400078e00ff */
[----:B------:R-:W-:-:S07]  /*e210*/  IMAD.MOV.U32 R28, RZ, RZ, -0x1 ;  /* 0xffffffffff1c7424 */ /* 0x000fce00078e00ff */
[----:B--23--:R-:W-:Y:S05]  /*e220*/  WARPSYNC.COLLECTIVE R28, `(.L_x_885) ;  /* 0x000000001c087348 */ /* 0x00cfea0003c00000 */
[----:B------:R0:W1:Y:S02]  /*e230*/  SHFL.DOWN P4, R6, R37, R4, R7 ;  /* 0x0800000425067389 */ /* 0x0000640000080007 */
[----:B0123--:R-:W-:Y:S05]  /*e240*/  ENDCOLLECTIVE ;  /* 0x000000000000791b */ /* 0x00ffea0003800000 */
.L_x_885:
[----:B------:R-:W-:Y:S05]  /*e250*/  BSYNC B0 ;  /* 0x0000000000007941 */ /* 0x000fea0003800000 */
.L_x_884:
[----:B------:R-:W-:Y:S05]  /*e260*/  BRA `(.L_x_886) ;  /* 0xffffffc000547947 */ /* 0x000fea000383ffff */
.L_x_715:
[----:B------:R-:W-:Y:S01]  /*e270*/  BSSY B0, `(.L_x_887) ;  /* 0x0000007000007945 */ /* 0x000fe20003800000 */
[----:B------:R-:W-:Y:S02]  /*e280*/  IMAD.MOV.U32 R37, RZ, RZ, R38 ;  /* 0x000000ffff257224 */ /* 0x000fe400078e0026 */
[----:B------:R-:W-:Y:S02]  /*e290*/  IMAD.MOV.U32 R4, RZ, RZ, 0x8 ;  /* 0x00000008ff047424 */ /* 0x000fe400078e00ff */
[----:B------:R-:W-:-:S07]  /*e2a0*/  IMAD.MOV.U32 R28, RZ, RZ, -0x1 ;  /* 0xffffffffff1c7424 */ /* 0x000fce00078e00ff */
[----:B--23--:R-:W-:Y:S05]  /*e2b0*/  WARPSYNC.COLLECTIVE R28, `(.L_x_888) ;  /* 0x000000001c087348 */ /* 0x00cfea0003c00000 */
[----:B------:R0:W1:Y:S02]  /*e2c0*/  SHFL.DOWN P4, R6, R37, R4, R7 ;  /* 0x0800000425067389 */ /* 0x0000640000080007 */
[----:B0123--:R-:W-:Y:S05]  /*e2d0*/  ENDCOLLECTIVE ;  /* 0x000000000000791b */ /* 0x00ffea0003800000 */
.L_x_888:
[----:B------:R-:W-:Y:S05]  /*e2e0*/  BSYNC B0 ;  /* 0x0000000000007941 */ /* 0x000fea0003800000 */
.L_x_887:
[----:B------:R-:W-:Y:S02]  /*e2f0*/  IMAD.MOV.U32 R37, RZ, RZ, R39 ;  /* 0x000000ffff257224 */ /* 0x000fe400078e0027 */
[----:B------:R-:W-:Y:S02]  /*e300*/  IMAD.MOV.U32 R4, RZ, RZ, 0x8 ;  /* 0x00000008ff047424 */ /* 0x000fe400078e00ff */
[----:B------:R-:W-:Y:S02]  /*e310*/  IMAD.MOV.U32 R28, RZ, RZ, -0x1 ;  /* 0xffffffffff1c7424 */ /* 0x000fe400078e00ff */
[----:B------:R-:W-:-:S07]  /*e320*/  IMAD.MOV.U32 R25, RZ, RZ, R6 ;  /* 0x000000ffff197224 */ /* 0x000fce00078e0006 */
[----:B------:R-:W-:Y:S05]  /*e330*/  WARPSYNC.COLLECTIVE R28, `(.L_x_889) ;  /* 0x000000001c087348 */ /* 0x000fea0003c00000 */
[----:B------:R0:W1:Y:S02]  /*e340*/  SHFL.DOWN P4, R6, R37, R4, R7 ;  /* 0x0800000425067389 */ /* 0x0000640000080007 */
[----:B01----:R-:W-:Y:S05]  /*e350*/  ENDCOLLECTIVE ;  /* 0x000000000000791b */ /* 0x003fea0003800000 */
.L_x_889:
[----:B------:R-:W-:Y:S02]  /*e360*/  IMAD.MOV.U32 R37, RZ, RZ, R35 ;  /* 0x000000ffff257224 */ /* 0x000fe400078e0023 */
[----:B------:R-:W-:-:S07]  /*e370*/  IMAD.MOV.U32 R24, RZ, RZ, R6 ;  /* 0x000000ffff187224 */ /* 0x000fce00078e0006 */
[----:B------:R-:W-:Y:S05]  /*e380*/  WARPSYNC.COLLECTIVE R28, `(.L_x_890) ;  /* 0x000000001c087348 */ /* 0x000fea0003c00000 */
[----:B------:R0:W1:Y:S02]  /*e390*/  SHFL.DOWN P4, R6, R37, R4, R7 ;  /* 0x0800000425067389 */ /* 0x0000640000080007 */
[----:B01----:R-:W-:Y:S05]  /*e3a0*/  ENDCOLLECTIVE ;  /* 0x000000000000791b */ /* 0x003fea0003800000 */
.L_x_890:
[----:B------:R-:W-:Y:S05]  /*e3b0*/  BRA `(.L_x_891) ;  /* 0xffffffc000207947 */ /* 0x000fea000383ffff */
.L_x_716:
[----:B------:R-:W-:Y:S01]  /*e3c0*/  BSSY B0, `(.L_x_892) ;  /* 0x0000006000007945 */ /* 0x000fe20003800000 */
[----:B------:R-:W-:Y:S02]  /*e3d0*/  IMAD.MOV.U32 R4, RZ, RZ, 0x8 ;  /* 0x00000008ff047424 */ /* 0x000fe400078e00ff */
[----:B------:R-:W-:-:S07]  /*e3e0*/  IMAD.MOV.U32 R28, RZ, RZ, -0x1 ;  /* 0xffffffffff1c7424 */ /* 0x000fce00078e00ff */
[----:B--23--:R-:W-:Y:S05]  /*e3f0*/  WARPSYNC.COLLECTIVE R28, `(.L_x_893) ;  /* 0x000000001c087348 */ /* 0x00cfea0003c00000 */
[----:B------:R0:W1:Y:S02]  /*e400*/  SHFL.DOWN P4, R6, R37, R4, R7 ;  /* 0x0800000425067389 */ /* 0x0000640000080007 */
[----:B0123--:R-:W-:Y:S05]  /*e410*/  ENDCOLLECTIVE ;  /* 0x000000000000791b */ /* 0x00ffea0003800000 */
.L_x_893:
[----:B------:R-:W-:Y:S05]  /*e420*/  BSYNC B0 ;  /* 0x0000000000007941 */ /* 0x000fea0003800000 */
.L_x_892:
[----:B------:R-:W-:Y:S05]  /*e430*/  BRA `(.L_x_894) ;  /* 0xffffffc000247947 */ /* 0x000fea000383ffff */
.L_x_717:
[----:B------:R-:W-:Y:S01]  /*e440*/  BSSY B0, `(.L_x_895) ;  /* 0x0000007000007945 */ /* 0x000fe20003800000 */
[----:B------:R-:W-:Y:S02]  /*e450*/  IMAD.MOV.U32 R37, RZ, RZ, R38 ;  /* 0x000000ffff257224 */ /* 0x000fe400078e0026 */
[----:B------:R-:W-:Y:S02]  /*e460*/  IMAD.MOV.U32 R4, RZ, RZ, 0x10 ;  /* 0x00000010ff047424 */ /* 0x000fe400078e00ff */
[----:B------:R-:W-:-:S07]  /*e470*/  IMAD.MOV.U32 R28, RZ, RZ, -0x1 ;  /* 0xffffffffff1c7424 */ /* 0x000fce00078e00ff */
[----:B--23--:R-:W-:Y:S05]  /*e480*/  WARPSYNC.COLLECTIVE R28, `(.L_x_896) ;  /* 0x000000001c087348 */ /* 0x00cfea0003c00000 */
[----:B------:R0:W1:Y:S02]  /*e490*/  SHFL.DOWN P4, R6, R37, R4, R7 ;  /* 0x0800000425067389 */ /* 0x0000640000080007 */
[----:B0123--:R-:W-:Y:S05]  /*e4a0*/  ENDCOLLECTIVE ;  /* 0x000000000000791b */ /* 0x00ffea0003800000 */
.L_x_896:
[----:B------:R-:W-:Y:S05]  /*e4b0*/  BSYNC B0 ;  /* 0x0000000000007941 */ /* 0x000fea0003800000 */
.L_x_895:
[----:B------:R-:W-:Y:S02]  /*e4c0*/  IMAD.MOV.U32 R37, RZ, RZ, R39 ;  /* 0x000000ffff257224 */ /* 0x000fe400078e0027 */
[----:B------:R-:W-:Y:S02]  /*e4d0*/  IMAD.MOV.U32 R4, RZ, RZ, 0x10 ;  /* 0x00000010ff047424 */ /* 0x000fe400078e00ff */
[----:B------:R-:W-:Y:S02]  /*e4e0*/  IMAD.MOV.U32 R28, RZ, RZ, -0x1 ;  /* 0xffffffffff1c7424 */ /* 0x000fe400078e00ff */
[----:B------:R-:W-:-:S07]  /*e4f0*/  IMAD.MOV.U32 R45, RZ, RZ, R6 ;  /* 0x000000ffff2d7224 */ /* 0x000fce00078e0006 */
[----:B------:R-:W-:Y:S05]  /*e500*/  WARPSYNC.COLLECTIVE R28, `(.L_x_897) ;  /* 0x000000001c087348 */ /* 0x000fea0003c00000 */
[----:B------:R0:W1:Y:S02]  /*e510*/  SHFL.DOWN P4, R6, R37, R4, R7 ;  /* 0x0800000425067389 */ /* 0x0000640000080007 */
[----:B01----:R-:W-:Y:S05]  /*e520*/  ENDCOLLECTIVE ;  /* 0x000000000000791b */ /* 0x003fea0003800000 */
.L_x_897:
[----:B------:R-:W-:Y:S02]  /*e530*/  IMAD.MOV.U32 R37, RZ, RZ, R35 ;  /* 0x000000ffff257224 */ /* 0x000fe400078e0023 */
[----:B------:R-:W-:-:S07]  /*e540*/  IMAD.MOV.U32 R36, RZ, RZ, R6 ;  /* 0x000000ffff247224 */ /* 0x000fce00078e0006 */
[----:B------:R-:W-:Y:S05]  /*e550*/  WARPSYNC.COLLECTIVE R28, `(.L_x_898) ;  /* 0x000000001c087348 */ /* 0x000fea0003c00000 */
[----:B------:R0:W1:Y:S02]  /*e560*/  SHFL.DOWN P4, R6, R37, R4, R7 ;  /* 0x0800000425067389 */ /* 0x0000640000080007 */
[----:B01----:R-:W-:Y:S05]  /*e570*/  ENDCOLLECTIVE ;  /* 0x000000000000791b */ /* 0x003fea0003800000 */
.L_x_898:
[----:B------:R-:W-:Y:S05]  /*e580*/  BRA `(.L_x_899) ;  /* 0xffffffbc00f07947 */ /* 0x000fea000383ffff */
.L_x_718:
[----:B------:R-:W-:Y:S01]  /*e590*/  BSSY B0, `(.L_x_900) ;  /* 0x0000006000007945 */ /* 0x000fe20003800000 */
[----:B------:R-:W-:Y:S02]  /*e5a0*/  IMAD.MOV.U32 R4, RZ, RZ, 0x10 ;  /* 0x00000010ff047424 */ /* 0x000fe400078e00ff */
[----:B------:R-:W-:-:S07]  /*e5b0*/  IMAD.MOV.U32 R28, RZ, RZ, -0x1 ;  /* 0xffffffffff1c7424 */ /* 0x000fce00078e00ff */
[----:B--23--:R-:W-:Y:S05]  /*e5c0*/  WARPSYNC.COLLECTIVE R28, `(.L_x_901) ;  /* 0x000000001c087348 */ /* 0x00cfea0003c00000 */
[----:B------:R0:W1:Y:S02]  /*e5d0*/  SHFL.DOWN P4, R6, R37, R4, R7 ;  /* 0x0800000425067389 */ /* 0x0000640000080007 */
[----:B0123--:R-:W-:Y:S05]  /*e5e0*/  ENDCOLLECTIVE ;  /* 0x000000000000791b */ /* 0x00ffea0003800000 */
.L_x_901:
[----:B------:R-:W-:Y:S05]  /*e5f0*/  BSYNC B0 ;  /* 0x0000000000007941 */ /* 0x000fea0003800000 */
.L_x_900:
[----:B------:R-:W-:Y:S05]  /*e600*/  BRA `(.L_x_902) ;  /* 0xffffffc000107947 */ /* 0x000fea000383ffff */
.L_x_719:
[----:B------:R-:W-:Y:S01]  /*e610*/  BSSY B0, `(.L_x_903) ;  /* 0x0000005000007945 */ /* 0x000fe20003800000 */
[----:B------:R-:W-:-:S07]  /*e620*/  IMAD.MOV.U32 R28, RZ, RZ, -0x1 ;  /* 0xffffffffff1c7424 */ /* 0x000fce00078e00ff */
[----:B--23--:R-:W-:Y:S05]  /*e630*/  WARPSYNC.COLLECTIVE R28, `(.L_x_904) ;  /* 0x000000001c087348 */ /* 0x00cfea0003c00000 */
[----:B------:R-:W-:Y:S01]  /*e640*/  VOTE.ALL P5, P5 ;  /* 0x0000000000ff7806 */ /* 0x000fe200028a0000 */
[----:B--23--:R-:W-:-:S12]  /*e650*/  ENDCOLLECTIVE ;  /* 0x000000000000791b */ /* 0x00cfd80003800000 */
.L_x_904:
[----:B------:R-:W-:Y:S05]  /*e660*/  BSYNC B0 ;  /* 0x0000000000007941 */ /* 0x000fea0003800000 */
.L_x_903:
[----:B------:R-:W-:Y:S05]  /*e670*/  BRA `(.L_x_905) ;  /* 0xffffffc000087947 */ /* 0x000fea000383ffff */
.L_x_721:
[----:B------:R-:W-:Y:S01]  /*e680*/  BSSY B0, `(.L_x_906) ;  /* 0x0000006000007945 */ /* 0x000fe20003800000 */
[----:B------:R-:W-:Y:S01]  /*e690*/  PLOP3.LUT P4, PT, P4, PT, PT, 0x8, 0x80 ;  /* 0x000000000080781c */ /* 0x000fe2000278e170 */
[----:B------:R-:W-:-:S12]  /*e6a0*/  IMAD.MOV.U32 R28, RZ, RZ, -0x1 ;  /* 0xffffffffff1c7424 */ /* 0x000fd800078e00ff */
[----:B--23--:R-:W-:Y:S05]  /*e6b0*/  WARPSYNC.COLLECTIVE R28, `(.L_x_907) ;  /* 0x000000001c087348 */ /* 0x00cfea0003c00000 */
[----:B------:R-:W-:Y:S01]  /*e6c0*/  VOTE.ANY P4, P4 ;  /* 0x0000000000ff7806 */ /* 0x000fe20002080100 */
[----:B--23--:R-:W-:-:S12]  /*e6d0*/  ENDCOLLECTIVE ;  /* 0x000000000000791b */ /* 0x00cfd80003800000 */
.L_x_907:
[----:B------:R-:W-:Y:S05]  /*e6e0*/  BSYNC B0 ;  /* 0x0000000000007941 */ /* 0x000fea0003800000 */
.L_x_906:
[----:B------:R-:W-:Y:S05]  /*e6f0*/  BRA `(.L_x_908) ;  /* 0xffffffc000087947 */ /* 0x000fea000383ffff */
.L_x_723:
[----:B------:R-:W-:Y:S01]  /*e700*/  BSSY B0, `(.L_x_909) ;  /* 0x0000006000007945 */ /* 0x000fe20003800000 */
[----:B------:R-:W-:Y:S01]  /*e710*/  PLOP3.LUT P4, PT, P4, PT, PT, 0x8, 0x80 ;  /* 0x000000000080781c */ /* 0x000fe2000278e170 */
[----:B------:R-:W-:-:S12]  /*e720*/  IMAD.MOV.U32 R28, RZ, RZ, -0x1 ;  /* 0xffffffffff1c7424 */ /* 0x000fd800078e00ff */
[----:B--23--:R-:W-:Y:S05]  /*e730*/  WARPSYNC.COLLECTIVE R28, `(.L_x_910) ;  /* 0x000000001c087348 */ /* 0x00cfea0003c00000 */
[----:B------:R-:W-:Y:S01]  /*e740*/  VOTE.ANY R28, PT, P4 ;  /* 0x00000000001c7806 */ /* 0x000fe200020e0100 */
[----:B--23--:R-:W-:Y:S06]  /*e750*/  ENDCOLLECTIVE ;  /* 0x000000000000791b */ /* 0x00cfec0003800000 */
.L_x_910:
[----:B------:R-:W-:Y:S05]  /*e760*/  BSYNC B0 ;  /* 0x0000000000007941 */ /* 0x000fea0003800000 */
.L_x_909:
        /* <DEDUP_REMOVED lines=10> */
.L_x_911:
[----:B------:R-:W-:Y:S02]  /*e810*/  IMAD.MOV.U32 R37, RZ, RZ, R36 ;  /* 0x000000ffff257224 */ /* 0x000fe400078e0024 */
[----:B------:R-:W-:-:S07]  /*e820*/  IMAD.MOV.U32 R46, RZ, RZ, R6 ;  /* 0x000000ffff2e7224 */ /* 0x000fce00078e0006 */
[----:B------:R-:W-:Y:S05]  /*e830*/  WARPSYNC.COLLECTIVE R28, `(.L_x_912) ;  /* 0x000000001c087348 */ /* 0x000fea0003c00000 */
[----:B------:R0:W1:Y:S02]  /*e840*/  SHFL.DOWN P4, R6, R37, R4, R7 ;  /* 0x0800000425067389 */ /* 0x0000640000080007 */
[----:B01----:R-:W-:Y:S05]  /*e850*/  ENDCOLLECTIVE ;  /* 0x000000000000791b */ /* 0x003fea0003800000 */
.L_x_912:
[----:B------:R-:W-:Y:S02]  /*e860*/  IMAD.MOV.U32 R37, RZ, RZ, R44 ;  /* 0x000000ffff257224 */ /* 0x000fe400078e002c */
[----:B------:R-:W-:-:S07]  /*e870*/  IMAD.MOV.U32 R47, RZ, RZ, R6 ;  /* 0x000000ffff2f7224 */ /* 0x000fce00078e0006 */
[----:B------:R-:W-:Y:S05]  /*e880*/  WARPSYNC.COLLECTIVE R28, `(.L_x_913) ;  /* 0x000000001c087348 */ /* 0x000fea0003c00000 */
[----:B------:R0:W1:Y:S02]  /*e890*/  SHFL.DOWN P4, R6, R37, R4, R7 ;  /* 0x0800000425067389 */ /* 0x0000640000080007 */
[----:B01----:R-:W-:Y:S05]  /*e8a0*/  ENDCOLLECTIVE ;  /* 0x000000000000791b */ /* 0x003fea0003800000 */
.L_x_913:
[----:B------:R-:W-:Y:S05]  /*e8b0*/  BRA `(.L_x_914) ;  /* 0xffffffbc00d47947 */ /* 0x000fea000383ffff */
.L_x_724:
[----:B------:R-:W-:Y:S01]  /*e8c0*/  BSSY B0, `(.L_x_915) ;  /* 0x0000006000007945 */ /* 0x000fe20003800000 */
[----:B------:R-:W-:Y:S02]  /*e8d0*/  IMAD.MOV.U32 R4, RZ, RZ, 0x1 ;  /* 0x00000001ff047424 */ /* 0x000fe400078e00ff */
[----:B------:R-:W-:-:S07]  /*e8e0*/  IMAD.MOV.U32 R28, RZ, RZ, -0x1 ;  /* 0xffffffffff1c7424 */ /* 0x000fce00078e00ff */
[----:B--23--:R-:W-:Y:S05]  /*e8f0*/  WARPSYNC.COLLECTIVE R28, `(.L_x_916) ;  /* 0x000000001c087348 */ /* 0x00cfea0003c00000 */
[----:B------:R0:W1:Y:S02]  /*e900*/  SHFL.DOWN P4, R6, R37, R4, R7 ;  /* 0x0800000425067389 */ /* 0x0000640000080007 */
[----:B0123--:R-:W-:Y:S05]  /*e910*/  ENDCOLLECTIVE ;  /* 0x000000000000791b */ /* 0x00ffea0003800000 */
.L_x_916:
[----:B------:R-:W-:Y:S05]  /*e920*/  BSYNC B0 ;  /* 0x0000000000007941 */ /* 0x000fea0003800000 */
.L_x_915:
[----:B------:R-:W-:Y:S05]  /*e930*/  BRA `(.L_x_917) ;  /* 0xffffffbc00d87947 */ /* 0x000fea000383ffff */
.L_x_725:
[----:B------:R-:W-:Y:S01]  /*e940*/  BSSY B0, `(.L_x_918) ;  /* 0x0000007000007945 */ /* 0x000fe20003800000 */
[----:B------:R-:W-:Y:S02]  /*e950*/  IMAD.MOV.U32 R37, RZ, RZ, R45 ;  /* 0x000000ffff257224 */ /* 0x000fe400078e002d */
[----:B------:R-:W-:Y:S02]  /*e960*/  IMAD.MOV.U32 R4, RZ, RZ, 0x2 ;  /* 0x00000002ff047424 */ /* 0x000fe400078e00ff */
[----:B------:R-:W-:-:S07]  /*e970*/  IMAD.MOV.U32 R28, RZ, RZ, -0x1 ;  /* 0xffffffffff1c7424 */ /* 0x000fce00078e00ff */
[----:B--23--:R-:W-:Y:S05]  /*e980*/  WARPSYNC.COLLECTIVE R28, `(.L_x_919) ;  /* 0x000000001c087348 */ /* 0x00cfea0003c00000 */
[----:B------:R0:W1:Y:S02]  /*e990*/  SHFL.DOWN P4, R6, R37, R4, R7 ;  /* 0x0800000425067389 */ /* 0x0000640000080007 */
[----:B0123--:R-:W-:Y:S05]  /*e9a0*/  ENDCOLLECTIVE ;  /* 0x000000000000791b */ /* 0x00ffea0003800000 */
.L_x_919:
[----:B------:R-:W-:Y:S05]  /*e9b0*/  BSYNC B0 ;  /* 0x0000000000007941 */ /* 0x000fea0003800000 */
.L_x_918:
[----:B------:R-:W-:Y:S02]  /*e9c0*/  IMAD.MOV.U32 R37, RZ, RZ, R36 ;  /* 0x000000ffff257224 */ /* 0x000fe400078e0024 */
[----:B------:R-:W-:Y:S02]  /*e9d0*/  IMAD.MOV.U32 R4, RZ, RZ, 0x2 ;  /* 0x00000002ff047424 */ /* 0x000fe400078e00ff */
[----:B------:R-:W-:Y:S02]  /*e9e0*/  IMAD.MOV.U32 R28, RZ, RZ, -0x1 ;  /* 0xffffffffff1c7424 */ /* 0x000fe400078e00ff */
[----:B------:R-:W-:-:S07]  /*e9f0*/  IMAD.MOV.U32 R46, RZ, RZ, R6 ;  /* 0x000000ffff2e7224 */ /* 0x000fce00078e0006 */
[----:B------:R-:W-:Y:S05]  /*ea00*/  WARPSYNC.COLLECTIVE R28, `(.L_x_920) ;  /* 0x000000001c087348 */ /* 0x000fea0003c00000 */
[----:B------:R0:W1:Y:S02]  /*ea10*/  SHFL.DOWN P4, R6, R37, R4, R7 ;  /* 0x0800000425067389 */ /* 0x0000640000080007 */
[----:B01----:R-:W-:Y:S05]  /*ea20*/  ENDCOLLECTIVE ;  /* 0x000000000000791b */ /* 0x003fea0003800000 */
.L_x_920:
[----:B------:R-:W-:Y:S02]  /*ea30*/  IMAD.MOV.U32 R37, RZ, RZ, R44 ;  /* 0x000000ffff257224 */ /* 0x000fe400078e002c */
[----:B------:R-:W-:-:S07]  /*ea40*/  IMAD.MOV.U32 R47, RZ, RZ, R6 ;  /* 0x000000ffff2f7224 */ /* 0x000fce00078e0006 */
[----:B------:R-:W-:Y:S05]  /*ea50*/  WARPSYNC.COLLECTIVE R28, `(.L_x_921) ;  /* 0x000000001c087348 */ /* 0x000fea0003c00000 */
[----:B------:R0:W1:Y:S02]  /*ea60*/  SHFL.DOWN P4, R6, R37, R4, R7 ;  /* 0x0800000425067389 */ /* 0x0000640000080007 */
[----:B01----:R-:W-:Y:S05]  /*ea70*/  ENDCOLLECTIVE ;  /* 0x000000000000791b */ /* 0x003fea0003800000 */
.L_x_921:
[----:B------:R-:W-:Y:S05]  /*ea80*/  BRA `(.L_x_922) ;  /* 0xffffffbc00a07947 */ /* 0x000fea000383ffff */
.L_x_726:
[----:B------:R-:W-:Y:S01]  /*ea90*/  BSSY B0, `(.L_x_923) ;  /* 0x0000006000007945 */ /* 0x000fe20003800000 */
[----:B------:R-:W-:Y:S02]  /*eaa0*/  IMAD.MOV.U32 R4, RZ, RZ, 0x2 ;  /* 0x00000002ff047424 */ /* 0x000fe400078e00ff */
[----:B------:R-:W-:-:S07]  /*eab0*/  IMAD.MOV.U32 R28, RZ, RZ, -0x1 ;  /* 0xffffffffff1c7424 */ /* 0x000fce00078e00ff */
[----:B--23--:R-:W-:Y:S05]  /*eac0*/  WARPSYNC.COLLECTIVE R28, `(.L_x_924) ;  /* 0x000000001c087348 */ /* 0x00cfea0003c00000 */
[----:B------:R0:W1:Y:S02]  /*ead0*/  SHFL.DOWN P4, R6, R37, R4, R7 ;  /* 0x0800000425067389 */ /* 0x0000640000080007 */
[----:B0123--:R-:W-:Y:S05]  /*eae0*/  ENDCOLLECTIVE ;  /* 0x000000000000791b */ /* 0x00ffea0003800000 */
.L_x_924:
[----:B------:R-:W-:Y:S05]  /*eaf0*/  BSYNC B0 ;  /* 0x0000000000007941 */ /* 0x000fea0003800000 */
.L_x_923:
[----:B------:R-:W-:Y:S05]  /*eb00*/  BRA `(.L_x_925) ;  /* 0xffffffbc00a47947 */ /* 0x000fea000383ffff */
.L_x_727:
[----:B------:R-:W-:Y:S01]  /*eb10*/  BSSY B0, `(.L_x_926) ;  /* 0x0000007000007945 */ /* 0x000fe20003800000 */
[----:B------:R-:W-:Y:S02]  /*eb20*/  IMAD.MOV.U32 R37, RZ, RZ, R45 ;  /* 0x000000ffff257224 */ /* 0x000fe400078e002d */
[----:B------:R-:W-:Y:S02]  /*eb30*/  IMAD.MOV.U32 R4, RZ, RZ, 0x4 ;  /* 0x00000004ff047424 */ /* 0x000fe400078e00ff */
[----:B------:R-:W-:-:S07]  /*eb40*/  IMAD.MOV.U32 R28, RZ, RZ, -0x1 ;  /* 0xffffffffff1c7424 */ /* 0x000fce00078e00ff */
[----:B--23--:R-:W-:Y:S05]  /*eb50*/  WARPSYNC.COLLECTIVE R28, `(.L_x_927) ;  /* 0x000000001c087348 */ /* 0x00cfea0003c00000 */
[----:B------:R0:W1:Y:S02]  /*eb60*/  SHFL.DOWN P4, R6, R37, R4, R7 ;  /* 0x0800000425067389 */ /* 0x0000640000080007 */
[----:B0123--:R-:W-:Y:S05]  /*eb70*/  ENDCOLLECTIVE ;  /* 0x000000000000791b */ /* 0x00ffea0003800000 */
.L_x_927:
[----:B------:R-:W-:Y:S05]  /*eb80*/  BSYNC B0 ;  /* 0x0000000000007941 */ /* 0x000fea0003800000 */
.L_x_926:
[----:B------:R-:W-:Y:S02]  /*eb90*/  IMAD.MOV.U32 R37, RZ, RZ, R36 ;  /* 0x000000ffff257224 */ /* 0x000fe400078e0024 */
[----:B------:R-:W-:Y:S02]  /*eba0*/  IMAD.MOV.U32 R4, RZ, RZ, 0x4 ;  /* 0x00000004ff047424 */ /* 0x000fe400078e00ff */
[----:B------:R-:W-:Y:S02]  /*ebb0*/  IMAD.MOV.U32 R28, RZ, RZ, -0x1 ;  /* 0xffffffffff1c7424 */ /* 0x000fe400078e00ff */
[----:B------:R-:W-:-:S07]  /*ebc0*/  IMAD.MOV.U32 R46, RZ, RZ, R6 ;  /* 0x000000ffff2e7224 */ /* 0x000fce00078e0006 */
[----:B------:R-:W-:Y:S05]  /*ebd0*/  WARPSYNC.COLLECTIVE R28, `(.L_x_928) ;  /* 0x000000001c087348 */ /* 0x000fea0003c00000 */
[----:B------:R0:W1:Y:S02]  /*ebe0*/  SHFL.DOWN P4, R6, R37, R4, R7 ;  /* 0x0800000425067389 */ /* 0x0000640000080007 */
[----:B01----:R-:W-:Y:S05]  /*ebf0*/  ENDCOLLECTIVE ;  /* 0x000000000000791b */ /* 0x003fea0003800000 */
.L_x_928:
[----:B------:R-:W-:Y:S02]  /*ec00*/  IMAD.MOV.U32 R37, RZ, RZ, R44 ;  /* 0x000000ffff257224 */ /* 0x000fe400078e002c */
[----:B------:R-:W-:-:S07]  /*ec10*/  IMAD.MOV.U32 R47, RZ, RZ, R6 ;  /* 0x000000ffff2f7224 */ /* 0x000fce00078e0006 */
[----:B------:R-:W-:Y:S05]  /*ec20*/  WARPSYNC.COLLECTIVE R28, `(.L_x_929) ;  /* 0x000000001c087348 */ /* 0x000fea0003c00000 */
[----:B------:R0:W1:Y:S02]  /*ec30*/  SHFL.DOWN P4, R6, R37, R4, R7 ;  /* 0x0800000425067389 */ /* 0x0000640000080007 */
[----:B01----:R-:W-:Y:S05]  /*ec40*/  ENDCOLLECTIVE ;  /* 0x000000000000791b */ /* 0x003fea0003800000 */
.L_x_929:
[----:B------:R-:W-:Y:S05]  /*ec50*/  BRA `(.L_x_930) ;  /* 0xffffffbc006c7947 */ /* 0x000fea000383ffff */
.L_x_728:
[----:B------:R-:W-:Y:S01]  /*ec60*/  BSSY B0, `(.L_x_931) ;  /* 0x0000006000007945 */ /* 0x000fe20003800000 */
[----:B------:R-:W-:Y:S02]  /*ec70*/  IMAD.MOV.U32 R4, RZ, RZ, 0x4 ;  /* 0x00000004ff047424 */ /* 0x000fe400078e00ff */
[----:B------:R-:W-:-:S07]  /*ec80*/  IMAD.MOV.U32 R28, RZ, RZ, -0x1 ;  /* 0xffffffffff1c7424 */ /* 0x000fce00078e00ff */
[----:B--23--:R-:W-:Y:S05]  /*ec90*/  WARPSYNC.COLLECTIVE R28, `(.L_x_932) ;  /* 0x000000001c087348 */ /* 0x00cfea0003c00000 */
[----:B------:R0:W1:Y:S02]  /*eca0*/  SHFL.DOWN P4, R6, R37, R4, R7 ;  /* 0x0800000425067389 */ /* 0x0000640000080007 */
[----:B0123--:R-:W-:Y:S05]  /*ecb0*/  ENDCOLLECTIVE ;  /* 0x000000000000791b */ /* 0x00ffea0003800000 */
.L_x_932:
[----:B------:R-:W-:Y:S05]  /*ecc0*/  BSYNC B0 ;  /* 0x0000000000007941 */ /* 0x000fea0003800000 */
.L_x_931:
[----:B------:R-:W-:Y:S05]  /*ecd0*/  BRA `(.L_x_933) ;  /* 0xffffffbc00707947 */ /* 0x000fea000383ffff */
.L_x_729:
[----:B------:R-:W-:Y:S01]  /*ece0*/  BSSY B0, `(.L_x_934) ;  /* 0x0000007000007945 */ /* 0x000fe20003800000 */
[----:B------:R-:W-:Y:S02]  /*ecf0*/  IMAD.MOV.U32 R37, RZ, RZ, R45 ;  /* 0x000000ffff257224 */ /* 0x000fe400078e002d */
[----:B------:R-:W-:Y:S02]  /*ed00*/  IMAD.MOV.U32 R4, RZ, RZ, 0x8 ;  /* 0x00000008ff047424 */ /* 0x000fe400078e00ff */
[----:B------:R-:W-:-:S07]  /*ed10*/  IMAD.MOV.U32 R28, RZ, RZ, -0x1 ;  /* 0xffffffffff1c7424 */ /* 0x000fce00078e00ff */
[----:B--23--:R-:W-:Y:S05]  /*ed20*/  WARPSYNC.COLLECTIVE R28, `(.L_x_935) ;  /* 0x000000001c087348 */ /* 0x00cfea0003c00000 */
[----:B------:R0:W1:Y:S02]  /*ed30*/  SHFL.DOWN P4, R6, R37, R4, R7 ;  /* 0x0800000425067389 */ /* 0x0000640000080007 */
[----:B0123--:R-:W-:Y:S05]  /*ed40*/  ENDCOLLECTIVE ;  /* 0x000000000000791b */ /* 0x00ffea0003800000 */
.L_x_935:
[----:B------:R-:W-:Y:S05]  /*ed50*/  BSYNC B0 ;  /* 0x0000000000007941 */ /* 0x000fea0003800000 */
.L_x_934:
[----:B------:R-:W-:Y:S02]  /*ed60*/  IMAD.MOV.U32 R37, RZ, RZ, R36 ;  /* 0x000000ffff257224 */ /* 0x000fe400078e0024 */
[----:B------:R-:W-:Y:S02]  /*ed70*/  IMAD.MOV.U32 R4, RZ, RZ, 0x8 ;  /* 0x00000008ff047424 */ /* 0x000fe400078e00ff */
[----:B------:R-:W-:Y:S02]  /*ed80*/  IMAD.MOV.U32 R28, RZ, RZ, -0x1 ;  /* 0xffffffffff1c7424 */ /* 0x000fe400078e00ff */
[----:B------:R-:W-:-:S07]  /*ed90*/  IMAD.MOV.U32 R46, RZ, RZ, R6 ;  /* 0x000000ffff2e7224 */ /* 0x000fce00078e0006 */
[----:B------:R-:W-:Y:S05]  /*eda0*/  WARPSYNC.COLLECTIVE R28, `(.L_x_936) ;  /* 0x000000001c087348 */ /* 0x000fea0003c00000 */
[----:B------:R0:W1:Y:S02]  /*edb0*/  SHFL.DOWN P4, R6, R37, R4, R7 ;  /* 0x0800000425067389 */ /* 0x0000640000080007 */
[----:B01----:R-:W-:Y:S05]  /*edc0*/  ENDCOLLECTIVE ;  /* 0x000000000000791b */ /* 0x003fea0003800000 */
.L_x_936:
[----:B------:R-:W-:Y:S02]  /*edd0*/  IMAD.MOV.U32 R37, RZ, RZ, R44 ;  /* 0x000000ffff257224 */ /* 0x000fe400078e002c */
[----:B------:R-:W-:-:S07]  /*ede0*/  IMAD.MOV.U32 R47, RZ, RZ, R6 ;  /* 0x000000ffff2f7224 */ /* 0x000fce00078e0006 */
[----:B------:R-:W-:Y:S05]  /*edf0*/  WARPSYNC.COLLECTIVE R28, `(.L_x_937) ;  /* 0x000000001c087348 */ /* 0x000fea0003c00000 */
[----:B------:R0:W1:Y:S02]  /*ee00*/  SHFL.DOWN P4, R6, R37, R4, R7 ;  /* 0x0800000425067389 */ /* 0x0000640000080007 */
[----:B01----:R-:W-:Y:S05]  /*ee10*/  ENDCOLLECTIVE ;  /* 0x000000000000791b */ /* 0x003fea0003800000 */
.L_x_937:
[----:B------:R-:W-:Y:S05]  /*ee20*/  BRA `(.L_x_938) ;  /* 0xffffffbc00387947 */ /* 0x000fea000383ffff */
.L_x_730:
[----:B------:R-:W-:Y:S01]  /*ee30*/  BSSY B0, `(.L_x_939) ;  /* 0x0000006000007945 */ /* 0x000fe20003800000 */
[----:B------:R-:W-:Y:S02]  /*ee40*/  IMAD.MOV.U32 R4, RZ, RZ, 0x8 ;  /* 0x00000008ff047424 */ /* 0x000fe400078e00ff */
[----:B------:R-:W-:-:S07]  /*ee50*/  IMAD.MOV.U32 R28, RZ, RZ, -0x1 ;  /* 0xffffffffff1c7424 */ /* 0x000fce00078e00ff */
[----:B--23--:R-:W-:Y:S05]  /*ee60*/  WARPSYNC.COLLECTIVE R28, `(.L_x_940) ;  /* 0x000000001c087348 */ /* 0x00cfea0003c00000 */
[----:B------:R0:W1:Y:S02]  /*ee70*/  SHFL.DOWN P4, R6, R37, R4, R7 ;  /* 0x0800000425067389 */ /* 0x0000640000080007 */
[----:B0123--:R-:W-:Y:S05]  /*ee80*/  ENDCOLLECTIVE ;  /* 0x000000000000791b */ /* 0x00ffea0003800000 */
.L_x_940:
[----:B------:R-:W-:Y:S05]  /*ee90*/  BSYNC B0 ;  /* 0x0000000000007941 */ /* 0x000fea0003800000 */
.L_x_939:
[----:B------:R-:W-:Y:S05]  /*eea0*/  BRA `(.L_x_941) ;  /* 0xffffffbc003c7947 */ /* 0x000fea000383ffff */
.L_x_731:
[----:B------:R-:W-:Y:S01]  /*eeb0*/  BSSY B0, `(.L_x_942) ;  /* 0x0000007000007945 */ /* 0x000fe20003800000 */
[----:B------:R-:W-:Y:S02]  /*eec0*/  IMAD.MOV.U32 R37, RZ, RZ, R45 ;  /* 0x000000ffff257224 */ /* 0x000fe400078e002d */
[----:B------:R-:W-:Y:S02]  /*eed0*/  IMAD.MOV.U32 R4, RZ, RZ, 0x10 ;  /* 0x00000010ff047424 */ /* 0x000fe400078e00ff */
[----:B------:R-:W-:-:S07]  /*eee0*/  IMAD.MOV.U32 R28, RZ, RZ, -0x1 ;  /* 0xffffffffff1c7424 */ /* 0x000fce00078e00ff */
[----:B--23--:R-:W-:Y:S05]  /*eef0*/  WARPSYNC.COLLECTIVE R28, `(.L_x_943) ;  /* 0x000000001c087348 */ /* 0x00cfea0003c00000 */
[----:B------:R0:W1:Y:S02]  /*ef00*/  SHFL.DOWN P4, R6, R37, R4, R7 ;  /* 0x0800000425067389 */ /* 0x0000640000080007 */
[----:B0123--:R-:W-:Y:S05]  /*ef10*/  ENDCOLLECTIVE ;  /* 0x000000000000791b */ /* 0x00ffea0003800000 */
.L_x_943:
[----:B------:R-:W-:Y:S05]  /*ef20*/  BSYNC B0 ;  /* 0x0000000000007941 */ /* 0x000fea0003800000 */
.L_x_942:
[----:B------:R-:W-:Y:S02]  /*ef30*/  IMAD.MOV.U32 R37, RZ, RZ, R36 ;  /* 0x000000ffff257224 */ /* 0x000fe400078e0024 */
[----:B------:R-:W-:Y:S02]  /*ef40*/  IMAD.MOV.U32 R4, RZ, RZ, 0x10 ;  /* 0x00000010ff047424 */ /* 0x000fe400078e00ff */
[----:B------:R-:W-:Y:S02]  /*ef50*/  IMAD.MOV.U32 R28, RZ, RZ, -0x1 ;  /* 0xffffffffff1c7424 */ /* 0x000fe400078e00ff */
[----:B------:R-:W-:Y:S02]  /*ef60*/  IMAD.MOV.U32 R46, RZ, RZ, R6 ;  /* 0x000000ffff2e7224 */ /* 0x000fe400078e0006 */
[----:B------:R-:W-:-:S07]  /*ef70*/  VIADD R48, R26, 0x10 ;  /* 0x000000101a307836 */ /* 0x000fce0000000000 */
[----:B------:R-:W-:Y:S05]  /*ef80*/  WARPSYNC.COLLECTIVE R28, `(.L_x_944) ;  /* 0x000000001c087348 */ /* 0x000fea0003c00000 */
[----:B------:R0:W1:Y:S02]  /*ef90*/  SHFL.DOWN P4, R6, R37, R4, R7 ;  /* 0x0800000425067389 */ /* 0x0000640000080007 */
[----:B01----:R-:W-:Y:S05]  /*efa0*/  ENDCOLLECTIVE ;  /* 0x000000000000791b */ /* 0x003fea0003800000 */
.L_x_944:
[----:B------:R-:W-:Y:S02]  /*efb0*/  IMAD.MOV.U32 R37, RZ, RZ, R44 ;  /* 0x000000ffff257224 */ /* 0x000fe400078e002c */
[----:B------:R-:W-:-:S07]  /*efc0*/  IMAD.MOV.U32 R47, RZ, RZ, R6 ;  /* 0x000000ffff2f7224 */ /* 0x000fce00078e0006 */
[----:B------:R-:W-:Y:S05]  /*efd0*/  WARPSYNC.COLLECTIVE R28, `(.L_x_945) ;  /* 0x000000001c087348 */ /* 0x000fea0003c00000 */
[----:B------:R0:W1:Y:S02]  /*efe0*/  SHFL.DOWN P4, R6, R37, R4, R7 ;  /* 0x0800000425067389 */ /* 0x0000640000080007 */
[----:B01----:R-:W-:Y:S05]  /*eff0*/  ENDCOLLECTIVE ;  /* 0x000000000000791b */ /* 0x003fea0003800000 */
.L_x_945:
[----:B------:R-:W-:Y:S05]  /*f000*/  BRA `(.L_x_946) ;  /* 0xffffffbc00047947 */ /* 0x000fea000383ffff */
.L_x_732:
[----:B------:R-:W-:Y:S01]  /*f010*/  BSSY B0, `(.L_x_947) ;  /* 0x0000006000007945 */ /* 0x000fe20003800000 */
[----:B------:R-:W-:Y:S02]  /*f020*/  IMAD.MOV.U32 R4, RZ, RZ, 0x10 ;  /* 0x00000010ff047424 */ /* 0x000fe400078e00ff */
[----:B------:R-:W-:-:S07]  /*f030*/  IMAD.MOV.U32 R28, RZ, RZ, -0x1 ;  /* 0xffffffffff1c7424 */ /* 0x000fce00078e00ff */
[----:B--23--:R-:W-:Y:S05]  /*f040*/  WARPSYNC.COLLECTIVE R28, `(.L_x_948) ;  /* 0x000000001c087348 */ /* 0x00cfea0003c00000 */
[----:B------:R0:W1:Y:S02]  /*f050*/  SHFL.DOWN P4, R6, R37, R4, R7 ;  /* 0x0800000425067389 */ /* 0x0000640000080007 */
[----:B0123--:R-:W-:Y:S05]  /*f060*/  ENDCOLLECTIVE ;  /* 0x000000000000791b */ /* 0x00ffea0003800000 */
.L_x_948:
[----:B------:R-:W-:Y:S05]  /*f070*/  BSYNC B0 ;  /* 0x0000000000007941 */ /* 0x000fea0003800000 */
.L_x_947:
[----:B------:R-:W-:Y:S05]  /*f080*/  BRA `(.L_x_949) ;  /* 0xffffffbc00247947 */ /* 0x000fea000383ffff */
.L_x_733:
[----:B------:R-:W-:Y:S01]  /*f090*/  BSSY B0, `(.L_x_950) ;  /* 0x0000005000007945 */ /* 0x000fe20003800000 */
[----:B------:R-:W-:-:S07]  /*f0a0*/  IMAD.MOV.U32 R28, RZ, RZ, -0x1 ;  /* 0xffffffffff1c7424 */ /* 0x000fce00078e00ff */
[----:B--23--:R-:W-:Y:S05]  /*f0b0*/  WARPSYNC.COLLECTIVE R28, `(.L_x_951) ;  /* 0x000000001c087348 */ /* 0x00cfea0003c00000 */
[----:B------:R-:W-:Y:S01]  /*f0c0*/  VOTE.ALL P5, P5 ;  /* 0x0000000000ff7806 */ /* 0x000fe200028a0000 */
[----:B--23--:R-:W-:-:S12]  /*f0d0*/  ENDCOLLECTIVE ;  /* 0x000000000000791b */ /* 0x00cfd80003800000 */
.L_x_951:
[----:B------:R-:W-:Y:S05]  /*f0e0*/  BSYNC B0 ;  /* 0x0000000000007941 */ /* 0x000fea0003800000 */
.L_x_950:
[----:B------:R-:W-:Y:S05]  /*f0f0*/  BRA `(.L_x_952) ;  /* 0xffffffbc00207947 */ /* 0x000fea000383ffff */
.L_x_953:
        /* <DEDUP_REMOVED lines=16> */
.L_x_1134:


//--------------------- .text._ZN6thrust24THRUST_300001_SM_1000_NS8cuda_cub4core6detail13_kernel_agentINS1_15__reduce_by_key9InitAgentIN3cub18CUB_300001_SM_100024ReduceByKeyScanTileStateIilLb1EEElPlEEJSA_lSB_EEEvDpT0_ --------------------------
	.section	.text._ZN6thrust24THRUST_300001_SM_1000_NS8cuda_cub4core6detail13_kernel_agentINS1_15__reduce_by_key9InitAgentIN3cub18CUB_300001_SM_100024ReduceByKeyScanTileStateIilLb1EEElPlEEJSA_lSB_EEEvDpT0_,"ax",@progbits
	.align	128
        .global         _ZN6thrust24THRUST_300001_SM_1000_NS8cuda_cub4core6detail13_kernel_agentINS1_15__reduce_by_key9InitAgentIN3cub18CUB_300001_SM_100024ReduceByKeyScanTileStateIilLb1EEElPlEEJSA_lSB_EEEvDpT0_
        .type           _ZN6thrust24THRUST_300001_SM_1000_NS8cuda_cub4core6detail13_kernel_agentINS1_15__reduce_by_key9InitAgentIN3cub18CUB_300001_SM_100024ReduceByKeyScanTileStateIilLb1EEElPlEEJSA_lSB_EEEvDpT0_,@function
        .size           _ZN6thrust24THRUST_300001_SM_1000_NS8cuda_cub4core6detail13_kernel_agentINS1_15__reduce_by_key9InitAgentIN3cub18CUB_300001_SM_100024ReduceByKeyScanTileStateIilLb1EEElPlEEJSA_lSB_EEEvDpT0_,(.L_x_1135 - _ZN6thrust24THRUST_300001_SM_1000_NS8cuda_cub4core6detail13_kernel_agentINS1_15__reduce_by_key9InitAgentIN3cub18CUB_300001_SM_100024ReduceByKeyScanTileStateIilLb1EEElPlEEJSA_lSB_EEEvDpT0_)
        .other          _ZN6thrust24THRUST_300001_SM_1000_NS8cuda_cub4core6detail13_kernel_agentINS1_15__reduce_by_key9InitAgentIN3cub18CUB_300001_SM_100024ReduceByKeyScanTileStateIilLb1EEElPlEEJSA_lSB_EEEvDpT0_,@"STO_CUDA_ENTRY STV_DEFAULT"
_ZN6thrust24THRUST_300001_SM_1000_NS8cuda_cub4core6detail13_kernel_agentINS1_15__reduce_by_key9InitAgentIN3cub18CUB_300001_SM_100024ReduceByKeyScanTileStateIilLb1EEElPlEEJSA_lSB_EEEvDpT0_:
.text._ZN6thrust24THRUST_300001_SM_1000_NS8cuda_cub4core6detail13_kernel_agentINS1_15__reduce_by_key9InitAgentIN3cub18CUB_300001_SM_100024ReduceByKeyScanTileStateIilLb1EEElPlEEJSA_lSB_EEEvDpT0_:
[----:B------:R-:W-:Y:S01]  /*0000*/  LDC R1, c[0x0][0x37c] ;  /* 0x0000df00ff017b82 */ /* 0x000fe20000000800 */
[----:B------:R-:W0:Y:S07]  /*0010*/  S2R R0, SR_TID.X ;  /* 0x0000000000007919 */ /* 0x000e2e0000002100 */
[----:B------:R-:W1:Y:S01]  /*0020*/  S2UR UR6, SR_CTAID.X ;  /* 0x00000000000679c3 */ /* 0x000e620000002500 */
[----:B------:R-:W2:Y:S01]  /*0030*/  LDCU UR4, c[0x0][0x388] ;  /* 0x00007100ff0477ac */ /* 0x000ea20008000800 */
[----:B------:R-:W-:-:S06]  /*0040*/  CS2R R10, SRZ ;  /* 0x00000000000a7805 */ /* 0x000fcc000001ff00 */
[----:B------:R-:W1:Y:S01]  /*0050*/  LDC R7, c[0x0][0x360] ;  /* 0x0000d800ff077b82 */ /* 0x000e620000000800 */
[C---:B0-----:R-:W-:Y:S01]  /*0060*/  ISETP.GT.U32.AND P0, PT, R0.reuse, 0x1f, PT ;  /* 0x0000001f0000780c */ /* 0x041fe20003f04070 */
[----:B-1----:R-:W-:Y:S01]  /*0070*/  IMAD R7, R7, UR6, R0 ;  /* 0x0000000607077c24 */ /* 0x002fe2000f8e0200 */
[----:B------:R-:W-:Y:S02]  /*0080*/  LOP3.LUT P2, RZ, R0, UR6, RZ, 0xfc, !PT ;  /* 0x0000000600ff7c12 */ /* 0x000fe4000f84fcff */
[----:B------:R-:W-:Y:S02]  /*0090*/  ISETP.NE.OR P0, PT, RZ, UR6, P0 ;  /* 0x00000006ff007c0c */ /* 0x000fe40008705670 */
[----:B--2---:R-:W-:Y:S01]  /*00a0*/  ISETP.GE.AND P1, PT, R7, UR4, PT ;  /* 0x0000000407007c0c */ /* 0x004fe2000bf26270 */
[----:B------:R-:W0:Y:S10]  /*00b0*/  LDCU.64 UR4, c[0x0][0x358] ;  /* 0x00006b00ff0477ac */ /* 0x000e340008000a00 */
[----:B------:R-:W1:Y:S02]  /*00c0*/  @!P0 LDC.64 R4, c[0x0][0x380] ;  /* 0x0000e000ff048b82 */ /* 0x000e640000000a00 */
[----:B------:R-:W-:-:S02]  /*00d0*/  @!P1 IMAD.MOV.U32 R8, RZ, RZ, 0x0 ;  /* 0x00000000ff089424 */ /* 0x000fc400078e00ff */
[----:B------:R-:W-:-:S04]  /*00e0*/  @!P1 IMAD.MOV.U32 R9, RZ, RZ, 0x63 ;  /* 0x00000063ff099424 */ /* 0x000fc800078e00ff */
[----:B------:R-:W2:Y:S01]  /*00f0*/  @!P1 LDC.64 R2, c[0x0][0x380] ;  /* 0x0000e000ff029b82 */ /* 0x000ea20000000a00 */
[----:B-1----:R-:W-:-:S04]  /*0100*/  @!P0 IMAD.WIDE.U32 R4, R0, 0x10, R4 ;  /* 0x0000001000048825 */ /* 0x002fc800078e0004 */
[----:B--2---:R-:W-:-:S05]  /*0110*/  @!P1 IMAD.WIDE R2, R7, 0x10, R2 ;  /* 0x0000001007029825 */ /* 0x004fca00078e0202 */
[----:B0-----:R0:W-:Y:S04]  /*0120*/  @!P1 STG.E.128 desc[UR4][R2.64+0x200], R8 ;  /* 0x0002000802009986 */ /* 0x0011e8000c101d04 */
[----:B------:R0:W-:Y:S01]  /*0130*/  @!P0 STG.E.128 desc[UR4][R4.64], RZ ;  /* 0x000000ff04008986 */ /* 0x0001e2000c101d04 */
[----:B------:R-:W-:Y:S05]  /*0140*/  @P2 EXIT ;  /* 0x000000000000294d */ /* 0x000fea0003800000 */
[----:B0-----:R-:W0:Y:S02]  /*0150*/  LDC.64 R2, c[0x0][0x390] ;  /* 0x0000e400ff027b82 */ /* 0x001e240000000a00 */
[----:B0-----:R-:W-:Y:S01]  /*0160*/  STG.E.64 desc[UR4][R2.64], RZ ;  /* 0x000000ff02007986 */ /* 0x001fe2000c101b04 */
[----:B------:R-:W-:Y:S05]  /*0170*/  EXIT ;  /* 0x000000000000794d */ /* 0x000fea0003800000 */
.L_x_954:
        /* <DEDUP_REMOVED lines=16> */
.L_x_1135:


//--------------------- .text._ZN6thrust24THRUST_300001_SM_1000_NS8cuda_cub4core6detail13_kernel_agentINS1_15__reduce_by_key16ReduceByKeyAgentINS0_6detail15normal_iteratorINS0_10device_ptrIjEEEENS0_17constant_iteratorIiNS0_11use_defaultESD_EESB_SB_N4cuda3std3__48equal_toIjEENSH_4plusIjEEPiiEEJSB_SE_SB_SB_SM_N3cub18CUB_300001_SM_100024ReduceByKeyScanTileStateIiiLb1EEESJ_SL_iiEEEvDpT0_ --------------------------
	.section	.text._ZN6thrust24THRUST_300001_SM_1000_NS8cuda_cub4core6detail13_kernel_agentINS1_15__reduce_by_key16ReduceByKeyAgentINS0_6detail15normal_iteratorINS0_10device_ptrIjEEEENS0_17constant_iteratorIiNS0_11use_defaultESD_EESB_SB_N4cuda3std3__48equal_toIjEENSH_4plusIjEEPiiEEJSB_SE_SB_SB_SM_N3cub18CUB_300001_SM_100024ReduceByKeyScanTileStateIiiLb1EEESJ_SL_iiEEEvDpT0_,"ax",@progbits
	.align	128
        .global         _ZN6thrust24THRUST_300001_SM_1000_NS8cuda_cub4core6detail13_kernel_agentINS1_15__reduce_by_key16ReduceByKeyAgentINS0_6detail15normal_iteratorINS0_10device_ptrIjEEEENS0_17constant_iteratorIiNS0_11use_defaultESD_EESB_SB_N4cuda3std3__48equal_toIjEENSH_4plusIjEEPiiEEJSB_SE_SB_SB_SM_N3cub18CUB_300001_SM_100024ReduceByKeyScanTileStateIiiLb1EEESJ_SL_iiEEEvDpT0_
        .type           _ZN6thrust24THRUST_300001_SM_1000_NS8cuda_cub4core6detail13_kernel_agentINS1_15__reduce_by_key16ReduceByKeyAgentINS0_6detail15normal_iteratorINS0_10device_ptrIjEEEENS0_17constant_iteratorIiNS0_11use_defaultESD_EESB_SB_N4cuda3std3__48equal_toIjEENSH_4plusIjEEPiiEEJSB_SE_SB_SB_SM_N3cub18CUB_300001_SM_100024ReduceByKeyScanTileStateIiiLb1EEESJ_SL_iiEEEvDpT0_,@function
        .size           _ZN6thrust24THRUST_300001_SM_1000_NS8cuda_cub4core6detail13_kernel_agentINS1_15__reduce_by_key16ReduceByKeyAgentINS0_6detail15normal_iteratorINS0_10device_ptrIjEEEENS0_17constant_iteratorIiNS0_11use_defaultESD_EESB_SB_N4cuda3std3__48equal_toIjEENSH_4plusIjEEPiiEEJSB_SE_SB_SB_SM_N3cub18CUB_300001_SM_100024ReduceByKeyScanTileStateIiiLb1EEESJ_SL_iiEEEvDpT0_,(.L_x_1136 - _ZN6thrust24THRUST_300001_SM_1000_NS8cuda_cub4core6detail13_kernel_agentINS1_15__reduce_by_key16ReduceByKeyAgentINS0_6detail15normal_iteratorINS0_10device_ptrIjEEEENS0_17constant_iteratorIiNS0_11use_defaultESD_EESB_SB_N4cuda3std3__48equal_toIjEENSH_4plusIjEEPiiEEJSB_SE_SB_SB_SM_N3cub18CUB_300001_SM_100024ReduceByKeyScanTileStateIiiLb1EEESJ_SL_iiEEEvDpT0_)
        .other          _ZN6thrust24THRUST_300001_SM_1000_NS8cuda_cub4core6detail13_kernel_agentINS1_15__reduce_by_key16ReduceByKeyAgentINS0_6detail15normal_iteratorINS0_10device_ptrIjEEEENS0_17constant_iteratorIiNS0_11use_defaultESD_EESB_SB_N4cuda3std3__48equal_toIjEENSH_4plusIjEEPiiEEJSB_SE_SB_SB_SM_N3cub18CUB_300001_SM_100024ReduceByKeyScanTileStateIiiLb1EEESJ_SL_iiEEEvDpT0_,@"STO_CUDA_ENTRY STV_DEFAULT"
_ZN6thrust24THRUST_300001_SM_1000_NS8cuda_cub4core6detail13_kernel_agentINS1_15__reduce_by_key16ReduceByKeyAgentINS0_6detail15normal_iteratorINS0_10device_ptrIjEEEENS0_17constant_iteratorIiNS0_11use_defaultESD_EESB_SB_N4cuda3std3__48equal_toIjEENSH_4plusIjEEPiiEEJSB_SE_SB_SB_SM_N3cub18CUB_300001_SM_100024ReduceByKeyScanTileStateIiiLb1EEESJ_SL_iiEEEvDpT0_:
.text._ZN6thrust24THRUST_300001_SM_1000_NS8cuda_cub4core6detail13_kernel_agentINS1_15__reduce_by_key16ReduceByKeyAgentINS0_6detail15normal_iteratorINS0_10device_ptrIjEEEENS0_17constant_iteratorIiNS0_11use_defaultESD_EESB_SB_N4cuda3std3__48equal_toIjEENSH_4plusIjEEPiiEEJSB_SE_SB_SB_SM_N3cub18CUB_300001_SM_100024ReduceByKeyScanTileStateIiiLb1EEESJ_SL_iiEEEvDpT0_:
[----:B------:R-:W-:Y:S01]  /*0000*/  LDC R1, c[0x0][0x37c] ;  /* 0x0000df00ff017b82 */ /* 0x000fe20000000800 */
[----:B------:R-:W0:Y:S01]  /*0010*/  S2R R40, SR_CTAID.X ;  /* 0x0000000000287919 */ /* 0x000e220000002500 */
[----:B------:R-:W1:Y:S01]  /*0020*/  LDCU UR4, c[0x0][0x3bc] ;  /* 0x00007780ff0477ac */ /* 0x000e620008000800 */
[----:B------:R-:W2:Y:S01]  /*0030*/  LDCU.64 UR10, c[0x0][0x358] ;  /* 0x00006b00ff0a77ac */ /* 0x000ea20008000a00 */
[----:B0-----:R-:W-:-:S05]  /*0040*/  IMAD R9, R40, 0x900, RZ ;  /* 0x0000090028097824 */ /* 0x001fca00078e02ff */
[----:B-1----:R-:W-:-:S04]  /*0050*/  IADD3 R36, PT, PT, -R9, UR4, RZ ;  /* 0x0000000409247c10 */ /* 0x002fc8000fffe1ff */
[----:B------:R-:W-:-:S13]  /*0060*/  ISETP.GE.AND P0, PT, R36, 0x901, PT ;  /* 0x000009012400780c */ /* 0x000fda0003f06270 */
[----:B--2---:R-:W-:Y:S05]  /*0070*/  @!P0 BRA `(.L_x_955) ;  /* 0x00000050007c8947 */ /* 0x004fea0003800000 */
[----:B------:R-:W-:-:S13]  /*0080*/  ISETP.NE.AND P0, PT, R40, RZ, PT ;  /* 0x000000ff2800720c */ /* 0x000fda0003f05270 */
[----:B------:R-:W-:Y:S05]  /*0090*/  @P0 BRA `(.L_x_956) ;  /* 0x00000020009c0947 */ /* 0x000fea0003800000 */
[----:B------:R-:W0:Y:S01]  /*00a0*/  S2R R7, SR_TID.X ;  /* 0x0000000000077919 */ /* 0x000e220000002100 */
[----:B------:R-:W1:Y:S01]  /*00b0*/  LDC.64 R2, c[0x0][0x380] ;  /* 0x0000e000ff027b82 */ /* 0x000e620000000a00 */
[C---:B0-----:R-:W-:Y:S02]  /*00c0*/  LOP3.LUT R0, R7.reuse, 0x1f, RZ, 0xc0, !PT ;  /* 0x0000001f07007812 */ /* 0x041fe400078ec0ff */
[----:B------:R-:W-:-:S03]  /*00d0*/  LOP3.LUT R4, R7, 0x3e0, RZ, 0xc0, !PT ;  /* 0x000003e007047812 */ /* 0x000fc600078ec0ff */
[----:B------:R-:W-:-:S04]  /*00e0*/  IMAD.IADD R9, R9, 0x1, R0 ;  /* 0x0000000109097824 */ /* 0x000fc800078e0200 */
[----:B------:R-:W-:-:S04]  /*00f0*/  IMAD R9, R4, 0x9, R9 ;  /* 0x0000000904097824 */ /* 0x000fc800078e0209 */
[----:B-1----:R-:W-:-:S05]  /*0100*/  IMAD.WIDE.U32 R2, R9, 0x4, R2 ;  /* 0x0000000409027825 */ /* 0x002fca00078e0002 */
        /* <DEDUP_REMOVED lines=8> */
[----:B------:R0:W5:Y:S01]  /*0190*/  LDG.E.CONSTANT R13, desc[UR10][R2.64+0x400] ;  /* 0x0004000a020d7981 */ /* 0x000162000c1e9900 */
[----:B------:R-:W1:Y:S01]  /*01a0*/  S2UR UR5, SR_CgaCtaId ;  /* 0x00000000000579c3 */ /* 0x000e620000008800 */
[----:B------:R-:W-:Y:S01]  /*01b0*/  SHF.R.U32.HI R45, RZ, 0x5, R7 ;  /* 0x00000005ff2d7819 */ /* 0x000fe20000011607 */
[----:B------:R-:W-:Y:S01]  /*01c0*/  UMOV UR4, 0x400 ;  /* 0x0000040000047882 */ /* 0x000fe20000000000 */
[----:B------:R-:W0:Y:S01]  /*01d0*/  S2R R26, SR_LANEID ;  /* 0x00000000001a7919 */ /* 0x000e220000000000 */
[----:B------:R-:W-:Y:S01]  /*01e0*/  ISETP.NE.AND P1, PT, R7, RZ, PT ;  /* 0x000000ff0700720c */ /* 0x000fe20003f25270 */
[----:B------:R-:W-:Y:S01]  /*01f0*/  BSSY.RECONVERGENT B0, `(.L_x_957) ;  /* 0x00000d1000007945 */ /* 0x000fe20003800200 */
[----:B-1----:R-:W-:Y:S01]  /*0200*/  ULEA UR4, UR5, UR4, 0x18 ;  /* 0x0000000405047291 */ /* 0x002fe2000f8ec0ff */
[----:B0-----:R-:W-:-:S05]  /*0210*/  IMAD R14, R45, 0x120, R26 ;  /* 0x000001202d0e7824 */ /* 0x001fca00078e021a */
[----:B------:R-:W-:Y:S02]  /*0220*/  LEA R15, R14, UR4, 0x2 ;  /* 0x000000040e0f7c11 */ /* 0x000fe4000f8e10ff */
[----:B------:R-:W0:Y:S03]  /*0230*/  LDC R14, c[0x0][0x390] ;  /* 0x0000e400ff0e7b82 */ /* 0x000e260000000800 */
[----:B------:R-:W-:Y:S01]  /*0240*/  IMAD R2, R26, 0x20, R15 ;  /* 0x000000201a027824 */ /* 0x000fe200078e020f */
[----:B--2---:R1:W-:Y:S04]  /*0250*/  STS [R15], R0 ;  /* 0x000000000f007388 */ /* 0x0043e80000000800 */
[----:B---3--:R-:W-:Y:S04]  /*0260*/  STS [R15+0x80], R4 ;  /* 0x000080040f007388 */ /* 0x008fe80000000800 */
[----:B----4-:R-:W-:Y:S01]  /*0270*/  STS [R15+0x100], R5 ;  /* 0x000100050f007388 */ /* 0x010fe20000000800 */
[----:B-1----:R-:W-:-:S03]  /*0280*/  IMAD.MOV.U32 R0, RZ, RZ, RZ ;  /* 0x000000ffff007224 */ /* 0x002fc600078e00ff */
[----:B-----5:R-:W-:Y:S04]  /*0290*/  STS [R15+0x180], R8 ;  /* 0x000180080f007388 */ /* 0x020fe80000000800 */
[----:B------:R-:W-:Y:S04]  /*02a0*/  STS [R15+0x200], R9 ;  /* 0x000200090f007388 */ /* 0x000fe80000000800 */
[----:B------:R1:W-:Y:S04]  /*02b0*/  STS [R15+0x280], R10 ;  /* 0x0002800a0f007388 */ /* 0x0003e80000000800 */
[----:B------:R-:W-:Y:S04]  /*02c0*/  STS [R15+0x300], R11 ;  /* 0x0003000b0f007388 */ /* 0x000fe80000000800 */
[----:B------:R-:W-:Y:S01]  /*02d0*/  STS [R15+0x380], R12 ;  /* 0x0003800c0f007388 */ /* 0x000fe20000000800 */
[----:B-1----:R-:W-:-:S03]  /*02e0*/  LEA R10, R7, UR4, 0x2 ;  /* 0x00000004070a7c11 */ /* 0x002fc6000f8e10ff */
        /* <DEDUP_REMOVED lines=14> */
[----:B---3--:R-:W-:Y:S01]  /*03d0*/  ISETP.NE.AND P3, PT, R32, R34, PT ;  /* 0x000000222000720c */ /* 0x008fe20003f65270 */
[----:B0-----:R-:W-:Y:S01]  /*03e0*/  STS [R15], R14 ;  /* 0x0000000e0f007388 */ /* 0x001fe20000000800 */
[----:B----4-:R-:W-:Y:S02]  /*03f0*/  ISETP.NE.AND P4, PT, R34, R36, PT ;  /* 0x000000242200720c */ /* 0x010fe40003f85270 */
[----:B------:R-:W-:Y:S01]  /*0400*/  P2R R27, PR, RZ, 0x8 ;  /* 0x00000008ff1b7803 */ /* 0x000fe20000000000 */
        /* <DEDUP_REMOVED lines=12> */
[----:B------:R-:W-:Y:S04]  /*04d0*/  LDS R33, [R2+0x8] ;  /* 0x0000080002217984 */ /* 0x000fe80000000800 */
[----:B------:R-:W-:Y:S04]  /*04e0*/  LDS R35, [R2+0xc] ;  /* 0x00000c0002237984 */ /* 0x000fe80000000800 */
[----:B------:R-:W-:Y:S04]  /*04f0*/  LDS R37, [R2+0x10] ;  /* 0x0000100002257984 */ /* 0x000fe80000000800 */
[----:B------:R-:W-:Y:S04]  /*0500*/  LDS R39, [R2+0x14] ;  /* 0x0000140002277984 */ /* 0x000fe80000000800 */
[----:B------:R-:W-:Y:S04]  /*0510*/  LDS R41, [R2+0x18] ;  /* 0x0000180002297984 */ /* 0x000fe80000000800 */
[----:B------:R-:W-:Y:S04]  /*0520*/  LDS R5, [R2+0x1c] ;  /* 0x00001c0002057984 */ /* 0x000fe80000000800 */
[----:B------:R0:W-:Y:S01]  /*0530*/  LDS R8, [R2+0x20] ;  /* 0x0000200002087984 */ /* 0x0001e20000000800 */
[----:B------:R-:W-:Y:S01]  /*0540*/  BAR.SYNC.DEFER_BLOCKING 0x0 ;  /* 0x0000000000007b1d */ /* 0x000fe20000010000 */
[----:B0-----:R-:W-:-:S05]  /*0550*/  SEL R2, R29, RZ, !P5 ;  /* 0x000000ff1d027207 */ /* 0x001fca0006800000 */
[----:B-1----:R-:W-:-:S05]  /*0560*/  IMAD.IADD R2, R31, 0x1, R2 ;  /* 0x000000011f027824 */ /* 0x002fca00078e0202 */
[----:B------:R-:W-:Y:S01]  /*0570*/  SEL R2, R2, RZ, !P2 ;  /* 0x000000ff02027207 */ /* 0x000fe20005000000 */
[----:B------:R-:W-:Y:S01]  /*0580*/  STS [R10+0x47c], R3 ;  /* 0x00047c030a007388 */ /* 0x000fe20000000800 */
[----:B------:R-:W-:Y:S06]  /*0590*/  BAR.SYNC.DEFER_BLOCKING 0x0 ;  /* 0x0000000000007b1d */ /* 0x000fec0000010000 */
[----:B------:R-:W0:Y:S02]  /*05a0*/  @P1 LDS R6, [R10+0x478] ;  /* 0x000478000a061984 */ /* 0x000e240000000800 */
[----:B0-----:R-:W-:-:S04]  /*05b0*/  @P1 ISETP.NE.AND P0, PT, R6, R28, PT ;  /* 0x0000001c0600120c */ /* 0x001fc80003f05270 */
[----:B------:R-:W-:Y:S02]  /*05c0*/  @P1 SEL R0, RZ, 0x1, !P0 ;  /* 0x00000001ff001807 */ /* 0x000fe40004000000 */
[----:B------:R-:W-:Y:S02]  /*05d0*/  ISETP.NE.AND P1, PT, R40, R4, PT ;  /* 0x000000042800720c */ /* 0x000fe40003f25270 */
[----:B------:R-:W-:Y:S01]  /*05e0*/  ISETP.NE.AND P0, PT, R4, R3, PT ;  /* 0x000000030400720c */ /* 0x000fe20003f05270 */
[----:B------:R-:W-:Y:S02]  /*05f0*/  VIADD R9, R0, 0x1 ;  /* 0x0000000100097836 */ /* 0x000fe40000000000 */
[----:B------:R-:W-:-:S04]  /*0600*/  @!P5 IMAD.MOV R9, RZ, RZ, R0 ;  /* 0x000000ffff09d224 */ /* 0x000fc800078e0200 */
[----:B------:R-:W-:Y:S02]  /*0610*/  VIADD R11, R9, 0x1 ;  /* 0x00000001090b7836 */ /* 0x000fe40000000000 */
[----:B------:R-:W-:Y:S02]  /*0620*/  @!P2 IMAD.MOV R11, RZ, RZ, R9 ;  /* 0x000000ffff0ba224 */ /* 0x000fe400078e0209 */
[----:B------:R-:W-:Y:S02]  /*0630*/  IMAD.IADD R9, R33, 0x1, R2 ;  /* 0x0000000121097824 */ /* 0x000fe400078e0202 */
[----:B------:R-:W-:Y:S02]  /*0640*/  VIADD R2, R11, 0x1 ;  /* 0x000000010b027836 */ /* 0x000fe40000000000 */
[----:B------:R-:W-:Y:S01]  /*0650*/  @!P3 IMAD.MOV R2, RZ, RZ, R11 ;  /* 0x000000ffff02b224 */ /* 0x000fe200078e020b */
[----:B------:R-:W-:Y:S02]  /*0660*/  SEL R10, R9, RZ, !P3 ;  /* 0x000000ff090a7207 */ /* 0x000fe40005800000 */
[----:B------:R-:W-:Y:S01]  /*0670*/  ISETP.NE.AND P3, PT, R38, R40, PT ;  /* 0x000000282600720c */ /* 0x000fe20003f65270 */
[----:B------:R-:W-:-:S02]  /*0680*/  VIADD R9, R2, 0x1 ;  /* 0x0000000102097836 */ /* 0x000fc40000000000 */
[----:B------:R-:W-:Y:S02]  /*0690*/  IMAD.IADD R10, R35, 0x1, R10 ;  /* 0x00000001230a7824 */ /* 0x000fe400078e020a */
[----:B------:R-:W-:-:S03]  /*06a0*/  @!P4 IMAD.MOV R9, RZ, RZ, R2 ;  /* 0x000000ffff09c224 */ /* 0x000fc600078e0202 */
[----:B------:R-:W-:Y:S01]  /*06b0*/  SEL R10, R10, RZ, !P4 ;  /* 0x000000ff0a0a7207 */ /* 0x000fe20006000000 */
[----:B------:R-:W-:Y:S02]  /*06c0*/  VIADD R42, R9, 0x1 ;  /* 0x00000001092a7836 */ /* 0x000fe40000000000 */
[----:B------:R-:W-:Y:S02]  /*06d0*/  @!P6 IMAD.MOV R42, RZ, RZ, R9 ;  /* 0x000000ffff2ae224 */ /* 0x000fe400078e0209 */
[----:B------:R-:W-:Y:S02]  /*06e0*/  IMAD.IADD R10, R37, 0x1, R10 ;  /* 0x00000001250a7824 */ /* 0x000fe400078e020a */
[----:B------:R-:W-:Y:S02]  /*06f0*/  VIADD R9, R42, 0x1 ;  /* 0x000000012a097836 */ /* 0x000fe40000000000 */
[----:B------:R-:W-:Y:S01]  /*0700*/  @!P3 IMAD.MOV R9, RZ, RZ, R42 ;  /* 0x000000ffff09b224 */ /* 0x000fe200078e022a */
[----:B------:R-:W-:-:S03]  /*0710*/  SEL R10, R10, RZ, !P6 ;  /* 0x000000ff0a0a7207 */ /* 0x000fc60007000000 */
[----:B------:R-:W-:Y:S02]  /*0720*/  VIADD R43, R9, 0x1 ;  /* 0x00000001092b7836 */ /* 0x000fe40000000000 */
[----:B------:R-:W-:Y:S02]  /*0730*/  IMAD.IADD R10, R39, 0x1, R10 ;  /* 0x00000001270a7824 */ /* 0x000fe400078e020a */
[----:B------:R-:W-:-:S03]  /*0740*/  @!P1 IMAD.MOV R43, RZ, RZ, R9 ;  /* 0x000000ffff2b9224 */ /* 0x000fc600078e0209 */
[----:B------:R-:W-:Y:S01]  /*0750*/  SEL R10, R10, RZ, !P3 ;  /* 0x000000ff0a0a7207 */ /* 0x000fe20005800000 */
[----:B------:R-:W-:Y:S02]  /*0760*/  VIADD R9, R43, 0x1 ;  /* 0x000000012b097836 */ /* 0x000fe40000000000 */
[----:B------:R-:W-:Y:S02]  /*0770*/  @!P0 IMAD.MOV R9, RZ, RZ, R43 ;  /* 0x000000ffff098224 */ /* 0x000fe400078e022b */
[----:B------:R-:W-:-:S05]  /*0780*/  IMAD.IADD R10, R41, 0x1, R10 ;  /* 0x00000001290a7824 */ /* 0x000fca00078e020a */
[----:B------:R-:W-:-:S05]  /*0790*/  SEL R10, R10, RZ, !P1 ;  /* 0x000000ff0a0a7207 */ /* 0x000fca0004800000 */
[----:B------:R-:W-:-:S05]  /*07a0*/  IMAD.IADD R10, R5, 0x1, R10 ;  /* 0x00000001050a7824 */ /* 0x000fca00078e020a */
[----:B------:R-:W-:Y:S02]  /*07b0*/  SEL R11, R10, RZ, !P0 ;  /* 0x000000ff0a0b7207 */ /* 0x000fe40004000000 */
[----:B------:R-:W-:-:S03]  /*07c0*/  ISETP.NE.AND P0, PT, R9, RZ, PT ;  /* 0x000000ff0900720c */ /* 0x000fc60003f05270 */
[----:B------:R-:W-:-:S05]  /*07d0*/  IMAD.IADD R8, R8, 0x1, R11 ;  /* 0x0000000108087824 */ /* 0x000fca00078e020b */
[----:B------:R-:W0:Y:S02]  /*07e0*/  SHFL.UP PT, R10, R8, 0x1, RZ ;  /* 0x04200000080a7989 */ /* 0x000e2400000e00ff */
[----:B0-----:R-:W-:Y:S02]  /*07f0*/  SEL R11, R10, RZ, !P0 ;  /* 0x000000ff0a0b7207 */ /* 0x001fe40004000000 */
[----:B------:R-:W0:Y:S01]  /*0800*/  SHFL.UP PT, R10, R9, 0x1, RZ ;  /* 0x04200000090a7989 */ /* 0x000e2200000e00ff */
[----:B------:R-:W-:-:S04]  /*0810*/  ISETP.GE.AND P0, PT, R26, 0x1, PT ;  /* 0x000000011a00780c */ /* 0x000fc80003f06270 */
[----:B------:R-:W-:-:S05]  /*0820*/  SEL R11, R11, RZ, P0 ;  /* 0x000000ff0b0b7207 */ /* 0x000fca0000000000 */
[----:B------:R-:W-:-:S05]  /*0830*/  IMAD.IADD R11, R8, 0x1, R11 ;  /* 0x00000001080b7824 */ /* 0x000fca00078e020b */
[----:B------:R-:W1:Y:S01]  /*0840*/  SHFL.UP PT, R12, R11, 0x2, RZ ;  /* 0x044000000b0c7989 */ /* 0x000e6200000e00ff */
[----:B0-----:R-:W-:-:S05]  /*0850*/  SEL R10, R10, RZ, P0 ;  /* 0x000000ff0a0a7207 */ /* 0x001fca0000000000 */
[----:B------:R-:W-:-:S05]  /*0860*/  IMAD.IADD R10, R10, 0x1, R9 ;  /* 0x000000010a0a7824 */ /* 0x000fca00078e0209 */
[----:B------:R-:W0:Y:S01]  /*0870*/  SHFL.UP PT, R8, R10, 0x2, RZ ;  /* 0x044000000a087989 */ /* 0x000e2200000e00ff */
[----:B------:R-:W-:-:S04]  /*0880*/  ISETP.NE.AND P0, PT, R10, RZ, PT ;  /* 0x000000ff0a00720c */ /* 0x000fc80003f05270 */
[----:B-1----:R-:W-:Y:S02]  /*0890*/  SEL R12, R12, RZ, !P0 ;  /* 0x000000ff0c0c7207 */ /* 0x002fe40004000000 */
[----:B------:R-:W-:-:S04]  /*08a0*/  ISETP.GE.AND P0, PT, R26, 0x2, PT ;  /* 0x000000021a00780c */ /* 0x000fc80003f06270 */
[----:B------:R-:W-:-:S05]  /*08b0*/  SEL R12, R12, RZ, P0 ;  /* 0x000000ff0c0c7207 */ /* 0x000fca0000000000 */
[----:B------:R-:W-:Y:S01]  /*08c0*/  IMAD.IADD R12, R11, 0x1, R12 ;  /* 0x000000010b0c7824 */ /* 0x000fe200078e020c */
[----:B0-----:R-:W-:-:S04]  /*08d0*/  SEL R9, R8, RZ, P0 ;  /* 0x000000ff08097207 */ /* 0x001fc80000000000 */
[----:B------:R-:W0:Y:S01]  /*08e0*/  SHFL.UP PT, R8, R12, 0x4, RZ ;  /* 0x048000000c087989 */ /* 0x000e2200000e00ff */
[----:B------:R-:W-:-:S05]  /*08f0*/  IMAD.IADD R9, R10, 0x1, R9 ;  /* 0x000000010a097824 */ /* 0x000fca00078e0209 */
[----:B------:R-:W-:-:S04]  /*0900*/  ISETP.NE.AND P0, PT, R9, RZ, PT ;  /* 0x000000ff0900720c */ /* 0x000fc80003f05270 */
        /* <DEDUP_REMOVED lines=8> */
[----:B------:R-:W-:-:S04]  /*0990*/  ISETP.NE.AND P0, PT, R8, RZ, PT ;  /* 0x000000ff0800720c */ /* 0x000fc80003f05270 */
[----:B-1----:R-:W-:Y:S02]  /*09a0*/  SEL R12, R10, RZ, !P0 ;  /* 0x000000ff0a0c7207 */ /* 0x002fe40004000000 */
[----:B------:R-:W0:Y:S01]  /*09b0*/  SHFL.UP PT, R10, R8, 0x8, RZ ;  /* 0x05000000080a7989 */ /* 0x000e2200000e00ff */
[----:B------:R-:W-:-:S04]  /*09c0*/  ISETP.GE.AND P0, PT, R26, 0x8, PT ;  /* 0x000000081a00780c */ /* 0x000fc80003f06270 */
[----:B------:R-:W-:-:S05]  /*09d0*/  SEL R12, R12, RZ, P0 ;  /* 0x000000ff0c0c7207 */ /* 0x000fca0000000000 */
[----:B------:R-:W-:Y:S01]  /*09e0*/  IMAD.IADD R12, R11, 0x1, R12 ;  /* 0x000000010b0c7824 */ /* 0x000fe200078e020c */
[----:B0-----:R-:W-:-:S04]  /*09f0*/  SEL R9, R10, RZ, P0 ;  /* 0x000000ff0a097207 */ /* 0x001fc80000000000 */
[----:B------:R-:W0:Y:S01]  /*0a00*/  SHFL.UP PT, R10, R12, 0x10, RZ ;  /* 0x060000000c0a7989 */ /* 0x000e2200000e00ff */
[----:B------:R-:W-:-:S05]  /*0a10*/  IMAD.IADD R13, R8, 0x1, R9 ;  /* 0x00000001080d7824 */ /* 0x000fca00078e0209 */
[----:B------:R-:W1:Y:S01]  /*0a20*/  SHFL.UP PT, R9, R13, 0x10, RZ ;  /* 0x060000000d097989 */ /* 0x000e6200000e00ff */
[----:B------:R-:W-:-:S04]  /*0a30*/  ISETP.NE.AND P0, PT, R13, RZ, PT ;  /* 0x000000ff0d00720c */ /* 0x000fc80003f05270 */
[----:B0-----:R-:W-:Y:S02]  /*0a40*/  SEL R10, R10, RZ, !P0 ;  /* 0x000000ff0a0a7207 */ /* 0x001fe40004000000 */
[----:B------:R-:W-:-:S04]  /*0a50*/  ISETP.GE.AND P0, PT, R26, 0x10, PT ;  /* 0x000000101a00780c */ /* 0x000fc80003f06270 */
[----:B------:R-:W-:Y:S02]  /*0a60*/  SEL R25, R10, RZ, P0 ;  /* 0x000000ff0a197207 */ /* 0x000fe40000000000 */
[----:B-1----:R-:W-:Y:S02]  /*0a70*/  SEL R24, R9, RZ, P0 ;  /* 0x000000ff09187207 */ /* 0x002fe40000000000 */
[----:B------:R-:W-:Y:S01]  /*0a80*/  ISETP.NE.AND P0, PT, R26, 0x1f, PT ;  /* 0x0000001f1a00780c */ /* 0x000fe20003f05270 */
[----:B------:R-:W-:Y:S02]  /*0a90*/  IMAD.IADD R25, R12, 0x1, R25 ;  /* 0x000000010c197824 */ /* 0x000fe400078e0219 */
[----:B------:R-:W-:-:S10]  /*0aa0*/  IMAD.IADD R24, R13, 0x1, R24 ;  /* 0x000000010d187824 */ /* 0x000fd400078e0218 */
[----:B------:R-:W-:-:S05]  /*0ab0*/  @!P0 LEA R16, R45, UR4, 0x3 ;  /* 0x000000042d108c11 */ /* 0x000fca000f8e18ff */
[----:B------:R-:W-:Y:S01]  /*0ac0*/  @!P0 STS.64 [R16], R24 ;  /* 0x0000001810008388 */ /* 0x000fe20000000a00 */
[----:B------:R-:W-:Y:S06]  /*0ad0*/  BAR.SYNC.DEFER_BLOCKING 0x0 ;  /* 0x0000000000007b1d */ /* 0x000fec0000010000 */
[----:B------:R-:W0:Y:S04]  /*0ae0*/  LDS.128 R8, [UR4] ;  /* 0x00000004ff087984 */ /* 0x000e280008000c00 */
[----:B------:R-:W1:Y:S01]  /*0af0*/  LDS.128 R12, [UR4+0x10] ;  /* 0x00001004ff0c7984 */ /* 0x000e620008000c00 */
[----:B0-----:R-:W-:-:S04]  /*0b00*/  ISETP.NE.AND P0, PT, R10, RZ, PT ;  /* 0x000000ff0a00720c */ /* 0x001fc80003f05270 */
[----:B------:R-:W-:Y:S02]  /*0b10*/  SEL R18, R9, RZ, !P0 ;  /* 0x000000ff09127207 */ /* 0x000fe40004000000 */
[----:B-1----:R-:W-:-:S03]  /*0b20*/  ISETP.NE.AND P0, PT, R12, RZ, PT ;  /* 0x000000ff0c00720c */ /* 0x002fc60003f05270 */
[----:B------:R-:W-:Y:S02]  /*0b30*/  IMAD.IADD R18, R11, 0x1, R18 ;  /* 0x000000010b127824 */ /* 0x000fe400078e0212 */
[----:B------:R-:W-:Y:S03]  /*0b40*/  SHFL.UP PT, R11, R24, 0x1, RZ ;  /* 0x04200000180b7989 */ /* 0x000fe600000e00ff */
[----:B------:R-:W-:Y:S02]  /*0b50*/  SEL R20, R18, RZ, !P0 ;  /* 0x000000ff12147207 */ /* 0x000fe40004000000 */
[----:B------:R-:W-:-:S03]  /*0b60*/  ISETP.NE.AND P0, PT, R45, 0x2, PT ;  /* 0x000000022d00780c */ /* 0x000fc60003f05270 */
[----:B------:R-:W-:Y:S01]  /*0b70*/  IMAD.IADD R20, R13, 0x1, R20 ;  /* 0x000000010d147824 */ /* 0x000fe200078e0214 */
[----:B------:R-:W-:Y:S02]  /*0b80*/  SEL R9, R18, R9, !P0 ;  /* 0x0000000912097207 */ /* 0x000fe40004000000 */
[----:B------:R-:W0:Y:S01]  /*0b90*/  LDS.128 R16, [UR4+0x20] ;  /* 0x00002004ff107984 */ /* 0x000e220008000c00 */
[----:B------:R-:W-:-:S04]  /*0ba0*/  ISETP.NE.AND P0, PT, R45, 0x3, PT ;  /* 0x000000032d00780c */ /* 0x000fc80003f05270 */
[----:B------:R-:W-:Y:S02]  /*0bb0*/  SEL R9, R20, R9, !P0 ;  /* 0x0000000914097207 */ /* 0x000fe40004000000 */
[----:B------:R-:W-:-:S04]  /*0bc0*/  ISETP.NE.AND P0, PT, R14, RZ, PT ;  /* 0x000000ff0e00720c */ /* 0x000fc80003f05270 */
[----:B------:R-:W-:-:S05]  /*0bd0*/  SEL R20, R20, RZ, !P0 ;  /* 0x000000ff14147207 */ /* 0x000fca0004000000 */
[----:B------:R-:W-:Y:S01]  /*0be0*/  IMAD.IADD R20, R15, 0x1, R20 ;  /* 0x000000010f147824 */ /* 0x000fe200078e0214 */
[----:B0-----:R-:W-:-:S04]  /*0bf0*/  ISETP.NE.AND P0, PT, R16, RZ, PT ;  /* 0x000000ff1000720c */ /* 0x001fc80003f05270 */
[----:B------:R-:W-:Y:S02]  /*0c00*/  SEL R22, R20, RZ, !P0 ;  /* 0x000000ff14167207 */ /* 0x000fe40004000000 */
[----:B------:R-:W-:-:S03]  /*0c10*/  ISETP.NE.AND P0, PT, R45, 0x4, PT ;  /* 0x000000042d00780c */ /* 0x000fc60003f05270 */
[----:B------:R-:W-:Y:S01]  /*0c20*/  IMAD.IADD R22, R17, 0x1, R22 ;  /* 0x0000000111167824 */ /* 0x000fe200078e0216 */
[----:B------:R-:W-:Y:S02]  /*0c30*/  SEL R9, R20, R9, !P0 ;  /* 0x0000000914097207 */ /* 0x000fe40004000000 */
[----:B------:R-:W-:-:S04]  /*0c40*/  ISETP.NE.AND P0, PT, R45, 0x5, PT ;  /* 0x000000052d00780c */ /* 0x000fc80003f05270 */
[----:B------:R-:W-:Y:S02]  /*0c50*/  SEL R9, R22, R9, !P0 ;  /* 0x0000000916097207 */ /* 0x000fe40004000000 */
[----:B------:R-:W-:-:S04]  /*0c60*/  ISETP.NE.AND P0, PT, R18, RZ, PT ;  /* 0x000000ff1200720c */ /* 0x000fc80003f05270 */
[----:B------:R-:W-:Y:S02]  /*0c70*/  SEL R44, R22, RZ, !P0 ;  /* 0x000000ff162c7207 */ /* 0x000fe40004000000 */
[----:B------:R-:W0:Y:S03]  /*0c80*/  LDS.128 R20, [UR4+0x30] ;  /* 0x00003004ff147984 */ /* 0x000e260008000c00 */
[----:B------:R-:W-:Y:S01]  /*0c90*/  IMAD.IADD R44, R19, 0x1, R44 ;  /* 0x00000001132c7824 */ /* 0x000fe200078e022c */
[----:B0-----:R-:W-:-:S04]  /*0ca0*/  ISETP.NE.AND P0, PT, R20, RZ, PT ;  /* 0x000000ff1400720c */ /* 0x001fc80003f05270 */
[----:B------:R-:W-:Y:S02]  /*0cb0*/  SEL R46, R44, RZ, !P0 ;  /* 0x000000ff2c2e7207 */ /* 0x000fe40004000000 */
[----:B------:R-:W-:-:S03]  /*0cc0*/  ISETP.NE.AND P0, PT, R45, 0x6, PT ;  /* 0x000000062d00780c */ /* 0x000fc60003f05270 */
[----:B------:R-:W-:Y:S01]  /*0cd0*/  IMAD.IADD R46, R21, 0x1, R46 ;  /* 0x00000001152e7824 */ /* 0x000fe200078e022e */
[----:B------:R-:W-:Y:S02]  /*0ce0*/  SEL R9, R44, R9, !P0 ;  /* 0x000000092c097207 */ /* 0x000fe40004000000 */
[----:B------:R-:W-:-:S04]  /*0cf0*/  ISETP.NE.AND P0, PT, R45, 0x7, PT ;  /* 0x000000072d00780c */ /* 0x000fc80003f05270 */
[----:B------:R-:W-:Y:S01]  /*0d00*/  SEL R13, R46, R9, !P0 ;  /* 0x000000092e0d7207 */ /* 0x000fe20004000000 */
[----:B------:R-:W-:Y:S01]  /*0d10*/  IMAD.MOV.U32 R9, RZ, RZ, R7 ;  /* 0x000000ffff097224 */ /* 0x000fe200078e0007 */
[----:B------:R-:W-:Y:S01]  /*0d20*/  ISETP.NE.AND P0, PT, R22, RZ, PT ;  /* 0x000000ff1600720c */ /* 0x000fe20003f05270 */
[----:B------:R0:W1:Y:S03]  /*0d30*/  SHFL.UP PT, R7, R25, 0x1, RZ ;  /* 0x0420000019077989 */ /* 0x00006600000e00ff */
[----:B------:R-:W-:Y:S02]  /*0d40*/  SEL R44, R46, RZ, !P0 ;  /* 0x000000ff2e2c7207 */ /* 0x000fe40004000000 */
[----:B------:R-:W-:-:S13]  /*0d50*/  ISETP.GE.U32.AND P0, PT, R9, 0x20, PT ;  /* 0x000000200900780c */ /* 0x000fda0003f06070 */
[----:B0-----:R-:W-:Y:S05]  /*0d60*/  @!P0 BRA `(.L_x_958) ;  /* 0x0000000000648947 */ /* 0x001fea0003800000 */
[----:B------:R-:W-:Y:S01]  /*0d70*/  SHF.R.U32.HI R25, RZ, 0x5, R9 ;  /* 0x00000005ff197819 */ /* 0x000fe20000011609 */
[----:B------:R-:W-:Y:S01]  /*0d80*/  IMAD.IADD R15, R8, 0x1, R10 ;  /* 0x00000001080f7824 */ /* 0x000fe200078e020a */
[----:B------:R-:W-:Y:S02]  /*0d90*/  P2R R24, PR, RZ, 0x2 ;  /* 0x00000002ff187803 */ /* 0x000fe40000000000 */
[C---:B------:R-:W-:Y:S01]  /*0da0*/  ISETP.NE.AND P1, PT, R25.reuse, 0x3, PT ;  /* 0x000000031900780c */ /* 0x040fe20003f25270 */
[----:B------:R-:W-:Y:S01]  /*0db0*/  IMAD.IADD R17, R12, 0x1, R15 ;  /* 0x000000010c117824 */ /* 0x000fe200078e020f */
[----:B------:R-:W-:-:S03]  /*0dc0*/  ISETP.NE.AND P0, PT, R25, 0x2, PT ;  /* 0x000000021900780c */ /* 0x000fc60003f05270 */
[----:B------:R-:W-:-:S08]  /*0dd0*/  IMAD.IADD R19, R14, 0x1, R17 ;  /* 0x000000010e137824 */ /* 0x000fd000078e0211 */
[----:B------:R-:W-:Y:S01]  /*0de0*/  @P1 SEL R17, R15, R8, !P0 ;  /* 0x000000080f111207 */ /* 0x000fe20004000000 */
[----:B------:R-:W-:Y:S01]  /*0df0*/  IMAD.IADD R15, R16, 0x1, R19 ;  /* 0x00000001100f7824 */ /* 0x000fe200078e0213 */
[C---:B------:R-:W-:Y:S02]  /*0e00*/  ISETP.NE.AND P1, PT, R25.reuse, 0x5, PT ;  /* 0x000000051900780c */ /* 0x040fe40003f25270 */
[----:B------:R-:W-:Y:S01]  /*0e10*/  ISETP.NE.AND P0, PT, R25, 0x4, PT ;  /* 0x000000041900780c */ /* 0x000fe20003f05270 */
[----:B------:R-:W-:-:S04]  /*0e20*/  IMAD.IADD R21, R18, 0x1, R15 ;  /* 0x0000000112157824 */ /* 0x000fc800078e020f */
[----:B------:R-:W-:-:S06]  /*0e30*/  IMAD.IADD R46, R20, 0x1, R21 ;  /* 0x00000001142e7824 */ /* 0x000fcc00078e0215 */
[----:B------:R-:W-:Y:S02]  /*0e40*/  @P1 SEL R15, R19, R17, !P0 ;  /* 0x00000011130f1207 */ /* 0x000fe40004000000 */
[C---:B------:R-:W-:Y:S02]  /*0e50*/  ISETP.NE.AND P1, PT, R25.reuse, 0x7, PT ;  /* 0x000000071900780c */ /* 0x040fe40003f25270 */
[----:B------:R-:W-:-:S11]  /*0e60*/  ISETP.NE.AND P0, PT, R25, 0x6, PT ;  /* 0x000000061900780c */ /* 0x000fd60003f05270 */
[----:B------:R-:W-:Y:S02]  /*0e70*/  @P1 SEL R46, R21, R15, !P0 ;  /* 0x0000000f152e1207 */ /* 0x000fe40004000000 */
[----:B------:R-:W-:Y:S02]  /*0e80*/  ISETP.NE.AND P0, PT, R11, RZ, PT ;  /* 0x000000ff0b00720c */ /* 0x000fe40003f05270 */
[----:B------:R-:W-:Y:S02]  /*0e90*/  ISETP.NE.AND P1, PT, R24, RZ, PT ;  /* 0x000000ff1800720c */ /* 0x000fe40003f25270 */
[----:B------:R-:W-:Y:S02]  /*0ea0*/  SEL R24, R13, RZ, !P0 ;  /* 0x000000ff0d187207 */ /* 0x000fe40004000000 */
[----:B------:R-:W-:-:S04]  /*0eb0*/  ISETP.NE.AND P0, PT, R26, RZ, PT ;  /* 0x000000ff1a00720c */ /* 0x000fc80003f05270 */
[----:B------:R-:W-:-:S05]  /*0ec0*/  SEL R11, R11, RZ, P0 ;  /* 0x000000ff0b0b7207 */ /* 0x000fca0000000000 */
[----:B------:R-:W-:-:S04]  /*0ed0*/  IMAD.IADD R11, R11, 0x1, R46 ;  /* 0x000000010b0b7824 */ /* 0x000fc800078e022e */
[----:B-1----:R-:W-:-:S04]  /*0ee0*/  @P0 IMAD.IADD R13, R7, 0x1, R24 ;  /* 0x00000001070d0824 */ /* 0x002fc800078e0218 */
[----:B------:R-:W-:-:S07]  /*0ef0*/  IMAD.MOV.U32 R7, RZ, RZ, R13 ;  /* 0x000000ffff077224 */ /* 0x000fce00078e000d */
.L_x_958:
[----:B------:R-:W-:Y:S05]  /*0f00*/  BSYNC.RECONVERGENT B0 ;  /* 0x0000000000007941 */ /* 0x000fea0003800200 */
.L_x_957:
[----:B------:R-:W-:Y:S01]  /*0f10*/  ISETP.NE.AND P0, PT, R0, RZ, PT ;  /* 0x000000ff0000720c */ /* 0x000fe20003f05270 */
[----:B------:R-:W-:Y:S01]  /*0f20*/  IMAD.IADD R25, R23, 0x1, R44 ;  /* 0x0000000117197824 */ /* 0x000fe200078e022c */
[----:B------:R-:W-:Y:S02]  /*0f30*/  P2R R15, PR, RZ, 0x2 ;  /* 0x00000002ff0f7803 */ /* 0x000fe40000000000 */
[----:B-1----:R-:W-:Y:S02]  /*0f40*/  SEL R13, R7, RZ, !P0 ;  /* 0x000000ff070d7207 */ /* 0x002fe40004000000 */
[----:B------:R-:W-:Y:S02]  /*0f50*/  ISETP.NE.AND P1, PT, R9, RZ, PT ;  /* 0x000000ff0900720c */ /* 0x000fe40003f25270 */
[----:B------:R-:W-:Y:S02]  /*0f60*/  P2R R17, PR, RZ, 0x8 ;  /* 0x00000008ff117803 */ /* 0x000fe40000000000 */
[----:B------:R-:W-:-:S02]  /*0f70*/  SEL R24, R13, RZ, P1 ;  /* 0x000000ff0d187207 */ /* 0x000fc40000800000 */
[----:B------:R-:W-:Y:S02]  /*0f80*/  ISETP.NE.AND P3, PT, R27, RZ, PT ;  /* 0x000000ff1b00720c */ /* 0x000fe40003f65270 */
[----:B------:R-:W-:Y:S01]  /*0f90*/  SEL R13, R11, RZ, P1 ;  /* 0x000000ff0b0d7207 */ /* 0x000fe20000800000 */
[----:B------:R-:W-:Y:S01]  /*0fa0*/  IMAD.IADD R29, R29, 0x1, R24 ;  /* 0x000000011d1d7824 */ /* 0x000fe200078e0218 */
[----:B------:R-:W-:Y:S02]  /*0fb0*/  ISETP.NE.AND P1, PT, R15, RZ, PT ;  /* 0x000000ff0f00720c */ /* 0x000fe40003f25270 */
[----:B------:R-:W-:Y:S01]  /*0fc0*/  IADD3 R15, PT, PT, R12, R10, R8 ;  /* 0x0000000a0c0f7210 */ /* 0x000fe20007ffe008 */
[----:B------:R-:W-:Y:S01]  /*0fd0*/  IMAD.IADD R0, R13, 0x1, R0 ;  /* 0x000000010d007824 */ /* 0x000fe200078e0200 */
[----:B------:R-:W-:Y:S01]  /*0fe0*/  SEL R24, R29, RZ, !P5 ;  /* 0x000000ff1d187207 */ /* 0x000fe20006800000 */
[----:B------:R-:W-:Y:S01]  /*0ff0*/  IMAD.IADD R2, R2, 0x1, R13 ;  /* 0x0000000102027824 */ /* 0x000fe200078e020d */
[----:B------:R-:W-:Y:S01]  /*1000*/  IADD3 R15, PT, PT, R16, R14, R15 ;  /* 0x0000000e100f7210 */ /* 0x000fe20007ffe00f */
[----:B------:R-:W-:-:S02]  /*1010*/  IMAD.IADD R42, R42, 0x1, R13 ;  /* 0x000000012a2a7824 */ /* 0x000fc400078e020d */
[----:B------:R-:W-:Y:S01]  /*1020*/  IMAD.IADD R31, R31, 0x1, R24 ;  /* 0x000000011f1f7824 */ /* 0x000fe200078e0218 */
[----:B------:R-:W-:Y:S01]  /*1030*/  IADD3 R15, PT, PT, R20, R18, R15 ;  /* 0x00000012140f7210 */ /* 0x000fe20007ffe00f */
[----:B------:R-:W-:Y:S02]  /*1040*/  VIADD R19, R2, 0x1 ;  /* 0x0000000102137836 */ /* 0x000fe40000000000 */
[----:B------:R-:W-:Y:S01]  /*1050*/  IMAD.IADD R13, R43, 0x1, R13 ;  /* 0x000000012b0d7824 */ /* 0x000fe200078e020d */
[----:B------:R-:W-:Y:S01]  /*1060*/  SEL R24, R31, RZ, !P2 ;  /* 0x000000ff1f187207 */ /* 0x000fe20005000000 */
[----:B------:R-:W-:-:S04]  /*1070*/  @!P4 IMAD.MOV R19, RZ, RZ, R2 ;  /* 0x000000ffff13c224 */ /* 0x000fc800078e0202 */
[----:B------:R-:W-:-:S05]  /*1080*/  IMAD.IADD R33, R33, 0x1, R24 ;  /* 0x0000000121217824 */ /* 0x000fca00078e0218 */
[----:B------:R-:W-:Y:S02]  /*1090*/  SEL R24, R33, RZ, !P3 ;  /* 0x000000ff21187207 */ /* 0x000fe40005800000 */
[----:B------:R-:W-:Y:S01]  /*10a0*/  ISETP.NE.AND P3, PT, R17, RZ, PT ;  /* 0x000000ff1100720c */ /* 0x000fe20003f65270 */
[----:B------:R-:W-:Y:S02]  /*10b0*/  VIADD R17, R42, 0x1 ;  /* 0x000000012a117836 */ /* 0x000fe40000000000 */
[----:B------:R-:W-:-:S05]  /*10c0*/  IMAD.IADD R35, R35, 0x1, R24 ;  /* 0x0000000123237824 */ /* 0x000fca00078e0218 */
[----:B------:R-:W-:-:S05]  /*10d0*/  SEL R24, R35, RZ, !P4 ;  /* 0x000000ff23187207 */ /* 0x000fca0006000000 */
[----:B------:R-:W-:Y:S02]  /*10e0*/  IMAD.IADD R37, R37, 0x1, R24 ;  /* 0x0000000125257824 */ /* 0x000fe400078e0218 */
[----:B------:R-:W-:Y:S02]  /*10f0*/  IMAD.IADD R24, R22, 0x1, R15 ;  /* 0x0000000116187824 */ /* 0x000fe400078e020f */
[----:B------:R-:W-:Y:S01]  /*1100*/  VIADD R15, R0, 0x1 ;  /* 0x00000001000f7836 */ /* 0x000fe20000000000 */
[----:B------:R-:W-:Y:S01]  /*1110*/  SEL R48, R37, RZ, !P6 ;  /* 0x000000ff25307207 */ /* 0x000fe20007000000 */
[----:B------:R-:W-:Y:S01]  /*1120*/  @!P5 IMAD.MOV R15, RZ, RZ, R0 ;  /* 0x000000ffff0fd224 */ /* 0x000fe200078e0200 */
[----:B------:R-:W-:Y:S01]  /*1130*/  ISETP.NE.AND P6, PT, R9, RZ, PT ;  /* 0x000000ff0900720c */ /* 0x000fe20003fc5270 */
[----:B------:R-:W-:Y:S02]  /*1140*/  @!P3 IMAD.MOV R17, RZ, RZ, R42 ;  /* 0x000000ffff11b224 */ /* 0x000fe400078e022a */
[----:B------:R-:W-:-:S02]  /*1150*/  IMAD.IADD R39, R39, 0x1, R48 ;  /* 0x0000000127277824 */ /* 0x000fc400078e0230 */
[----:B------:R-:W-:Y:S02]  /*1160*/  VIADD R21, R15, 0x1 ;  /* 0x000000010f157836 */ /* 0x000fe40000000000 */
[----:B------:R-:W-:Y:S01]  /*1170*/  @!P2 IMAD.MOV R21, RZ, RZ, R15 ;  /* 0x000000ffff15a224 */ /* 0x000fe200078e020f */
[----:B------:R-:W-:-:S05]  /*1180*/  SEL R44, R39, RZ, !P3 ;  /* 0x000000ff272c7207 */ /* 0x000fca0005800000 */
[----:B------:R-:W0:Y:S01]  /*1190*/  @!P6 LDC.64 R46, c[0x0][0x3b0] ;  /* 0x0000ec00ff2eeb82 */ /* 0x000e220000000a00 */
[----:B------:R-:W-:Y:S02]  /*11a0*/  @!P6 IMAD.MOV.U32 R26, RZ, RZ, 0x65 ;  /* 0x00000065ff1ae424 */ /* 0x000fe400078e00ff */
[----:B------:R-:W-:Y:S02]  /*11b0*/  @!P6 IMAD.MOV.U32 R27, RZ, RZ, 0x0 ;  /* 0x00000000ff1be424 */ /* 0x000fe400078e00ff */
[----:B------:R-:W-:Y:S02]  /*11c0*/  IMAD.IADD R41, R41, 0x1, R44 ;  /* 0x0000000129297824 */ /* 0x000fe400078e022c */
[----:B------:R-:W-:-:S03]  /*11d0*/  @!P6 IMAD.MOV.U32 R11, RZ, RZ, RZ ;  /* 0x000000ffff0be224 */ /* 0x000fc600078e00ff */
[----:B------:R-:W-:Y:S02]  /*11e0*/  SEL R44, R41, RZ, !P1 ;  /* 0x000000ff292c7207 */ /* 0x000fe40004800000 */
[----:B------:R-:W-:-:S03]  /*11f0*/  ISETP.GE.AND P1, PT, R24, 0x101, PT ;  /* 0x000001011800780c */ /* 0x000fc60003f26270 */
[----:B------:R-:W-:Y:S01]  /*1200*/  IMAD.IADD R5, R5, 0x1, R44 ;  /* 0x0000000105057824 */ /* 0x000fe200078e022c */
[----:B0-----:R0:W-:Y:S09]  /*1210*/  @!P6 ST.E.128.STRONG.GPU desc[UR10][R46.64+0x200], R24 ;  /* 0x000200182e00e985 */ /* 0x0011f2000c10fd0a */
[----:B------:R-:W-:Y:S05]  /*1220*/  @!P1 BRA `(.L_x_959) ;  /* 0x0000000c00389947 */ /* 0x000fea0003800000 */
[----:B------:R-:W-:Y:S01]  /*1230*/  BAR.SYNC.DEFER_BLOCKING 0x0 ;  /* 0x0000000000007b1d */ /* 0x000fe20000010000 */
[----:B------:R-:W-:Y:S02]  /*1240*/  ISETP.NE.AND P3, PT, R28, R30, PT ;  /* 0x0000001e1c00720c */ /* 0x000fe40003f65270 */
[----:B------:R-:W-:Y:S02]  /*1250*/  @P0 LEA R11, R11, UR4, 0x3 ;  /* 0x000000040b0b0c11 */ /* 0x000fe4000f8e18ff */
[----:B------:R-:W-:Y:S02]  /*1260*/  ISETP.NE.AND P1, PT, R30, R32, PT ;  /* 0x000000201e00720c */ /* 0x000fe40003f25270 */
[----:B------:R-:W-:Y:S02]  /*1270*/  ISETP.NE.AND P2, PT, R32, R34, PT ;  /* 0x000000222000720c */ /* 0x000fe40003f45270 */
[----:B------:R-:W-:Y:S02]  /*1280*/  ISETP.NE.AND P6, PT, R34, R36, PT ;  /* 0x000000242200720c */ /* 0x000fe40003fc5270 */
[----:B------:R-:W-:-:S02]  /*1290*/  ISETP.NE.AND P5, PT, R36, R38, PT ;  /* 0x000000262400720c */ /* 0x000fc40003fa5270 */
[----:B------:R-:W-:Y:S02]  /*12a0*/  ISETP.NE.AND P4, PT, R38, R40, PT ;  /* 0x000000282600720c */ /* 0x000fe40003f85270 */
[----:B------:R-:W-:-:S03]  /*12b0*/  @P3 LEA R0, R0, UR4, 0x3 ;  /* 0x0000000400003c11 */ /* 0x000fc6000f8e18ff */
[----:B------:R-:W-:Y:S02]  /*12c0*/  @P1 LEA R15, R15, UR4, 0x3 ;  /* 0x000000040f0f1c11 */ /* 0x000fe4000f8e18ff */
[----:B------:R-:W-:Y:S02]  /*12d0*/  @P2 LEA R21, R21, UR4, 0x3 ;  /* 0x0000000415152c11 */ /* 0x000fe4000f8e18ff */
[----:B------:R-:W-:Y:S01]  /*12e0*/  @P6 LEA R2, R2, UR4, 0x3 ;  /* 0x0000000402026c11 */ /* 0x000fe2000f8e18ff */
[----:B------:R1:W-:Y:S01]  /*12f0*/  @P0 STS.64 [R11], R6 ;  /* 0x000000060b000388 */ /* 0x0003e20000000a00 */
[----:B------:R-:W-:Y:S02]  /*1300*/  ISETP.NE.AND P0, PT, R4, R3, PT ;  /* 0x000000030400720c */ /* 0x000fe40003f05270 */
[----:B------:R-:W-:Y:S01]  /*1310*/  @P5 LEA R19, R19, UR4, 0x3 ;  /* 0x0000000413135c11 */ /* 0x000fe2000f8e18ff */
[----:B------:R1:W-:Y:S01]  /*1320*/  @P3 STS.64 [R0], R28 ;  /* 0x0000001c00003388 */ /* 0x0003e20000000a00 */
[----:B------:R-:W-:-:S02]  /*1330*/  ISETP.NE.AND P3, PT, R40, R4, PT ;  /* 0x000000042800720c */ /* 0x000fc40003f65270 */
[----:B------:R-:W-:Y:S01]  /*1340*/  @P4 LEA R42, R42, UR4, 0x3 ;  /* 0x000000042a2a4c11 */ /* 0x000fe2000f8e18ff */
[----:B------:R1:W-:Y:S01]  /*1350*/  @P1 STS.64 [R15], R30 ;  /* 0x0000001e0f001388 */ /* 0x0003e20000000a00 */
[----:B------:R-:W-:-:S03]  /*1360*/  ISETP.GE.U32.AND P1, PT, R9, R24, PT ;  /* 0x000000180900720c */ /* 0x000fc60003f26070 */
[----:B------:R1:W-:Y:S02]  /*1370*/  @P2 STS.64 [R21], R32 ;  /* 0x0000002015002388 */ /* 0x0003e40000000a00 */
[----:B------:R-:W-:Y:S02]  /*1380*/  @P0 LEA R13, R13, UR4, 0x3 ;  /* 0x000000040d0d0c11 */ /* 0x000fe4000f8e18ff */
[----:B------:R1:W-:Y:S02]  /*1390*/  @P6 STS.64 [R2], R34 ;  /* 0x0000002202006388 */ /* 0x0003e40000000a00 */
[----:B------:R-:W-:Y:S02]  /*13a0*/  @P3 LEA R17, R17, UR4, 0x3 ;  /* 0x0000000411113c11 */ /* 0x000fe4000f8e18ff */
[----:B------:R1:W-:Y:S04]  /*13b0*/  @P5 STS.64 [R19], R36 ;  /* 0x0000002413005388 */ /* 0x0003e80000000a00 */
[----:B------:R1:W-:Y:S04]  /*13c0*/  @P4 STS.64 [R42], R38 ;  /* 0x000000262a004388 */ /* 0x0003e80000000a00 */
[----:B------:R1:W-:Y:S04]  /*13d0*/  @P3 STS.64 [R17], R40 ;  /* 0x0000002811003388 */ /* 0x0003e80000000a00 */
[----:B------:R1:W-:Y:S01]  /*13e0*/  @P0 STS.64 [R13], R4 ;  /* 0x000000040d000388 */ /* 0x0003e20000000a00 */
[----:B------:R-:W-:Y:S06]  /*13f0*/  BAR.SYNC.DEFER_BLOCKING 0x0 ;  /* 0x0000000000007b1d */ /* 0x000fec0000010000 */
[----:B------:R-:W-:Y:S05]  /*1400*/  @P1 EXIT ;  /* 0x000000000000194d */ /* 0x000fea0003800000 */
[----:B------:R-:W-:Y:S01]  /*1410*/  IADD3 R3, PT, PT, R14, R10, R12 ;  /* 0x0000000a0e037210 */ /* 0x000fe20007ffe00c */
[----:B------:R-:W-:Y:S01]  /*1420*/  BSSY.RECONVERGENT B0, `(.L_x_960) ;  /* 0x0000027000007945 */ /* 0x000fe20003800200 */
[----:B-1----:R-:W-:Y:S02]  /*1430*/  LOP3.LUT R0, RZ, R9, RZ, 0x33, !PT ;  /* 0x00000009ff007212 */ /* 0x002fe400078e33ff */
[----:B------:R-:W-:-:S04]  /*1440*/  IADD3 R3, PT, PT, R18, R3, R16 ;  /* 0x0000000312037210 */ /* 0x000fc80007ffe010 */
[----:B------:R-:W-:-:S04]  /*1450*/  IADD3 R3, PT, PT, R22, R3, R20 ;  /* 0x0000000316037210 */ /* 0x000fc80007ffe014 */
[----:B------:R-:W-:-:S04]  /*1460*/  IADD3 R0, PT, PT, R0, R3, R8 ;  /* 0x0000000300007210 */ /* 0x000fc80007ffe008 */
[C---:B------:R-:W-:Y:S02]  /*1470*/  LOP3.LUT R2, R0.reuse, 0x300, RZ, 0xc0, !PT ;  /* 0x0000030000027812 */ /* 0x040fe400078ec0ff */
[----:B------:R-:W-:Y:S02]  /*1480*/  ISETP.GE.U32.AND P1, PT, R0, 0x300, PT ;  /* 0x000003000000780c */ /* 0x000fe40003f26070 */
[----:B------:R-:W-:-:S13]  /*1490*/  ISETP.NE.AND P0, PT, R2, 0x300, PT ;  /* 0x000003000200780c */ /* 0x000fda0003f05270 */
[----:B------:R-:W-:Y:S05]  /*14a0*/  @!P0 BRA `(.L_x_961) ;  /* 0x0000000000788947 */ /* 0x000fea0003800000 */
[----:B------:R-:W1:Y:S01]  /*14b0*/  LDC.64 R2, c[0x0][0x3a0] ;  /* 0x0000e800ff027b82 */ /* 0x000e620000000a00 */
[----:B------:R-:W-:Y:S02]  /*14c0*/  LEA.HI R0, R0, 0x1, RZ, 0x18 ;  /* 0x0000000100007811 */ /* 0x000fe400078fc0ff */
[----:B------:R-:W-:-:S03]  /*14d0*/  LEA R7, R9, UR4, 0x3 ;  /* 0x0000000409077c11 */ /* 0x000fc6000f8e18ff */
[C---:B------:R-:W-:Y:S01]  /*14e0*/  IMAD.SHL.U32 R6, R0.reuse, 0x100, RZ ;  /* 0x0000010000067824 */ /* 0x040fe200078e00ff */
[----:B------:R-:W-:Y:S01]  /*14f0*/  LOP3.LUT R0, R0, 0x3, RZ, 0xc0, !PT ;  /* 0x0000000300007812 */ /* 0x000fe200078ec0ff */
[----:B------:R-:W2:Y:S03]  /*1500*/  LDC.64 R4, c[0x0][0x398] ;  /* 0x0000e600ff047b82 */ /* 0x000ea60000000a00 */
[----:B------:R-:W-:Y:S01]  /*1510*/  LOP3.LUT R6, R6, 0x300, RZ, 0xc0, !PT ;  /* 0x0000030006067812 */ /* 0x000fe200078ec0ff */
[----:B------:R-:W-:Y:S02]  /*1520*/  IMAD.MOV R0, RZ, RZ, -R0 ;  /* 0x000000ffff007224 */ /* 0x000fe400078e0a00 */
[----:B-1----:R-:W-:-:S04]  /*1530*/  IMAD.WIDE.U32 R2, R9, 0x4, R2 ;  /* 0x0000000409027825 */ /* 0x002fc800078e0002 */
[----:B------:R-:W-:Y:S02]  /*1540*/  IMAD.MOV.U32 R12, RZ, RZ, R2 ;  /* 0x000000ffff0c7224 */ /* 0x000fe400078e0002 */
[----:B------:R-:W-:Y:S02]  /*1550*/  IMAD.MOV.U32 R15, RZ, RZ, R3 ;  /* 0x000000ffff0f7224 */ /* 0x000fe400078e0003 */
[----:B--2---:R-:W-:-:S04]  /*1560*/  IMAD.WIDE.U32 R4, R9, 0x4, R4 ;  /* 0x0000000409047825 */ /* 0x004fc800078e0004 */
[----:B------:R-:W-:Y:S02]  /*1570*/  IMAD.MOV.U32 R8, RZ, RZ, R4 ;  /* 0x000000ffff087224 */ /* 0x000fe400078e0004 */
[----:B------:R-:W-:Y:S02]  /*1580*/  IMAD.MOV.U32 R13, RZ, RZ, R5 ;  /* 0x000000ffff0d7224 */ /* 0x000fe400078e0005 */
[----:B------:R-:W-:-:S07]  /*1590*/  IMAD.IADD R9, R9, 0x1, R6 ;  /* 0x0000000109097824 */ /* 0x000fce00078e0206 */
.L_x_962:
[----:B-1----:R1:W2:Y:S01]  /*15a0*/  LDS.64 R10, [R7] ;  /* 0x00000000070a7984 */ /* 0x0022a20000000a00 */
[----:B------:R-:W-:Y:S01]  /*15b0*/  IMAD.MOV.U32 R2, RZ, RZ, R8 ;  /* 0x000000ffff027224 */ /* 0x000fe200078e0008 */
[----:B------:R-:W-:Y:S01]  /*15c0*/  IADD3 R8, P3, PT, R8, 0x400, RZ ;  /* 0x0000040008087810 */ /* 0x000fe20007f7e0ff */
[----:B------:R-:W-:Y:S02]  /*15d0*/  IMAD.MOV.U32 R3, RZ, RZ, R13 ;  /* 0x000000ffff037224 */ /* 0x000fe400078e000d */
[----:B------:R-:W-:Y:S01]  /*15e0*/  IMAD.MOV.U32 R4, RZ, RZ, R12 ;  /* 0x000000ffff047224 */ /* 0x000fe200078e000c */
[----:B------:R-:W-:Y:S01]  /*15f0*/  IADD3 R12, P2, PT, R12, 0x400, RZ ;  /* 0x000004000c0c7810 */ /* 0x000fe20007f5e0ff */
[----:B------:R-:W-:Y:S02]  /*1600*/  IMAD.MOV.U32 R5, RZ, RZ, R15 ;  /* 0x000000ffff057224 */ /* 0x000fe400078e000f */
[----:B------:R-:W-:Y:S02]  /*1610*/  VIADD R0, R0, 0x1 ;  /* 0x0000000100007836 */ /* 0x000fe40000000000 */
[----:B-1----:R-:W-:-:S02]  /*1620*/  VIADD R7, R7, 0x800 ;  /* 0x0000080007077836 */ /* 0x002fc40000000000 */
[----:B------:R-:W-:Y:S01]  /*1630*/  IMAD.X R15, RZ, RZ, R15, P2 ;  /* 0x000000ffff0f7224 */ /* 0x000fe200010e060f */
[----:B------:R-:W-:Y:S01]  /*1640*/  ISETP.NE.AND P0, PT, R0, RZ, PT ;  /* 0x000000ff0000720c */ /* 0x000fe20003f05270 */
[----:B------:R-:W-:Y:S01]  /*1650*/  IMAD.X R13, RZ, RZ, R13, P3 ;  /* 0x000000ffff0d7224 */ /* 0x000fe200018e060d */
[----:B--2---:R1:W-:Y:S04]  /*1660*/  STG.E desc[UR10][R2.64], R10 ;  /* 0x0000000a02007986 */ /* 0x0043e8000c10190a */
[----:B------:R1:W-:Y:S07]  /*1670*/  STG.E desc[UR10][R4.64], R11 ;  /* 0x0000000b04007986 */ /* 0x0003ee000c10190a */
[----:B------:R-:W-:Y:S05]  /*1680*/  @P0 BRA `(.L_x_962) ;  /* 0xfffffffc00c40947 */ /* 0x000fea000383ffff */
.L_x_961:
[----:B------:R-:W-:Y:S05]  /*1690*/  BSYNC.RECONVERGENT B0 ;  /* 0x0000000000007941 */ /* 0x000fea0003800200 */
.L_x_960:
[----:B------:R-:W-:Y:S05]  /*16a0*/  @!P1 EXIT ;  /* 0x000000000000994d */ /* 0x000fea0003800000 */
[----:B------:R-:W2:Y:S01]  /*16b0*/  LDCU.64 UR6, c[0x0][0x398] ;  /* 0x00007300ff0677ac */ /* 0x000ea20008000a00 */
[----:B------:R-:W-:Y:S01]  /*16c0*/  IMAD.IADD R0, R24, 0x1, -R9 ;  /* 0x0000000118007824 */ /* 0x000fe200078e0a09 */
[----:B------:R-:W-:Y:S01]  /*16d0*/  BSSY.RECONVERGENT B0, `(.L_x_963) ;  /* 0x000004c000007945 */ /* 0x000fe20003800200 */
[----:B-1----:R-:W-:Y:S01]  /*16e0*/  IMAD.MOV.U32 R4, RZ, RZ, 0x800 ;  /* 0x00000800ff047424 */ /* 0x002fe200078e00ff */
[----:B------:R-:W1:Y:S01]  /*16f0*/  LDCU.64 UR8, c[0x0][0x3a0] ;  /* 0x00007400ff0877ac */ /* 0x000e620008000a00 */
[----:B------:R-:W-:Y:S01]  /*1700*/  IMAD.MOV.U32 R5, RZ, RZ, 0x0 ;  /* 0x00000000ff057424 */ /* 0x000fe200078e00ff */
[----:B------:R-:W-:Y:S02]  /*1710*/  ISETP.GT.AND P1, PT, R0, 0xc00, PT ;  /* 0x00000c000000780c */ /* 0x000fe40003f24270 */
[C---:B------:R-:W-:Y:S01]  /*1720*/  LEA R0, R9.reuse, UR4, 0x3 ;  /* 0x0000000409007c11 */ /* 0x040fe2000f8e18ff */
[----:B------:R-:W-:-:S04]  /*1730*/  IMAD.WIDE.U32 R4, R9, 0x4, R4 ;  /* 0x0000000409047825 */ /* 0x000fc800078e0004 */
[----:B------:R-:W-:Y:S01]  /*1740*/  VIADD R0, R0, 0x1000 ;  /* 0x0000100000007836 */ /* 0x000fe20000000000 */
[C---:B--2---:R-:W-:Y:S02]  /*1750*/  IADD3 R2, P0, PT, R4.reuse, UR6, RZ ;  /* 0x0000000604027c10 */ /* 0x044fe4000ff1e0ff */
[----:B-1----:R-:W-:Y:S02]  /*1760*/  IADD3 R4, P2, PT, R4, UR8, RZ ;  /* 0x0000000804047c10 */ /* 0x002fe4000ff5e0ff */
[C---:B------:R-:W-:Y:S02]  /*1770*/  IADD3.X R3, PT, PT, R5.reuse, UR7, RZ, P0, !PT ;  /* 0x0000000705037c10 */ /* 0x040fe400087fe4ff */
[----:B------:R-:W-:Y:S02]  /*1780*/  IADD3.X R5, PT, PT, R5, UR9, RZ, P2, !PT ;  /* 0x0000000905057c10 */ /* 0x000fe400097fe4ff */
[----:B------:R-:W-:Y:S01]  /*1790*/  PLOP3.LUT P0, PT, PT, PT, PT, 0x80, 0x8 ;  /* 0x000000000008781c */ /* 0x000fe20003f0f070 */
[----:B------:R-:W-:-:S12]  /*17a0*/  @!P1 BRA `(.L_x_964) ;  /* 0x0000000000f89947 */ /* 0x000fd80003800000 */
[----:B------:R-:W-:Y:S01]  /*17b0*/  PLOP3.LUT P0, PT, PT, PT, PT, 0x8, 0x80 ;  /* 0x000000000080781c */ /* 0x000fe20003f0e170 */
[----:B------:R-:W-:-:S12]  /*17c0*/  VIADD R8, R24, 0xfffff400 ;  /* 0xfffff40018087836 */ /* 0x000fd80000000000 */
.L_x_965:
[----:B------:R-:W1:Y:S01]  /*17d0*/  LDS.64 R6, [R0+-0x1000] ;  /* 0xfff0000000067984 */ /* 0x000e620000000a00 */
[----:B------:R-:W-:-:S03]  /*17e0*/  VIADD R9, R9, 0x1000 ;  /* 0x0000100009097836 */ /* 0x000fc60000000000 */
[----:B------:R-:W2:Y:S02]  /*17f0*/  LDS.64 R10, [R0+-0x800] ;  /* 0xfff80000000a7984 */ /* 0x000ea40000000a00 */
[----:B------:R-:W-:Y:S02]  /*1800*/  ISETP.GE.AND P1, PT, R9, R8, PT ;  /* 0x000000080900720c */ /* 0x000fe40003f26270 */
[----:B------:R-:W3:Y:S04]  /*1810*/  LDS.64 R12, [R0] ;  /* 0x00000000000c7984 */ /* 0x000ee80000000a00 */
[----:B------:R-:W4:Y:S04]  /*1820*/  LDS.64 R14, [R0+0x800] ;  /* 0x00080000000e7984 */ /* 0x000f280000000a00 */
[----:B------:R-:W5:Y:S04]  /*1830*/  LDS.64 R16, [R0+0x1000] ;  /* 0x0010000000107984 */ /* 0x000f680000000a00 */
[----:B------:R-:W5:Y:S04]  /*1840*/  LDS.64 R18, [R0+0x1800] ;  /* 0x0018000000127984 */ /* 0x000f680000000a00 */
[----:B------:R-:W5:Y:S04]  /*1850*/  LDS.64 R20, [R0+0x2000] ;  /* 0x0020000000147984 */ /* 0x000f680000000a00 */
[----:B------:R-:W5:Y:S04]  /*1860*/  LDS.64 R22, [R0+0x2800] ;  /* 0x0028000000167984 */ /* 0x000f680000000a00 */
[----:B0-----:R-:W0:Y:S04]  /*1870*/  LDS.64 R26, [R0+0x3000] ;  /* 0x00300000001a7984 */ /* 0x001e280000000a00 */
[----:B------:R-:W0:Y:S04]  /*1880*/  LDS.64 R28, [R0+0x3800] ;  /* 0x00380000001c7984 */ /* 0x000e280000000a00 */
[----:B------:R-:W0:Y:S04]  /*1890*/  LDS.64 R30, [R0+0x4000] ;  /* 0x00400000001e7984 */ /* 0x000e280000000a00 */
[----:B------:R-:W0:Y:S04]  /*18a0*/  LDS.64 R32, [R0+0x4800] ;  /* 0x0048000000207984 */ /* 0x000e280000000a00 */
[----:B------:R-:W0:Y:S04]  /*18b0*/  LDS.64 R34, [R0+0x5000] ;  /* 0x0050000000227984 */ /* 0x000e280000000a00 */
[----:B------:R-:W0:Y:S04]  /*18c0*/  LDS.64 R36, [R0+0x5800] ;  /* 0x0058000000247984 */ /* 0x000e280000000a00 */
[----:B------:R-:W0:Y:S04]  /*18d0*/  LDS.64 R38, [R0+0x6000] ;  /* 0x0060000000267984 */ /* 0x000e280000000a00 */
[----:B------:R2:W0:Y:S04]  /*18e0*/  LDS.64 R40, [R0+0x6800] ;  /* 0x0068000000287984 */ /* 0x0004280000000a00 */
[----:B-1----:R1:W-:Y:S04]  /*18f0*/  STG.E desc[UR10][R2.64+-0x800], R6 ;  /* 0xfff8000602007986 */ /* 0x0023e8000c10190a */
[----:B------:R4:W-:Y:S01]  /*1900*/  STG.E desc[UR10][R4.64+-0x800], R7 ;  /* 0xfff8000704007986 */ /* 0x0009e2000c10190a */
[----:B--2---:R-:W-:-:S03]  /*1910*/  VIADD R0, R0, 0x8000 ;  /* 0x0000800000007836 */ /* 0x004fc60000000000 */
[----:B------:R2:W-:Y:S04]  /*1920*/  STG.E desc[UR10][R2.64+-0x400], R10 ;  /* 0xfffc000a02007986 */ /* 0x0005e8000c10190a */
[----:B------:R5:W-:Y:S01]  /*1930*/  STG.E desc[UR10][R4.64+-0x400], R11 ;  /* 0xfffc000b04007986 */ /* 0x000be2000c10190a */
[----:B-1----:R-:W-:-:S03]  /*1940*/  IADD3 R6, P3, PT, R4, 0x4000, RZ ;  /* 0x0000400004067810 */ /* 0x002fc60007f7e0ff */
[----:B---3--:R-:W-:Y:S02]  /*1950*/  STG.E desc[UR10][R2.64], R12 ;  /* 0x0000000c02007986 */ /* 0x008fe4000c10190a */
[----:B----4-:R-:W-:Y:S02]  /*1960*/  IMAD.X R7, RZ, RZ, R5, P3 ;  /* 0x000000ffff077224 */ /* 0x010fe400018e0605 */
[----:B------:R-:W-:Y:S01]  /*1970*/  STG.E desc[UR10][R4.64], R13 ;  /* 0x0000000d04007986 */ /* 0x000fe2000c10190a */
[----:B--2---:R-:W-:-:S03]  /*1980*/  IADD3 R10, P2, PT, R2, 0x4000, RZ ;  /* 0x00004000020a7810 */ /* 0x004fc60007f5e0ff */
[----:B------:R-:W-:Y:S02]  /*1990*/  STG.E desc[UR10][R2.64+0x400], R14 ;  /* 0x0004000e02007986 */ /* 0x000fe4000c10190a */
[----:B-----5:R-:W-:Y:S02]  /*19a0*/  IMAD.X R11, RZ, RZ, R3, P2 ;  /* 0x000000ffff0b7224 */ /* 0x020fe400010e0603 */
        /* <DEDUP_REMOVED lines=9> */
[----:B0-----:R-:W-:Y:S04]  /*1a40*/  STG.E desc[UR10][R2.64+0x1800], R26 ;  /* 0x0018001a02007986 */ /* 0x001fe8000c10190a */
        /* <DEDUP_REMOVED lines=13> */
[----:B------:R0:W-:Y:S04]  /*1b20*/  STG.E desc[UR10][R2.64+0x3400], R40 ;  /* 0x0034002802007986 */ /* 0x0001e8000c10190a */
[----:B------:R1:W-:Y:S01]  /*1b30*/  STG.E desc[UR10][R4.64+0x3400], R41 ;  /* 0x0034002904007986 */ /* 0x0003e2000c10190a */
[----:B0-----:R-:W-:-:S02]  /*1b40*/  IMAD.MOV.U32 R2, RZ, RZ, R10 ;  /* 0x000000ffff027224 */ /* 0x001fc400078e000a */
[----:B------:R-:W-:Y:S02]  /*1b50*/  IMAD.MOV.U32 R3, RZ, RZ, R11 ;  /* 0x000000ffff037224 */ /* 0x000fe400078e000b */
[----:B-1----:R-:W-:Y:S02]  /*1b60*/  IMAD.MOV.U32 R4, RZ, RZ, R6 ;  /* 0x000000ffff047224 */ /* 0x002fe400078e0006 */
[----:B------:R-:W-:Y:S01]  /*1b70*/  IMAD.MOV.U32 R5, RZ, RZ, R7 ;  /* 0x000000ffff057224 */ /* 0x000fe200078e0007 */
[----:B------:R-:W-:Y:S06]  /*1b80*/  @!P1 BRA `(.L_x_965) ;  /* 0xfffffffc00109947 */ /* 0x000fec000383ffff */
.L_x_964:
[----:B------:R-:W-:Y:S05]  /*1b90*/  BSYNC.RECONVERGENT B0 ;  /* 0x0000000000007941 */ /* 0x000fea0003800200 */
.L_x_963:
[----:B------:R-:W-:Y:S01]  /*1ba0*/  IMAD.IADD R6, R24, 0x1, -R9 ;  /* 0x0000000118067824 */ /* 0x000fe200078e0a09 */
[----:B------:R-:W-:Y:S04]  /*1bb0*/  BSSY.RECONVERGENT B0, `(.L_x_966) ;  /* 0x0000026000007945 */ /* 0x000fe80003800200 */
[----:B------:R-:W-:-:S13]  /*1bc0*/  ISETP.GT.AND P1, PT, R6, 0x400, PT ;  /* 0x000004000600780c */ /* 0x000fda0003f24270 */
[----:B------:R-:W-:Y:S05]  /*1bd0*/  @!P1 BRA `(.L_x_967) ;  /* 0x00000000008c9947 */ /* 0x000fea0003800000 */
[----:B------:R-:W1:Y:S01]  /*1be0*/  LDS.64 R6, [R0+-0x1000] ;  /* 0xfff0000000067984 */ /* 0x000e620000000a00 */
[----:B------:R-:W-:Y:S01]  /*1bf0*/  IADD3 R8, P1, PT, R2, 0x2000, RZ ;  /* 0x0000200002087810 */ /* 0x000fe20007f3e0ff */
[----:B------:R-:W-:Y:S01]  /*1c00*/  VIADD R9, R9, 0x800 ;  /* 0x0000080009097836 */ /* 0x000fe20000000000 */
[----:B------:R-:W-:Y:S01]  /*1c10*/  PLOP3.LUT P0, PT, PT, PT, PT, 0x8, 0x80 ;  /* 0x000000000080781c */ /* 0x000fe20003f0e170 */
[----:B------:R-:W2:Y:S04]  /*1c20*/  LDS.64 R10, [R0+-0x800] ;  /* 0xfff80000000a7984 */ /* 0x000ea80000000a00 */
[----:B------:R-:W3:Y:S04]  /*1c30*/  LDS.64 R12, [R0] ;  /* 0x00000000000c7984 */ /* 0x000ee80000000a00 */
[----:B------:R-:W4:Y:S04]  /*1c40*/  LDS.64 R14, [R0+0x800] ;  /* 0x00080000000e7984 */ /* 0x000f280000000a00 */
[----:B------:R-:W5:Y:S04]  /*1c50*/  LDS.64 R16, [R0+0x1000] ;  /* 0x0010000000107984 */ /* 0x000f680000000a00 */
[----:B------:R-:W0:Y:S04]  /*1c60*/  LDS.64 R18, [R0+0x1800] ;  /* 0x0018000000127984 */ /* 0x000e280000000a00 */
[----:B------:R-:W0:Y:S04]  /*1c70*/  LDS.64 R20, [R0+0x2000] ;  /* 0x0020000000147984 */ /* 0x000e280000000a00 */
[----:B------:R1:W0:Y:S02]  /*1c80*/  LDS.64 R22, [R0+0x2800] ;  /* 0x0028000000167984 */ /* 0x0002240000000a00 */
[----:B-1----:R-:W-:-:S02]  /*1c90*/  VIADD R0, R0, 0x4000 ;  /* 0x0000400000007836 */ /* 0x002fc40000000000 */
[----:B------:R1:W-:Y:S04]  /*1ca0*/  STG.E desc[UR10][R2.64+-0x800], R6 ;  /* 0xfff8000602007986 */ /* 0x0003e8000c10190a */
[----:B------:R4:W-:Y:S04]  /*1cb0*/  STG.E desc[UR10][R4.64+-0x800], R7 ;  /* 0xfff8000704007986 */ /* 0x0009e8000c10190a */
[----:B--2---:R-:W-:Y:S04]  /*1cc0*/  STG.E desc[UR10][R2.64+-0x400], R10 ;  /* 0xfffc000a02007986 */ /* 0x004fe8000c10190a */
[----:B------:R2:W-:Y:S01]  /*1cd0*/  STG.E desc[UR10][R4.64+-0x400], R11 ;  /* 0xfffc000b04007986 */ /* 0x0005e2000c10190a */
[----:B-1----:R-:W-:-:S03]  /*1ce0*/  IADD3 R6, P2, PT, R4, 0x2000, RZ ;  /* 0x0000200004067810 */ /* 0x002fc60007f5e0ff */
[----:B---3--:R-:W-:Y:S02]  /*1cf0*/  STG.E desc[UR10][R2.64], R12 ;  /* 0x0000000c02007986 */ /* 0x008fe4000c10190a */
[----:B----4-:R-:W-:Y:S02]  /*1d00*/  IMAD.X R7, RZ, RZ, R5, P2 ;  /* 0x000000ffff077224 */ /* 0x010fe400010e0605 */
[----:B------:R-:W-:Y:S04]  /*1d10*/  STG.E desc[UR10][R4.64], R13 ;  /* 0x0000000d04007986 */ /* 0x000fe8000c10190a */
[----:B------:R-:W-:Y:S01]  /*1d20*/  STG.E desc[UR10][R2.64+0x400], R14 ;  /* 0x0004000e02007986 */ /* 0x000fe2000c10190a */
[----:B--2---:R-:W-:-:S03]  /*1d30*/  IMAD.X R11, RZ, RZ, R3, P1 ;  /* 0x000000ffff0b7224 */ /* 0x004fc600008e0603 */
[----:B------:R-:W-:Y:S04]  /*1d40*/  STG.E desc[UR10][R4.64+0x400], R15 ;  /* 0x0004000f04007986 */ /* 0x000fe8000c10190a */
[----:B-----5:R-:W-:Y:S04]  /*1d50*/  STG.E desc[UR10][R2.64+0x800], R16 ;  /* 0x0008001002007986 */ /* 0x020fe8000c10190a */
[----:B------:R-:W-:Y:S04]  /*1d60*/  STG.E desc[UR10][R4.64+0x800], R17 ;  /* 0x0008001104007986 */ /* 0x000fe8000c10190a */
[----:B0-----:R-:W-:Y:S04]  /*1d70*/  STG.E desc[UR10][R2.64+0xc00], R18 ;  /* 0x000c001202007986 */ /* 0x001fe8000c10190a */
        /* <DEDUP_REMOVED lines=8> */
[----:B------:R-:W-:-:S07]  /*1e00*/  IMAD.MOV.U32 R5, RZ, RZ, R7 ;  /* 0x000000ffff057224 */ /* 0x000fce00078e0007 */
.L_x_967:
[----:B------:R-:W-:Y:S05]  /*1e10*/  BSYNC.RECONVERGENT B0 ;  /* 0x0000000000007941 */ /* 0x000fea0003800200 */
.L_x_966:
[----:B------:R-:W-:-:S13]  /*1e20*/  ISETP.LT.OR P0, PT, R9, R24, P0 ;  /* 0x000000180900720c */ /* 0x000fda0000701670 */
[----:B------:R-:W-:Y:S05]  /*1e30*/  @!P0 EXIT ;  /* 0x000000000000894d */ /* 0x000fea0003800000 */
[----:B------:R-:W1:Y:S04]  /*1e40*/  LDS.64 R6, [R0+-0x1000] ;  /* 0xfff0000000067984 */ /* 0x000e680000000a00 */
[----:B------:R-:W2:Y:S04]  /*1e50*/  LDS.64 R8, [R0+-0x800] ;  /* 0xfff8000000087984 */ /* 0x000ea80000000a00 */
[----:B------:R-:W3:Y:S04]  /*1e60*/  LDS.64 R10, [R0] ;  /* 0x00000000000a7984 */ /* 0x000ee80000000a00 */
[----:B------:R-:W4:Y:S04]  /*1e70*/  LDS.64 R12, [R0+0x800] ;  /* 0x00080000000c7984 */ /* 0x000f280000000a00 */
[----:B-1----:R-:W-:Y:S04]  /*1e80*/  STG.E desc[UR10][R2.64+-0x800], R6 ;  /* 0xfff8000602007986 */ /* 0x002fe8000c10190a */
[----:B------:R-:W-:Y:S04]  /*1e90*/  STG.E desc[UR10][R4.64+-0x800], R7 ;  /* 0xfff8000704007986 */ /* 0x000fe8000c10190a */
[----:B--2---:R-:W-:Y:S04]  /*1ea0*/  STG.E desc[UR10][R2.64+-0x400], R8 ;  /* 0xfffc000802007986 */ /* 0x004fe8000c10190a */
[----:B------:R-:W-:Y:S04]  /*1eb0*/  STG.E desc[UR10][R4.64+-0x400], R9 ;  /* 0xfffc000904007986 */ /* 0x000fe8000c10190a */
[----:B---3--:R-:W-:Y:S04]  /*1ec0*/  STG.E desc[UR10][R2.64], R10 ;  /* 0x0000000a02007986 */ /* 0x008fe8000c10190a */
[----:B------:R-:W-:Y:S04]  /*1ed0*/  STG.E desc[UR10][R4.64], R11 ;  /* 0x0000000b04007986 */ /* 0x000fe8000c10190a */
[----:B----4-:R-:W-:Y:S04]  /*1ee0*/  STG.E desc[UR10][R2.64+0x400], R12 ;  /* 0x0004000c02007986 */ /* 0x010fe8000c10190a */
[----:B------:R-:W-:Y:S01]  /*1ef0*/  STG.E desc[UR10][R4.64+0x400], R13 ;  /* 0x0004000d04007986 */ /* 0x000fe2000c10190a */
[----:B------:R-:W-:Y:S05]  /*1f00*/  EXIT ;  /* 0x000000000000794d */ /* 0x000fea0003800000 */
.L_x_959:
[----:B------:R-:W-:Y:S01]  /*1f10*/  ISETP.NE.AND P2, PT, R28, R30, PT ;  /* 0x0000001e1c00720c */ /* 0x000fe20003f45270 */
[----:B0-----:R-:W0:Y:S01]  /*1f20*/  @P0 LDC.64 R46, c[0x0][0x398] ;  /* 0x0000e600ff2e0b82 */ /* 0x001e220000000a00 */
[----:B------:R-:W-:Y:S02]  /*1f30*/  ISETP.NE.AND P5, PT, R30, R32, PT ;  /* 0x000000201e00720c */ /* 0x000fe40003fa5270 */
[----:B------:R-:W-:Y:S02]  /*1f40*/  ISETP.NE.AND P1, PT, R32, R34, PT ;  /* 0x000000222000720c */ /* 0x000fe40003f25270 */
[----:B------:R-:W-:Y:S02]  /*1f50*/  ISETP.NE.AND P4, PT, R34, R36, PT ;  /* 0x000000242200720c */ /* 0x000fe40003f85270 */
[----:B------:R-:W-:Y:S01]  /*1f60*/  ISETP.NE.AND P3, PT, R36, R38, PT ;  /* 0x000000262400720c */ /* 0x000fe20003f65270 */
[----:B------:R-:W1:Y:S01]  /*1f70*/  @P0 LDC.64 R44, c[0x0][0x3a0] ;  /* 0x0000e800ff2c0b82 */ /* 0x000e620000000a00 */
[----:B------:R-:W-:-:S07]  /*1f80*/  ISETP.NE.AND P6, PT, R38, R40, PT ;  /* 0x000000282600720c */ /* 0x000fce0003fc5270 */
[----:B------:R-:W2:Y:S08]  /*1f90*/  @P2 LDC.64 R8, c[0x0][0x3a0] ;  /* 0x0000e800ff082b82 */ /* 0x000eb00000000a00 */
[----:B------:R-:W3:Y:S01]  /*1fa0*/  @P2 LDC.64 R26, c[0x0][0x398] ;  /* 0x0000e600ff1a2b82 */ /* 0x000ee20000000a00 */
[----:B0-----:R-:W-:-:S05]  /*1fb0*/  @P0 IMAD.WIDE R46, R11, 0x4, R46 ;  /* 0x000000040b2e0825 */ /* 0x001fca00078e022e */
[----:B------:R-:W-:Y:S02]  /*1fc0*/  @P0 STG.E desc[UR10][R46.64], R6 ;  /* 0x000000062e000986 */ /* 0x000fe4000c10190a */
[----:B------:R-:W0:Y:S01]  /*1fd0*/  @P5 LDC.64 R22, c[0x0][0x398] ;  /* 0x0000e600ff165b82 */ /* 0x000e220000000a00 */
[----:B-1----:R-:W-:-:S05]  /*1fe0*/  @P0 IMAD.WIDE R48, R11, 0x4, R44 ;  /* 0x000000040b300825 */ /* 0x002fca00078e022c */
[----:B------:R-:W-:Y:S01]  /*1ff0*/  @P0 STG.E desc[UR10][R48.64], R7 ;  /* 0x0000000730000986 */ /* 0x000fe2000c10190a */
[----:B------:R-:W-:Y:S01]  /*2000*/  ISETP.NE.AND P0, PT, R40, R4, PT ;  /* 0x000000042800720c */ /* 0x000fe20003f05270 */
[----:B------:R-:W1:Y:S01]  /*2010*/  @P5 LDC.64 R24, c[0x0][0x3a0] ;  /* 0x0000e800ff185b82 */ /* 0x000e620000000a00 */
[----:B--2---:R-:W-:-:S07]  /*2020*/  @P2 IMAD.WIDE R52, R0, 0x4, R8 ;  /* 0x0000000400342825 */ /* 0x004fce00078e0208 */
[----:B------:R-:W2:Y:S01]  /*2030*/  @P1 LDC.64 R8, c[0x0][0x398] ;  /* 0x0000e600ff081b82 */ /* 0x000ea20000000a00 */
[----:B---3--:R-:W-:-:S05]  /*2040*/  @P2 IMAD.WIDE R50, R0, 0x4, R26 ;  /* 0x0000000400322825 */ /* 0x008fca00078e021a */
[----:B------:R1:W-:Y:S02]  /*2050*/  @P2 STG.E desc[UR10][R50.64], R28 ;  /* 0x0000001c32002986 */ /* 0x0003e4000c10190a */
[----:B------:R-:W3:Y:S01]  /*2060*/  @P1 LDC.64 R10, c[0x0][0x3a0] ;  /* 0x0000e800ff0a1b82 */ /* 0x000ee20000000a00 */
[----:B0-----:R-:W-:Y:S01]  /*2070*/  @P5 IMAD.WIDE R54, R15, 0x4, R22 ;  /* 0x000000040f365825 */ /* 0x001fe200078e0216 */
[----:B------:R0:W-:Y:S01]  /*2080*/  @P2 STG.E desc[UR10][R52.64], R29 ;  /* 0x0000001d34002986 */ /* 0x0001e2000c10190a */
[----:B------:R-:W-:-:S03]  /*2090*/  ISETP.NE.AND P2, PT, R4, R3, PT ;  /* 0x000000030400720c */ /* 0x000fc60003f45270 */
[----:B------:R0:W-:Y:S02]  /*20a0*/  @P5 STG.E desc[UR10][R54.64], R30 ;  /* 0x0000001e36005986 */ /* 0x0001e4000c10190a */
[----:B------:R-:W4:Y:S01]  /*20b0*/  @P4 LDC.64 R44, c[0x0][0x398] ;  /* 0x0000e600ff2c4b82 */ /* 0x000f220000000a00 */
[----:B-1----:R-:W-:-:S05]  /*20c0*/  @P5 IMAD.WIDE R50, R15, 0x4, R24 ;  /* 0x000000040f325825 */ /* 0x002fca00078e0218 */
[----:B------:R0:W-:Y:S02]  /*20d0*/  @P5 STG.E desc[UR10][R50.64], R31 ;  /* 0x0000001f32005986 */ /* 0x0001e4000c10190a */
[----:B------:R-:W1:Y:S01]  /*20e0*/  @P4 LDC.64 R26, c[0x0][0x3a0] ;  /* 0x0000e800ff1a4b82 */ /* 0x000e620000000a00 */
[----:B--2---:R-:W-:-:S05]  /*20f0*/  @P1 IMAD.WIDE R8, R21, 0x4, R8 ;  /* 0x0000000415081825 */ /* 0x004fca00078e0208 */
[----:B------:R0:W-:Y:S02]  /*2100*/  @P1 STG.E desc[UR10][R8.64], R32 ;  /* 0x0000002008001986 */ /* 0x0001e4000c10190a */
[----:B------:R-:W2:Y:S01]  /*2110*/  @P3 LDC.64 R22, c[0x0][0x398] ;  /* 0x0000e600ff163b82 */ /* 0x000ea20000000a00 */
[----:B---3--:R-:W-:-:S05]  /*2120*/  @P1 IMAD.WIDE R10, R21, 0x4, R10 ;  /* 0x00000004150a1825 */ /* 0x008fca00078e020a */
[----:B------:R0:W-:Y:S02]  /*2130*/  @P1 STG.E desc[UR10][R10.64], R33 ;  /* 0x000000210a001986 */ /* 0x0001e4000c10190a */
[----:B------:R-:W3:Y:S01]  /*2140*/  @P3 LDC.64 R48, c[0x0][0x3a0] ;  /* 0x0000e800ff303b82 */ /* 0x000ee20000000a00 */
[----:B----4-:R-:W-:-:S05]  /*2150*/  @P4 IMAD.WIDE R44, R2, 0x4, R44 ;  /* 0x00000004022c4825 */ /* 0x010fca00078e022c */
        /* <DEDUP_REMOVED lines=12> */
[----:B------:R0:W-:Y:S01]  /*2220*/  @P6 STG.E desc[UR10][R46.64], R38 ;  /* 0x000000262e006986 */ /* 0x0001e2000c10190a */
[----:B-1----:R-:W-:-:S05]  /*2230*/  @P6 IMAD.WIDE R6, R42, 0x4, R6 ;  /* 0x000000042a066825 */ /* 0x002fca00078e0206 */
[----:B------:R0:W-:Y:S01]  /*2240*/  @P6 STG.E desc[UR10][R6.64], R39 ;  /* 0x0000002706006986 */ /* 0x0001e2000c10190a */
[----:B--2---:R-:W-:-:S05]  /*2250*/  @P0 IMAD.WIDE R14, R17, 0x4, R14 ;  /* 0x00000004110e0825 */ /* 0x004fca00078e020e */
[----:B------:R0:W-:Y:S01]  /*2260*/  @P0 STG.E desc[UR10][R14.64], R40 ;  /* 0x000000280e000986 */ /* 0x0001e2000c10190a */
[----:B---3--:R-:W-:-:S05]  /*2270*/  @P0 IMAD.WIDE R24, R17, 0x4, R24 ;  /* 0x0000000411180825 */ /* 0x008fca00078e0218 */
[----:B------:R0:W-:Y:S01]  /*2280*/  @P0 STG.E desc[UR10][R24.64], R41 ;  /* 0x0000002918000986 */ /* 0x0001e2000c10190a */
[----:B------:R-:W-:Y:S05]  /*2290*/  @!P2 EXIT ;  /* 0x000000000000a94d */ /* 0x000fea0003800000 */
[----:B------:R-:W1:Y:S08]  /*22a0*/  LDC.64 R2, c[0x0][0x398] ;  /* 0x0000e600ff027b82 */ /* 0x000e700000000a00 */
[----:B0-----:R-:W0:Y:S01]  /*22b0*/  LDC.64 R6, c[0x0][0x3a0] ;  /* 0x0000e800ff067b82 */ /* 0x001e220000000a00 */
[----:B-1----:R-:W-:-:S05]  /*22c0*/  IMAD.WIDE R2, R13, 0x4, R2 ;  /* 0x000000040d027825 */ /* 0x002fca00078e0202 */
[----:B------:R-:W-:Y:S01]  /*22d0*/  STG.E desc[UR10][R2.64], R4 ;  /* 0x0000000402007986 */ /* 0x000fe2000c10190a */
[----:B0-----:R-:W-:-:S05]  /*22e0*/  IMAD.WIDE R6, R13, 0x4, R6 ;  /* 0x000000040d067825 */ /* 0x001fca00078e0206 */
[----:B------:R-:W-:Y:S01]  /*22f0*/  STG.E desc[UR10][R6.64], R5 ;  /* 0x0000000506007986 */ /* 0x000fe2000c10190a */
[----:B------:R-:W-:Y:S05]  /*2300*/  EXIT ;  /* 0x000000000000794d */ /* 0x000fea0003800000 */
.L_x_956:
[----:B------:R-:W0:Y:S01]  /*2310*/  S2R R0, SR_TID.X ;  /* 0x0000000000007919 */ /* 0x000e220000002100 */
[----:B------:R-:W1:Y:S01]  /*2320*/  LDC.64 R2, c[0x0][0x380] ;  /* 0x0000e000ff027b82 */ /* 0x000e620000000a00 */
[----:B------:R-:W-:Y:S01]  /*2330*/  IMAD.MOV.U32 R34, RZ, RZ, RZ ;  /* 0x000000ffff227224 */ /* 0x000fe200078e00ff */
[----:B------:R-:W2:Y:S06]  /*2340*/  S2R R36, SR_LANEID ;  /* 0x0000000000247919 */ /* 0x000eac0000000000 */
[----:B------:R-:W3:Y:S01]  /*2350*/  S2UR UR5, SR_CgaCtaId ;  /* 0x00000000000579c3 */ /* 0x000ee20000008800 */
[----:B------:R-:W-:-:S07]  /*2360*/  UMOV UR4, 0x400 ;  /* 0x0000040000047882 */ /* 0x000fce0000000000 */
[----:B------:R-:W4:Y:S01]  /*2370*/  LDC R20, c[0x0][0x390] ;  /* 0x0000e400ff147b82 */ /* 0x000f220000000800 */
[C---:B0-----:R-:W-:Y:S02]  /*2380*/  LOP3.LUT R4, R0.reuse, 0x1f, RZ, 0xc0, !PT ;  /* 0x0000001f00047812 */ /* 0x041fe400078ec0ff */
[----:B------:R-:W-:-:S03]  /*2390*/  LOP3.LUT R5, R0, 0x3e0, RZ, 0xc0, !PT ;  /* 0x000003e000057812 */ /* 0x000fc600078ec0ff */
[----:B------:R-:W-:-:S04]  /*23a0*/  IMAD.IADD R4, R9, 0x1, R4 ;  /* 0x0000000109047824 */ /* 0x000fc800078e0204 */
[----:B------:R-:W-:-:S04]  /*23b0*/  IMAD R5, R5, 0x9, R4 ;  /* 0x0000000905057824 */ /* 0x000fc800078e0204 */
[----:B-1----:R-:W-:-:S05]  /*23c0*/  IMAD.WIDE.U32 R4, R5, 0x4, R2 ;  /* 0x0000000405047825 */ /* 0x002fca00078e0002 */
[----:B------:R-:W5:Y:S04]  /*23d0*/  LDG.E.CONSTANT R6, desc[UR10][R4.64] ;  /* 0x0000000a04067981 */ /* 0x000f68000c1e9900 */
[----:B------:R-:W4:Y:S04]  /*23e0*/  LDG.E.CONSTANT R7, desc[UR10][R4.64+0x80] ;  /* 0x0000800a04077981 */ /* 0x000f28000c1e9900 */
[----:B------:R-:W4:Y:S04]  /*23f0*/  LDG.E.CONSTANT R8, desc[UR10][R4.64+0x100] ;  /* 0x0001000a04087981 */ /* 0x000f28000c1e9900 */
[----:B------:R-:W4:Y:S04]  /*2400*/  LDG.E.CONSTANT R10, desc[UR10][R4.64+0x180] ;  /* 0x0001800a040a7981 */ /* 0x000f28000c1e9900 */
[----:B------:R-:W4:Y:S04]  /*2410*/  LDG.E.CONSTANT R11, desc[UR10][R4.64+0x200] ;  /* 0x0002000a040b7981 */ /* 0x000f28000c1e9900 */
[----:B------:R-:W4:Y:S04]  /*2420*/  LDG.E.CONSTANT R12, desc[UR10][R4.64+0x280] ;  /* 0x0002800a040c7981 */ /* 0x000f28000c1e9900 */
[----:B------:R-:W4:Y:S04]  /*2430*/  LDG.E.CONSTANT R13, desc[UR10][R4.64+0x300] ;  /* 0x0003000a040d7981 */ /* 0x000f28000c1e9900 */
[----:B------:R-:W4:Y:S04]  /*2440*/  LDG.E.CONSTANT R14, desc[UR10][R4.64+0x380] ;  /* 0x0003800a040e7981 */ /* 0x000f28000c1e9900 */
[----:B------:R-:W4:Y:S01]  /*2450*/  LDG.E.CONSTANT R15, desc[UR10][R4.64+0x400] ;  /* 0x0004000a040f7981 */ /* 0x000f22000c1e9900 */
[----:B------:R-:W-:-:S13]  /*2460*/  ISETP.NE.AND P0, PT, R0, RZ, PT ;  /* 0x000000ff0000720c */ /* 0x000fda0003f05270 */
[----:B------:R-:W-:-:S05]  /*2470*/  @!P0 IMAD.WIDE.U32 R2, R9, 0x4, R2 ;  /* 0x0000000409028825 */ /* 0x000fca00078e0002 */
[----:B------:R0:W4:Y:S01]  /*2480*/  @!P0 LDG.E.CONSTANT R34, desc[UR10][R2.64+-0x4] ;  /* 0xfffffc0a02228981 */ /* 0x000122000c1e9900 */
[----:B------:R-:W-:Y:S01]  /*2490*/  SHF.R.U32.HI R43, RZ, 0x5, R0 ;  /* 0x00000005ff2b7819 */ /* 0x000fe20000011600 */
[----:B---3--:R-:W-:Y:S01]  /*24a0*/  ULEA UR4, UR5, UR4, 0x18 ;  /* 0x0000000405047291 */ /* 0x008fe2000f8ec0ff */
[C---:B------:R-:W-:Y:S02]  /*24b0*/  ISETP.NE.AND P0, PT, R0.reuse, RZ, PT ;  /* 0x000000ff0000720c */ /* 0x040fe40003f05270 */
[C---:B------:R-:W-:Y:S01]  /*24c0*/  ISETP.NE.AND P5, PT, R43.reuse, 0x5, PT ;  /* 0x000000052b00780c */ /* 0x040fe20003fa5270 */
[----:B--2---:R-:W-:Y:S02]  /*24d0*/  IMAD R9, R43, 0x120, R36 ;  /* 0x000001202b097824 */ /* 0x004fe400078e0224 */
[----:B------:R-:W-:-:S03]  /*24e0*/  LEA R16, R0, UR4, 0x2 ;  /* 0x0000000400107c11 */ /* 0x000fc6000f8e10ff */
[----:B------:R-:W-:-:S05]  /*24f0*/  LEA R17, R9, UR4, 0x2 ;  /* 0x0000000409117c11 */ /* 0x000fca000f8e10ff */
[----:B------:R-:W-:Y:S01]  /*2500*/  IMAD R18, R36, 0x20, R17 ;  /* 0x0000002024127824 */ /* 0x000fe200078e0211 */
[----:B-----5:R-:W-:Y:S04]  /*2510*/  STS [R17], R6 ;  /* 0x0000000611007388 */ /* 0x020fe80000000800 */
[----:B----4-:R-:W-:Y:S04]  /*2520*/  STS [R17+0x80], R7 ;  /* 0x0000800711007388 */ /* 0x010fe80000000800 */
        /* <DEDUP_REMOVED lines=8> */
[----:B------:R-:W-:Y:S01]  /*25b0*/  LDS R37, [R18+0x20] ;  /* 0x0000200012257984 */ /* 0x000fe20000000800 */
[----:B-1----:R-:W-:-:S03]  /*25c0*/  IMAD.MOV.U32 R13, RZ, RZ, 0x2 ;  /* 0x00000002ff0d7424 */ /* 0x002fc600078e00ff */
[----:B------:R-:W-:Y:S04]  /*25d0*/  LDS R32, [R18] ;  /* 0x0000000012207984 */ /* 0x000fe80000000800 */
[----:B------:R-:W1:Y:S04]  /*25e0*/  LDS R30, [R18+0x4] ;  /* 0x00000400121e7984 */ /* 0x000e680000000800 */
[----:B------:R-:W2:Y:S04]  /*25f0*/  LDS R28, [R18+0x8] ;  /* 0x00000800121c7984 */ /* 0x000ea80000000800 */
[----:B------:R-:W3:Y:S04]  /*2600*/  LDS R10, [R18+0xc] ;  /* 0x00000c00120a7984 */ /* 0x000ee80000000800 */
[----:B------:R-:W-:Y:S04]  /*2610*/  LDS R8, [R18+0x10] ;  /* 0x0000100012087984 */ /* 0x000fe80000000800 */
[----:B------:R-:W-:Y:S04]  /*2620*/  LDS R6, [R18+0x14] ;  /* 0x0000140012067984 */ /* 0x000fe80000000800 */
[----:B------:R-:W-:Y:S04]  /*2630*/  LDS R4, [R18+0x18] ;  /* 0x0000180012047984 */ /* 0x000fe80000000800 */
[----:B0-----:R-:W-:Y:S01]  /*2640*/  LDS R2, [R18+0x1c] ;  /* 0x00001c0012027984 */ /* 0x001fe20000000800 */
[----:B------:R-:W-:Y:S01]  /*2650*/  BAR.SYNC.DEFER_BLOCKING 0x0 ;  /* 0x0000000000007b1d */ /* 0x000fe20000010000 */
[----:B-1----:R-:W-:-:S02]  /*2660*/  ISETP.NE.AND P2, PT, R32, R30, PT ;  /* 0x0000001e2000720c */ /* 0x002fc40003f45270 */
[----:B--2---:R-:W-:Y:S02]  /*2670*/  ISETP.NE.AND P3, PT, R30, R28, PT ;  /* 0x0000001c1e00720c */ /* 0x004fe40003f65270 */
[----:B---3--:R-:W-:Y:S01]  /*2680*/  ISETP.NE.AND P4, PT, R28, R10, PT ;  /* 0x0000000a1c00720c */ /* 0x008fe20003f85270 */
        /* <DEDUP_REMOVED lines=15> */
[----:B------:R-:W-:Y:S04]  /*2780*/  LDS R7, [R18+0x14] ;  /* 0x0000140012077984 */ /* 0x000fe80000000800 */
[----:B------:R-:W-:Y:S04]  /*2790*/  LDS R5, [R18+0x18] ;  /* 0x0000180012057984 */ /* 0x000fe80000000800 */
[----:B------:R-:W-:Y:S04]  /*27a0*/  LDS R3, [R18+0x1c] ;  /* 0x00001c0012037984 */ /* 0x000fe80000000800 */
[----:B------:R-:W-:Y:S01]  /*27b0*/  LDS R12, [R18+0x20] ;  /* 0x00002000120c7984 */ /* 0x000fe20000000800 */
[----:B------:R-:W-:Y:S01]  /*27c0*/  BAR.SYNC.DEFER_BLOCKING 0x0 ;  /* 0x0000000000007b1d */ /* 0x000fe20000010000 */
[----:B0-----:R-:W-:-:S05]  /*27d0*/  SEL R14, R33, RZ, !P2 ;  /* 0x000000ff210e7207 */ /* 0x001fca0005000000 */
[----:B-1----:R-:W-:-:S05]  /*27e0*/  IMAD.IADD R14, R31, 0x1, R14 ;  /* 0x000000011f0e7824 */ /* 0x002fca00078e020e */
[----:B------:R-:W-:-:S05]  /*27f0*/  SEL R14, R14, RZ, !P3 ;  /* 0x000000ff0e0e7207 */ /* 0x000fca0005800000 */
[----:B--2---:R-:W-:Y:S01]  /*2800*/  IMAD.IADD R14, R29, 0x1, R14 ;  /* 0x000000011d0e7824 */ /* 0x004fe200078e020e */
[----:B------:R-:W-:Y:S04]  /*2810*/  STS [R16+0x47c], R37 ;  /* 0x00047c2510007388 */ /* 0x000fe80000000800 */
[----:B------:R-:W-:Y:S01]  /*2820*/  SEL R14, R14, RZ, !P4 ;  /* 0x000000ff0e0e7207 */ /* 0x000fe20006000000 */
[----:B------:R-:W-:Y:S04]  /*2830*/  BAR.SYNC.DEFER_BLOCKING 0x0 ;  /* 0x0000000000007b1d */ /* 0x000fe80000010000 */
[----:B---3--:R-:W-:-:S02]  /*2840*/  IMAD.IADD R14, R11, 0x1, R14 ;  /* 0x000000010b0e7824 */ /* 0x008fc400078e020e */
[----:B------:R-:W0:Y:S01]  /*2850*/  @P0 LDS R34, [R16+0x478] ;  /* 0x0004780010220984 */ /* 0x000e220000000800 */
[----:B------:R-:W-:-:S04]  /*2860*/  ISETP.NE.AND P0, PT, R10, R8, PT ;  /* 0x000000080a00720c */ /* 0x000fc80003f05270 */
[----:B------:R-:W-:-:S05]  /*2870*/  SEL R14, R14, RZ, !P0 ;  /* 0x000000ff0e0e7207 */ /* 0x000fca0004000000 */
[----:B----4-:R-:W-:Y:S01]  /*2880*/  IMAD.IADD R14, R9, 0x1, R14 ;  /* 0x00000001090e7824 */ /* 0x010fe200078e020e */
[----:B0-----:R-:W-:-:S04]  /*2890*/  ISETP.NE.AND P1, PT, R34, R32, PT ;  /* 0x000000202200720c */ /* 0x001fc80003f25270 */
[----:B------:R-:W-:-:S09]  /*28a0*/  SEL R15, RZ, 0x1, !P1 ;  /* 0x00000001ff0f7807 */ /* 0x000fd20004800000 */
[----:B------:R-:W-:Y:S01]  /*28b0*/  @!P1 IMAD.MOV R13, RZ, RZ, 0x1 ;  /* 0x00000001ff0d9424 */ /* 0x000fe200078e02ff */
[----:B------:R-:W-:Y:S01]  /*28c0*/  ISETP.NE.AND P1, PT, R8, R6, PT ;  /* 0x000000060800720c */ /* 0x000fe20003f25270 */
[----:B------:R-:W-:Y:S01]  /*28d0*/  @!P2 IMAD.MOV R13, RZ, RZ, R15 ;  /* 0x000000ffff0da224 */ /* 0x000fe200078e020f */
[----:B------:R-:W-:Y:S02]  /*28e0*/  ISETP.NE.AND P2, PT, R6, R4, PT ;  /* 0x000000040600720c */ /* 0x000fe40003f45270 */
[----:B------:R-:W-:Y:S01]  /*28f0*/  SEL R14, R14, RZ, !P1 ;  /* 0x000000ff0e0e7207 */ /* 0x000fe20004800000 */
[----:B------:R-:W-:Y:S02]  /*2900*/  VIADD R15, R13, 0x1 ;  /* 0x000000010d0f7836 */ /* 0x000fe40000000000 */
[----:B------:R-:W-:Y:S01]  /*2910*/  @!P3 IMAD.MOV R15, RZ, RZ, R13 ;  /* 0x000000ffff0fb224 */ /* 0x000fe200078e020d */
[----:B------:R-:W-:Y:S01]  /*2920*/  ISETP.NE.AND P3, PT, R4, R2, PT ;  /* 0x000000020400720c */ /* 0x000fe20003f65270 */
[----:B------:R-:W-:-:S02]  /*2930*/  IMAD.IADD R14, R7, 0x1, R14 ;  /* 0x00000001070e7824 */ /* 0x000fc400078e020e */
[----:B------:R-:W-:Y:S02]  /*2940*/  VIADD R13, R15, 0x1 ;  /* 0x000000010f0d7836 */ /* 0x000fe40000000000 */
[----:B------:R-:W-:Y:S01]  /*2950*/  @!P4 IMAD.MOV R13, RZ, RZ, R15 ;  /* 0x000000ffff0dc224 */ /* 0x000fe200078e020f */
[----:B------:R-:W-:-:S03]  /*2960*/  SEL R14, R14, RZ, !P2 ;  /* 0x000000ff0e0e7207 */ /* 0x000fc60005000000 */
[----:B------:R-:W-:Y:S02]  /*2970*/  VIADD R15, R13, 0x1 ;  /* 0x000000010d0f7836 */ /* 0x000fe40000000000 */
[----:B------:R-:W-:Y:S02]  /*2980*/  IMAD.IADD R14, R5, 0x1, R14 ;  /* 0x00000001050e7824 */ /* 0x000fe400078e020e */
[----:B------:R-:W-:Y:S01]  /*2990*/  @!P0 IMAD.MOV R15, RZ, RZ, R13 ;  /* 0x000000ffff0f8224 */ /* 0x000fe200078e020d */
[----:B------:R-:W-:Y:S02]  /*29a0*/  ISETP.NE.AND P0, PT, R2, R37, PT ;  /* 0x000000250200720c */ /* 0x000fe40003f05270 */
[----:B------:R-:W-:Y:S01]  /*29b0*/  SEL R14, R14, RZ, !P3 ;  /* 0x000000ff0e0e7207 */ /* 0x000fe20005800000 */
[----:B------:R-:W-:Y:S02]  /*29c0*/  VIADD R16, R15, 0x1 ;  /* 0x000000010f107836 */ /* 0x000fe40000000000 */
[----:B------:R-:W-:Y:S01]  /*29d0*/  @!P1 IMAD.MOV R16, RZ, RZ, R15 ;  /* 0x000000ffff109224 */ /* 0x000fe200078e020f */
[----:B------:R-:W-:Y:S01]  /*29e0*/  ISETP.GE.AND P1, PT, R36, 0x1, PT ;  /* 0x000000012400780c */ /* 0x000fe20003f26270 */
[----:B------:R-:W-:-:S02]  /*29f0*/  IMAD.IADD R14, R3, 0x1, R14 ;  /* 0x00000001030e7824 */ /* 0x000fc400078e020e */
[----:B------:R-:W-:Y:S02]  /*2a00*/  VIADD R17, R16, 0x1 ;  /* 0x0000000110117836 */ /* 0x000fe40000000000 */
[----:B------:R-:W-:Y:S01]  /*2a10*/  @!P2 IMAD.MOV R17, RZ, RZ, R16 ;  /* 0x000000ffff11a224 */ /* 0x000fe200078e0210 */
[----:B------:R-:W-:Y:S02]  /*2a20*/  SEL R13, R14, RZ, !P0 ;  /* 0x000000ff0e0d7207 */ /* 0x000fe40004000000 */
[----:B------:R-:W-:-:S03]  /*2a30*/  ISETP.NE.AND P2, PT, R36, 0x1f, PT ;  /* 0x0000001f2400780c */ /* 0x000fc60003f45270 */
[----:B------:R-:W-:Y:S02]  /*2a40*/  IMAD.IADD R14, R12, 0x1, R13 ;  /* 0x000000010c0e7824 */ /* 0x000fe400078e020d */
[----:B------:R-:W-:Y:S02]  /*2a50*/  VIADD R12, R17, 0x1 ;  /* 0x00000001110c7836 */ /* 0x000fe40000000000 */
[----:B------:R-:W-:Y:S01]  /*2a60*/  @!P3 IMAD.MOV R12, RZ, RZ, R17 ;  /* 0x000000ffff0cb224 */ /* 0x000fe200078e0211 */
[----:B------:R-:W0:Y:S01]  /*2a70*/  SHFL.UP PT, R15, R14, 0x1, RZ ;  /* 0x042000000e0f7989 */ /* 0x000e2200000e00ff */
[C---:B------:R-:W-:Y:S02]  /*2a80*/  ISETP.NE.AND P3, PT, R43.reuse, 0x6, PT ;  /* 0x000000062b00780c */ /* 0x040fe40003f65270 */
[----:B------:R-:W-:Y:S02]  /*2a90*/  VIADD R13, R12, 0x1 ;  /* 0x000000010c0d7836 */ /* 0x000fe40000000000 */
[----:B------:R-:W-:Y:S01]  /*2aa0*/  @!P0 IMAD.MOV R13, RZ, RZ, R12 ;  /* 0x000000ffff0d8224 */ /* 0x000fe200078e020c */
[----:B------:R-:W-:-:S04]  /*2ab0*/  @!P2 LEA R35, R43, UR4, 0x3 ;  /* 0x000000042b23ac11 */ /* 0x000fc8000f8e18ff */
[----:B------:R-:W1:Y:S01]  /*2ac0*/  SHFL.UP PT, R12, R13, 0x1, RZ ;  /* 0x042000000d0c7989 */ /* 0x000e6200000e00ff */
[----:B------:R-:W-:-:S04]  /*2ad0*/  ISETP.NE.AND P0, PT, R13, RZ, PT ;  /* 0x000000ff0d00720c */ /* 0x000fc80003f05270 */
[----:B0-----:R-:W-:-:S04]  /*2ae0*/  SEL R15, R15, RZ, !P0 ;  /* 0x000000ff0f0f7207 */ /* 0x001fc80004000000 */
[----:B------:R-:W-:-:S05]  /*2af0*/  SEL R15, R15, RZ, P1 ;  /* 0x000000ff0f0f7207 */ /* 0x000fca0000800000 */
[----:B------:R-:W-:Y:S01]  /*2b00*/  IMAD.IADD R15, R14, 0x1, R15 ;  /* 0x000000010e0f7824 */ /* 0x000fe200078e020f */
[----:B-1----:R-:W-:Y:S02]  /*2b10*/  SEL R12, R12, RZ, P1 ;  /* 0x000000ff0c0c7207 */ /* 0x002fe40000800000 */
[----:B------:R-:W-:Y:S02]  /*2b20*/  ISETP.GE.AND P1, PT, R36, 0x2, PT ;  /* 0x000000022400780c */ /* 0x000fe40003f26270 */
[----:B------:R-:W0:Y:S01]  /*2b30*/  SHFL.UP PT, R16, R15, 0x2, RZ ;  /* 0x044000000f107989 */ /* 0x000e2200000e00ff */
[----:B------:R-:W-:-:S05]  /*2b40*/  IMAD.IADD R12, R12, 0x1, R13 ;  /* 0x000000010c0c7824 */ /* 0x000fca00078e020d */
[----:B------:R-:W1:Y:S01]  /*2b50*/  SHFL.UP PT, R14, R12, 0x2, RZ ;  /* 0x044000000c0e7989 */ /* 0x000e6200000e00ff */
[----:B------:R-:W-:-:S04]  /*2b60*/  ISETP.NE.AND P0, PT, R12, RZ, PT ;  /* 0x000000ff0c00720c */ /* 0x000fc80003f05270 */
[----:B0-----:R-:W-:-:S04]  /*2b70*/  SEL R16, R16, RZ, !P0 ;  /* 0x000000ff10107207 */ /* 0x001fc80004000000 */
[----:B------:R-:W-:Y:S02]  /*2b80*/  SEL R16, R16, RZ, P1 ;  /* 0x000000ff10107207 */ /* 0x000fe40000800000 */
[----:B-1----:R-:W-:Y:S02]  /*2b90*/  SEL R13, R14, RZ, P1 ;  /* 0x000000ff0e0d7207 */ /* 0x002fe40000800000 */
[----:B------:R-:W-:Y:S01]  /*2ba0*/  ISETP.GE.AND P1, PT, R36, 0x4, PT ;  /* 0x000000042400780c */ /* 0x000fe20003f26270 */
[----:B------:R-:W-:Y:S02]  /*2bb0*/  IMAD.IADD R16, R15, 0x1, R16 ;  /* 0x000000010f107824 */ /* 0x000fe400078e0210 */
[----:B------:R-:W-:-:S03]  /*2bc0*/  IMAD.IADD R13, R12, 0x1, R13 ;  /* 0x000000010c0d7824 */ /* 0x000fc600078e020d */
[----:B------:R-:W0:Y:S02]  /*2bd0*/  SHFL.UP PT, R17, R16, 0x4, RZ ;  /* 0x0480000010117989 */ /* 0x000e2400000e00ff */
[----:B------:R-:W-:Y:S02]  /*2be0*/  ISETP.NE.AND P0, PT, R13, RZ, PT ;  /* 0x000000ff0d00720c */ /* 0x000fe40003f05270 */
[----:B------:R-:W1:Y:S02]  /*2bf0*/  SHFL.UP PT, R14, R13, 0x4, RZ ;  /* 0x048000000d0e7989 */ /* 0x000e6400000e00ff */
        /* <DEDUP_REMOVED lines=18> */
[----:B0-----:R-:W-:Y:S02]  /*2d20*/  SEL R15, R15, RZ, !P0 ;  /* 0x000000ff0f0f7207 */ /* 0x001fe40004000000 */
[----:B-1----:R-:W-:Y:S02]  /*2d30*/  SEL R12, R12, RZ, P1 ;  /* 0x000000ff0c0c7207 */ /* 0x002fe40000800000 */
[----:B------:R-:W-:-:S02]  /*2d40*/  SEL R15, R15, RZ, P1 ;  /* 0x000000ff0f0f7207 */ /* 0x000fc40000800000 */
[----:B------:R-:W-:Y:S01]  /*2d50*/  ISETP.NE.AND P1, PT, R43, 0x2, PT ;  /* 0x000000022b00780c */ /* 0x000fe20003f25270 */
[----:B------:R-:W-:Y:S02]  /*2d60*/  IMAD.IADD R38, R13, 0x1, R12 ;  /* 0x000000010d267824 */ /* 0x000fe400078e020c */
[----:B------:R-:W-:-:S03]  /*2d70*/  IMAD.IADD R39, R16, 0x1, R15 ;  /* 0x0000000110277824 */ /* 0x000fc600078e020f */
[----:B------:R-:W-:Y:S04]  /*2d80*/  SHFL.UP PT, R41, R38, 0x1, RZ ;  /* 0x0420000026297989 */ /* 0x000fe800000e00ff */
[----:B------:R-:W-:Y:S01]  /*2d90*/  @!P2 STS.64 [R35], R38 ;  /* 0x000000262300a388 */ /* 0x000fe20000000a00 */
[----:B------:R-:W-:Y:S01]  /*2da0*/  BAR.SYNC.DEFER_BLOCKING 0x0 ;  /* 0x0000000000007b1d */ /* 0x000fe20000010000 */
[----:B------:R-:W-:-:S05]  /*2db0*/  ISETP.NE.AND P2, PT, R43, 0x4, PT ;  /* 0x000000042b00780c */ /* 0x000fca0003f45270 */
[----:B------:R-:W-:Y:S04]  /*2dc0*/  SHFL.UP PT, R35, R39, 0x1, RZ ;  /* 0x0420000027237989 */ /* 0x000fe800000e00ff */
[----:B------:R-:W0:Y:S04]  /*2dd0*/  LDS.128 R12, [UR4] ;  /* 0x00000004ff0c7984 */ /* 0x000e280008000c00 */
[----:B------:R-:W1:Y:S04]  /*2de0*/  LDS.128 R16, [UR4+0x10] ;  /* 0x00001004ff107984 */ /* 0x000e680008000c00 */
[----:B------:R-:W2:Y:S01]  /*2df0*/  LDS.128 R20, [UR4+0x20] ;  /* 0x00002004ff147984 */ /* 0x000ea20008000c00 */
[----:B0-----:R-:W-:-:S04]  /*2e00*/  ISETP.NE.AND P0, PT, R14, RZ, PT ;  /* 0x000000ff0e00720c */ /* 0x001fc80003f05270 */
[----:B------:R-:W-:Y:S02]  /*2e10*/  SEL R24, R13, RZ, !P0 ;  /* 0x000000ff0d187207 */ /* 0x000fe40004000000 */
[----:B-1----:R-:W-:-:S03]  /*2e20*/  ISETP.NE.AND P0, PT, R16, RZ, PT ;  /* 0x000000ff1000720c */ /* 0x002fc60003f05270 */
[----:B------:R-:W-:Y:S02]  /*2e30*/  IMAD.IADD R42, R15, 0x1, R24 ;  /* 0x000000010f2a7824 */ /* 0x000fe400078e0218 */
[----:B------:R-:W0:Y:S01]  /*2e40*/  LDS.128 R24, [UR4+0x30] ;  /* 0x00003004ff187984 */ /* 0x000e220008000c00 */
[----:B------:R-:W-:Y:S02]  /*2e50*/  IMAD.IADD R15, R12, 0x1, R14 ;  /* 0x000000010c0f7824 */ /* 0x000fe400078e020e */
[----:B------:R-:W-:Y:S02]  /*2e60*/  SEL R44, R42, RZ, !P0 ;  /* 0x000000ff2a2c7207 */ /* 0x000fe40004000000 */
[----:B------:R-:W-:Y:S02]  /*2e70*/  ISETP.NE.AND P0, PT, R18, RZ, PT ;  /* 0x000000ff1200720c */ /* 0x000fe40003f05270 */
[----:B------:R-:W-:Y:S01]  /*2e80*/  SEL R12, R15, R12, !P1 ;  /* 0x0000000c0f0c7207 */ /* 0x000fe20004800000 */
[----:B------:R-:W-:Y:S01]  /*2e90*/  IMAD.IADD R17, R17, 0x1, R44 ;  /* 0x0000000111117824 */ /* 0x000fe200078e022c */
[----:B------:R-:W-:Y:S01]  /*2ea0*/  SEL R42, R42, R13, !P1 ;  /* 0x0000000d2a2a7207 */ /* 0x000fe20004800000 */
[----:B------:R-:W-:Y:S01]  /*2eb0*/  IMAD.IADD R15, R15, 0x1, R16 ;  /* 0x000000010f0f7824 */ /* 0x000fe200078e0210 */
[----:B------:R-:W-:-:S02]  /*2ec0*/  ISETP.NE.AND P1, PT, R43, 0x3, PT ;  /* 0x000000032b00780c */ /* 0x000fc40003f25270 */
[C---:B------:R-:W-:Y:S02]  /*2ed0*/  SEL R44, R17.reuse, RZ, !P0 ;  /* 0x000000ff112c7207 */ /* 0x040fe40004000000 */
[----:B--2---:R-:W-:Y:S02]  /*2ee0*/  ISETP.NE.AND P0, PT, R20, RZ, PT ;  /* 0x000000ff1400720c */ /* 0x004fe40003f05270 */
[----:B------:R-:W-:Y:S01]  /*2ef0*/  SEL R42, R17, R42, !P1 ;  /* 0x0000002a112a7207 */ /* 0x000fe20004800000 */
[----:B------:R-:W-:Y:S01]  /*2f00*/  IMAD.IADD R19, R19, 0x1, R44 ;  /* 0x0000000113137824 */ /* 0x000fe200078e022c */
[----:B------:R-:W-:Y:S01]  /*2f10*/  SEL R12, R15, R12, !P1 ;  /* 0x0000000c0f0c7207 */ /* 0x000fe20004800000 */
[----:B------:R-:W-:Y:S01]  /*2f20*/  IMAD.IADD R15, R18, 0x1, R15 ;  /* 0x00000001120f7824 */ /* 0x000fe200078e020f */
[----:B------:R-:W-:Y:S02]  /*2f30*/  ISETP.NE.AND P1, PT, R43, 0x7, PT ;  /* 0x000000072b00780c */ /* 0x000fe40003f25270 */
[----:B------:R-:W-:-:S02]  /*2f40*/  SEL R14, R19, RZ, !P0 ;  /* 0x000000ff130e7207 */ /* 0x000fc40004000000 */
[----:B------:R-:W-:Y:S02]  /*2f50*/  ISETP.NE.AND P0, PT, R22, RZ, PT ;  /* 0x000000ff1600720c */ /* 0x000fe40003f05270 */
[----:B------:R-:W-:Y:S01]  /*2f60*/  SEL R42, R19, R42, !P2 ;  /* 0x0000002a132a7207 */ /* 0x000fe20005000000 */
[----:B------:R-:W-:Y:S01]  /*2f70*/  IMAD.IADD R21, R21, 0x1, R14 ;  /* 0x0000000115157824 */ /* 0x000fe200078e020e */
[C---:B------:R-:W-:Y:S01]  /*2f80*/  SEL R12, R15.reuse, R12, !P2 ;  /* 0x0000000c0f0c7207 */ /* 0x040fe20005000000 */
[----:B------:R-:W-:-:S03]  /*2f90*/  IMAD.IADD R15, R15, 0x1, R20 ;  /* 0x000000010f0f7824 */ /* 0x000fc600078e0214 */
[C---:B------:R-:W-:Y:S02]  /*2fa0*/  SEL R14, R21.reuse, RZ, !P0 ;  /* 0x000000ff150e7207 */ /* 0x040fe40004000000 */
[----:B------:R-:W-:Y:S02]  /*2fb0*/  ISETP.GE.U32.AND P0, PT, R0, 0x20, PT ;  /* 0x000000200000780c */ /* 0x000fe40003f06070 */
[----:B------:R-:W-:Y:S01]  /*2fc0*/  SEL R42, R21, R42, !P5 ;  /* 0x0000002a152a7207 */ /* 0x000fe20006800000 */
[----:B------:R-:W-:Y:S01]  /*2fd0*/  IMAD.IADD R23, R23, 0x1, R14 ;  /* 0x0000000117177824 */ /* 0x000fe200078e020e */
[----:B------:R-:W-:Y:S02]  /*2fe0*/  ISETP.NE.AND P2, PT, R36, RZ, P0 ;  /* 0x000000ff2400720c */ /* 0x000fe40000745270 */
[----:B0-----:R-:W-:Y:S02]  /*2ff0*/  ISETP.NE.AND P4, PT, R24, RZ, PT ;  /* 0x000000ff1800720c */ /* 0x001fe40003f85270 */
[----:B------:R-:W-:-:S02]  /*3000*/  SEL R42, R23, R42, !P3 ;  /* 0x0000002a172a7207 */ /* 0x000fc40005800000 */
[----:B------:R-:W-:Y:S02]  /*3010*/  SEL R14, R23, RZ, !P4 ;  /* 0x000000ff170e7207 */ /* 0x000fe40006000000 */
[----:B------:R-:W-:Y:S01]  /*3020*/  SEL R12, R15, R12, !P5 ;  /* 0x0000000c0f0c7207 */ /* 0x000fe20006800000 */
[----:B------:R-:W-:Y:S01]  /*3030*/  IMAD.IADD R15, R22, 0x1, R15 ;  /* 0x00000001160f7824 */ /* 0x000fe200078e020f */
[----:B------:R-:W-:Y:S01]  /*3040*/  @P0 ISETP.NE.AND P4, PT, R41, RZ, PT ;  /* 0x000000ff2900020c */ /* 0x000fe20003f85270 */
[----:B------:R-:W-:Y:S01]  /*3050*/  IMAD.IADD R25, R25, 0x1, R14 ;  /* 0x0000000119197824 */ /* 0x000fe200078e020e */
[----:B------:R-:W-:Y:S02]  /*3060*/  @P0 ISETP.NE.AND P5, PT, R36, RZ, PT ;  /* 0x000000ff2400020c */ /* 0x000fe40003fa5270 */
[C---:B------:R-:W-:Y:S01]  /*3070*/  SEL R12, R15.reuse, R12, !P3 ;  /* 0x0000000c0f0c7207 */ /* 0x040fe20005800000 */
[----:B------:R-:W-:Y:S01]  /*3080*/  IMAD.IADD R15, R15, 0x1, R24 ;  /* 0x000000010f0f7824 */ /* 0x000fe200078e0218 */
[----:B------:R-:W-:-:S02]  /*3090*/  SEL R42, R25, R42, !P1 ;  /* 0x0000002a192a7207 */ /* 0x000fc40004800000 */
[C---:B------:R-:W-:Y:S01]  /*30a0*/  ISETP.NE.AND P3, PT, R26.reuse, RZ, PT ;  /* 0x000000ff1a00720c */ /* 0x040fe20003f65270 */
[----:B------:R-:W-:Y:S01]  /*30b0*/  IMAD.IADD R20, R26, 0x1, R15 ;  /* 0x000000011a147824 */ /* 0x000fe200078e020f */
[----:B------:R-:W-:Y:S02]  /*30c0*/  @P0 SEL R16, R42, RZ, !P4 ;  /* 0x000000ff2a100207 */ /* 0x000fe40006000000 */
[----:B------:R-:W-:Y:S02]  /*30d0*/  @P0 SEL R13, R41, RZ, P5 ;  /* 0x000000ff290d0207 */ /* 0x000fe40002800000 */
[----:B------:R-:W-:Y:S01]  /*30e0*/  SEL R12, R15, R12, !P1 ;  /* 0x0000000c0f0c7207 */ /* 0x000fe20004800000 */
[----:B------:R-:W-:Y:S01]  /*30f0*/  @P2 IMAD.IADD R42, R35, 0x1, R16 ;  /* 0x00000001232a2824 */ /* 0x000fe200078e0210 */
[----:B------:R-:W-:-:S03]  /*3100*/  SEL R14, R25, RZ, !P3 ;  /* 0x000000ff190e7207 */ /* 0x000fc60005800000 */
[----:B------:R-:W-:Y:S02]  /*3110*/  @P0 IMAD.IADD R41, R12, 0x1, R13 ;  /* 0x000000010c290824 */ /* 0x000fe400078e020d */
[----:B------:R-:W-:Y:S02]  /*3120*/  IMAD.IADD R27, R27, 0x1, R14 ;  /* 0x000000011b1b7824 */ /* 0x000fe400078e020e */
[----:B------:R-:W-:Y:S01]  /*3130*/  @P0 IMAD.MOV.U32 R35, RZ, RZ, R42 ;  /* 0x000000ffff230224 */ /* 0x000fe200078e002a */
[----:B------:R-:W-:Y:S06]  /*3140*/  @P0 BRA `(.L_x_968) ;  /* 0x0000000c001c0947 */ /* 0x000fec0003800000 */
[----:B------:R-:W0:Y:S01]  /*3150*/  LDC.64 R38, c[0x0][0x3b0] ;  /* 0x0000ec00ff267b82 */ /* 0x000e220000000a00 */
[----:B------:R-:W-:Y:S01]  /*3160*/  ISETP.NE.AND P0, PT, R0, RZ, PT ;  /* 0x000000ff0000720c */ /* 0x000fe20003f05270 */
[----:B------:R-:W1:-:S12]  /*3170*/  LDCU UR5, c[0x0][0x370] ;  /* 0x00006e00ff0577ac */ /* 0x000e580008000800 */
[----:B------:R-:W-:Y:S01]  /*3180*/  @!P0 IMAD.MOV.U32 R14, RZ, RZ, 0x64 ;  /* 0x00000064ff0e8424 */ /* 0x000fe200078e00ff */
[----:B------:R2:W-:Y:S01]  /*3190*/  @!P0 STS [UR4+0x74], R20 ;  /* 0x00007414ff008988 */ /* 0x0005e20008000804 */
[----:B------:R-:W-:Y:S02]  /*31a0*/  @!P0 IMAD.MOV.U32 R15, RZ, RZ, 0x0 ;  /* 0x00000000ff0f8424 */ /* 0x000fe400078e00ff */
[----:B------:R-:W-:Y:S01]  /*31b0*/  @!P0 IMAD.MOV.U32 R12, RZ, RZ, R20 ;  /* 0x000000ffff0c8224 */ /* 0x000fe200078e0014 */
[----:B------:R2:W-:Y:S01]  /*31c0*/  @!P0 STS [UR4+0x78], R27 ;  /* 0x0000781bff008988 */ /* 0x0005e20008000804 */
[----:B------:R-:W-:Y:S01]  /*31d0*/  @!P0 IMAD.MOV.U32 R13, RZ, RZ, R27 ;  /* 0x000000ffff0d8224 */ /* 0x000fe200078e001b */
[----:B-1----:R-:W-:Y:S01]  /*31e0*/  UISETP.GT.U32.AND UP0, UPT, UR5, 0x1f3, UPT ;  /* 0x000001f30500788c */ /* 0x002fe2000bf04070 */
[----:B0-----:R-:W-:-:S05]  /*31f0*/  IMAD.WIDE.U32 R38, R40, 0x10, R38 ;  /* 0x0000001028267825 */ /* 0x001fca00078e0026 */
[----:B------:R2:W-:Y:S03]  /*3200*/  @!P0 ST.E.128.STRONG.GPU desc[UR10][R38.64+0x200], R12 ;  /* 0x0002000c26008985 */ /* 0x0005e6000c10fd0a */
[----:B------:R-:W-:Y:S05]  /*3210*/  BRA.U UP0, `(.L_x_969) ;  /* 0x0000000100087547 */ /* 0x000fea000b800000 */
[----:B------:R0:W-:Y:S06]  /*3220*/  MEMBAR.SC.CTA ;  /* 0x0000000000007992 */ /* 0x0001ec0000000000 */
[----:B0-----:R-:W-:Y:S05]  /*3230*/  BRA `(.L_x_970) ;  /* 0x0000000000087947 */ /* 0x001fea0003800000 */
.L_x_969:
[----:B------:R-:W-:Y:S05]  /*3240*/  NANOSLEEP 0x1c2 ;  /* 0x000001c20000795d */ /* 0x000fea0003800000 */
[----:B------:R-:W-:Y:S01]  /*3250*/  NOP ;  /* 0x0000000000007918 */ /* 0x000fe20000000000 */
.L_x_970:
[----:B--2---:R-:W-:-:S03]  /*3260*/  IMAD.WIDE.U32 R12, R0, 0x10, RZ ;  /* 0x00000010000c7825 */ /* 0x004fc600078e00ff */
[----:B------:R-:W-:Y:S02]  /*3270*/  LOP3.LUT R17, R12, 0xfffffff0, RZ, 0x3c, !PT ;  /* 0xfffffff00c117812 */ /* 0x000fe400078e3cff */
[----:B------:R-:W-:Y:S02]  /*3280*/  LOP3.LUT R13, RZ, R13, RZ, 0x33, !PT ;  /* 0x0000000dff0d7212 */ /* 0x000fe400078e33ff */
[----:B------:R-:W-:-:S05]  /*3290*/  IADD3 R16, P1, PT, R38, R17, RZ ;  /* 0x0000001126107210 */ /* 0x000fca0007f3e0ff */
[----:B------:R-:W-:-:S08]  /*32a0*/  IMAD.X R17, R39, 0x1, R13, P1 ;  /* 0x0000000127117824 */ /* 0x000fd000008e060d */
.L_x_972:
[----:B------:R-:W2:Y:S01]  /*32b0*/  LD.E.128.STRONG.GPU R12, desc[UR10][R16.64+0x200] ;  /* 0x0002000a100c7980 */ /* 0x000ea2000c10fd00 */
[----:B------:R-:W-:Y:S05]  /*32c0*/  YIELD ;  /* 0x0000000000007946 */ /* 0x000fea0003800000 */
[----:B------:R-:W-:Y:S01]  /*32d0*/  UMOV UR5, 0xffffffff ;  /* 0xffffffff00057882 */ /* 0x000fe20000000000 */
[----:B--2---:R-:W-:-:S04]  /*32e0*/  ISETP.NE.U32.AND P1, PT, R14, 0x63, PT ;  /* 0x000000630e00780c */ /* 0x004fc80003f25070 */
[----:B------:R-:W-:Y:S01]  /*32f0*/  ISETP.NE.AND.EX P1, PT, R15, RZ, PT, P1 ;  /* 0x000000ff0f00720c */ /* 0x000fe20003f25310 */
[----:B------:R-:W-:-:S12]  /*3300*/  BRA.DIV UR5, `(.L_x_971) ;  /* 0x0000007a058c7947 */ /* 0x000fd8000b800000 */
[----:B------:R-:W-:-:S13]  /*3310*/  VOTE.ANY P1, !P1 ;  /* 0x0000000000ff7806 */ /* 0x000fda0004820100 */
.L_x_1032:
[----:B------:R-:W-:Y:S05]  /*3320*/  @P1 BRA `(.L_x_972) ;  /* 0xfffffffc00e01947 */ /* 0x000fea000383ffff */
[----:B------:R-:W-:Y:S01]  /*3330*/  UMOV UR5, 0xffffffff ;  /* 0xffffffff00057882 */ /* 0x000fe20000000000 */
[----:B------:R-:W-:-:S04]  /*3340*/  ISETP.NE.U32.AND P5, PT, R14, 0x65, PT ;  /* 0x000000650e00780c */ /* 0x000fc80003fa5070 */
[----:B------:R-:W-:Y:S01]  /*3350*/  ISETP.NE.AND.EX P5, PT, R15, RZ, PT, P5 ;  /* 0x000000ff0f00720c */ /* 0x000fe20003fa5350 */
[----:B------:R-:W-:-:S12]  /*3360*/  BRA.DIV UR5, `(.L_x_973) ;  /* 0x0000007a05987947 */ /* 0x000fd8000b800000 */
[----:B------:R-:W0:Y:S01]  /*3370*/  S2R R17, SR_GEMASK ;  /* 0x0000000000117919 */ /* 0x000e220000003c00 */
[----:B------:R-:W-:Y:S01]  /*3380*/  VOTE.ANY R21, PT, !P5 ;  /* 0x0000000000157806 */ /* 0x000fe200068e0100 */
[----:B------:R-:W-:Y:S01]  /*3390*/  VIADD R19, R36, 0x4 ;  /* 0x0000000424137836 */ /* 0x000fe20000000000 */
[----:B------:R-:W-:Y:S02]  /*33a0*/  ISETP.NE.AND P2, PT, R12, RZ, PT ;  /* 0x000000ff0c00720c */ /* 0x000fe40003f45270 */
[----:B------:R-:W-:-:S04]  /*33b0*/  ISETP.NE.U32.AND P3, PT, R14, 0x65, PT ;  /* 0x000000650e00780c */ /* 0x000fc80003f65070 */
[----:B------:R-:W-:Y:S01]  /*33c0*/  ISETP.NE.AND.EX P3, PT, R15, RZ, PT, P3 ;  /* 0x000000ff0f00720c */ /* 0x000fe20003f65330 */
[----:B------:R-:W-:-:S12]  /*33d0*/  VIADD R15, R36, 0x10 ;  /* 0x00000010240f7836 */ /* 0x000fd80000000000 */
[----:B------:R-:W-:Y:S02]  /*33e0*/  VOTE.ALL P3, P3 ;  /* 0x0000000000ff7806 */ /* 0x000fe40001860000 */
[----:B0-----:R-:W-:-:S05]  /*33f0*/  LOP3.LUT R21, R21, 0x80000000, R17, 0xec, !PT ;  /* 0x8000000015157812 */ /* 0x001fca00078eec11 */
[----:B------:R-:W-:-:S05]  /*3400*/  VIADD R16, R21, 0xffffffff ;  /* 0xffffffff15107836 */ /* 0x000fca0000000000 */
[----:B------:R-:W-:-:S04]  /*3410*/  LOP3.LUT R16, R21, R16, RZ, 0xc, !PT ;  /* 0x0000001015107212 */ /* 0x000fc800078e0cff */
[----:B------:R-:W0:Y:S02]  /*3420*/  POPC R24, R16 ;  /* 0x0000001000187309 */ /* 0x000e240000000000 */
[----:B0-----:R-:W0:Y:S01]  /*3430*/  SHFL.DOWN PT, R23, R13, 0x1, R24 ;  /* 0x082000000d177989 */ /* 0x001e2200000e0018 */
[----:B------:R-:W-:-:S03]  /*3440*/  ISETP.GE.AND P1, PT, R36, R24, PT ;  /* 0x000000182400720c */ /* 0x000fc60003f26270 */
[----:B------:R-:W1:Y:S01]  /*3450*/  SHFL.DOWN PT, R18, R12, 0x1, R24 ;  /* 0x082000000c127989 */ /* 0x000e6200000e0018 */
[----:B0-----:R-:W-:-:S04]  /*3460*/  SEL R23, R23, RZ, !P2 ;  /* 0x000000ff17177207 */ /* 0x001fc80005000000 */
[----:B------:R-:W-:Y:S02]  /*3470*/  SEL R23, R23, RZ, !P1 ;  /* 0x000000ff17177207 */ /* 0x000fe40004800000 */
[----:B-1----:R-:W-:-:S03]  /*3480*/  SEL R43, R18, RZ, !P1 ;  /* 0x000000ff122b7207 */ /* 0x002fc60004800000 */
[----:B------:R-:W-:Y:S02]  /*3490*/  IMAD.IADD R25, R13, 0x1, R23 ;  /* 0x000000010d197824 */ /* 0x000fe400078e0217 */
[----:B------:R-:W-:Y:S02]  /*34a0*/  IMAD.IADD R43, R12, 0x1, R43 ;  /* 0x000000010c2b7824 */ /* 0x000fe400078e022b */
[----:B------:R-:W-:Y:S01]  /*34b0*/  VIADD R13, R36, 0x2 ;  /* 0x00000002240d7836 */ /* 0x000fe20000000000 */
[----:B------:R-:W0:Y:S02]  /*34c0*/  SHFL.DOWN PT, R23, R25, 0x2, R24 ;  /* 0x0840000019177989 */ /* 0x000e2400000e0018 */
[----:B------:R-:W-:Y:S02]  /*34d0*/  ISETP.NE.AND P2, PT, R43, RZ, PT ;  /* 0x000000ff2b00720c */ /* 0x000fe40003f45270 */
[----:B------:R-:W1:Y:S01]  /*34e0*/  SHFL.DOWN PT, R16, R43, 0x2, R24 ;  /* 0x084000002b107989 */ /* 0x000e6200000e0018 */
[----:B------:R-:W-:-:S02]  /*34f0*/  ISETP.GT.AND P1, PT, R13, R24, PT ;  /* 0x000000180d00720c */ /* 0x000fc40003f24270 */
[----:B0-----:R-:W-:-:S04]  /*3500*/  SEL R23, R23, RZ, !P2 ;  /* 0x000000ff17177207 */ /* 0x001fc80005000000 */
[----:B------:R-:W-:Y:S02]  /*3510*/  SEL R12, R23, RZ, !P1 ;  /* 0x000000ff170c7207 */ /* 0x000fe40004800000 */
[----:B-1----:R-:W-:Y:S02]  /*3520*/  SEL R16, R16, RZ, !P1 ;  /* 0x000000ff10107207 */ /* 0x002fe40004800000 */
[----:B------:R-:W-:Y:S01]  /*3530*/  ISETP.GT.AND P1, PT, R19, R24, PT ;  /* 0x000000181300720c */ /* 0x000fe20003f24270 */
[----:B------:R-:W-:Y:S02]  /*3540*/  IMAD.IADD R13, R25, 0x1, R12 ;  /* 0x00000001190d7824 */ /* 0x000fe400078e020c */
[----:B------:R-:W-:Y:S02]  /*3550*/  IMAD.IADD R45, R43, 0x1, R16 ;  /* 0x000000012b2d7824 */ /* 0x000fe400078e0210 */
[----:B------:R-:W-:Y:S01]  /*3560*/  VIADD R19, R36, 0x8 ;  /* 0x0000000824137836 */ /* 0x000fe20000000000 */
[----:B------:R-:W0:Y:S02]  /*3570*/  SHFL.DOWN PT, R23, R13, 0x4, R24 ;  /* 0x088000000d177989 */ /* 0x000e2400000e0018 */
[----:B------:R-:W-:-:S02]  /*3580*/  ISETP.NE.AND P2, PT, R45, RZ, PT ;  /* 0x000000ff2d00720c */ /* 0x000fc40003f45270 */
[----:B------:R-:W1:Y:S02]  /*3590*/  SHFL.DOWN PT, R12, R45, 0x4, R24 ;  /* 0x088000002d0c7989 */ /* 0x000e6400000e0018 */
[----:B0-----:R-:W-:-:S04]  /*35a0*/  SEL R23, R23, RZ, !P2 ;  /* 0x000000ff17177207 */ /* 0x001fc80005000000 */
[----:B------:R-:W-:Y:S02]  /*35b0*/  SEL R16, R23, RZ, !P1 ;  /* 0x000000ff17107207 */ /* 0x000fe40004800000 */
[----:B-1----:R-:W-:Y:S02]  /*35c0*/  SEL R12, R12, RZ, !P1 ;  /* 0x000000ff0c0c7207 */ /* 0x002fe40004800000 */
[----:B------:R-:W-:Y:S01]  /*35d0*/  ISETP.GT.AND P1, PT, R19, R24, PT ;  /* 0x000000181300720c */ /* 0x000fe20003f24270 */
[----:B------:R-:W-:Y:S02]  /*35e0*/  IMAD.IADD R43, R13, 0x1, R16 ;  /* 0x000000010d2b7824 */ /* 0x000fe400078e0210 */
[----:B------:R-:W-:-:S03]  /*35f0*/  IMAD.IADD R47, R45, 0x1, R12 ;  /* 0x000000012d2f7824 */ /* 0x000fc600078e020c */
[----:B------:R-:W0:Y:S02]  /*3600*/  SHFL.DOWN PT, R13, R43, 0x8, R24 ;  /* 0x090000002b0d7989 */ /* 0x000e2400000e0018 */
[----:B------:R-:W-:Y:S02]  /*3610*/  ISETP.NE.AND P2, PT, R47, RZ, PT ;  /* 0x000000ff2f00720c */ /* 0x000fe40003f45270 */
[----:B------:R-:W1:Y:S02]  /*3620*/  SHFL.DOWN PT, R12, R47, 0x8, R24 ;  /* 0x090000002f0c7989 */ /* 0x000e6400000e0018 */
[----:B0-----:R-:W-:-:S04]  /*3630*/  SEL R13, R13, RZ, !P2 ;  /* 0x000000ff0d0d7207 */ /* 0x001fc80005000000 */
[----:B------:R-:W-:Y:S02]  /*3640*/  SEL R16, R13, RZ, !P1 ;  /* 0x000000ff0d107207 */ /* 0x000fe40004800000 */
[----:B-1----:R-:W-:Y:S02]  /*3650*/  SEL R12, R12, RZ, !P1 ;  /* 0x000000ff0c0c7207 */ /* 0x002fe40004800000 */
[----:B------:R-:W-:Y:S01]  /*3660*/  ISETP.GT.AND P1, PT, R15, R24, PT ;  /* 0x000000180f00720c */ /* 0x000fe20003f24270 */
[----:B------:R-:W-:Y:S01]  /*3670*/  IMAD.IADD R25, R43, 0x1, R16 ;  /* 0x000000012b197824 */ /* 0x000fe200078e0210 */
[----:B------:R-:W-:Y:S01]  /*3680*/  LOP3.LUT R15, RZ, R0, RZ, 0x33, !PT ;  /* 0x00000000ff0f7212 */ /* 0x000fe200078e33ff */
[----:B------:R-:W-:Y:S02]  /*3690*/  IMAD.IADD R45, R47, 0x1, R12 ;  /* 0x000000012f2d7824 */ /* 0x000fe400078e020c */
[----:B------:R-:W0:Y:S01]  /*36a0*/  LDC.64 R12, c[0x0][0x3b0] ;  /* 0x0000ec00ff0c7b82 */ /* 0x000e220000000a00 */
[----:B------:R-:W1:Y:S01]  /*36b0*/  SHFL.DOWN PT, R23, R25, 0x10, R24 ;  /* 0x0a00000019177989 */ /* 0x000e6200000e0018 */
[----:B------:R-:W-:Y:S01]  /*36c0*/  IMAD.IADD R40, R15, 0x1, R40 ;  /* 0x000000010f287824 */ /* 0x000fe200078e0228 */
[----:B------:R-:W-:-:S02]  /*36d0*/  ISETP.NE.AND P2, PT, R45, RZ, PT ;  /* 0x000000ff2d00720c */ /* 0x000fc40003f45270 */
[----:B------:R-:W2:Y:S02]  /*36e0*/  SHFL.DOWN PT, R16, R45, 0x10, R24 ;  /* 0x0a0000002d107989 */ /* 0x000ea400000e0018 */
[----:B-1----:R-:W-:Y:S02]  /*36f0*/  SEL R23, R23, RZ, !P2 ;  /* 0x000000ff17177207 */ /* 0x002fe40005000000 */
[----:B0-----:R-:W-:Y:S02]  /*3700*/  IADD3 R42, P2, PT, R12, 0x200, RZ ;  /* 0x000002000c2a7810 */ /* 0x001fe40007f5e0ff */
[----:B--2---:R-:W-:Y:S02]  /*3710*/  SEL R16, R16, RZ, !P1 ;  /* 0x000000ff10107207 */ /* 0x004fe40004800000 */
[----:B------:R-:W-:Y:S01]  /*3720*/  SEL R18, R23, RZ, !P1 ;  /* 0x000000ff17127207 */ /* 0x000fe20004800000 */
[----:B------:R-:W-:Y:S02]  /*3730*/  IMAD.X R43, RZ, RZ, R13, P2 ;  /* 0x000000ffff2b7224 */ /* 0x000fe400010e060d */
[----:B------:R-:W-:-:S02]  /*3740*/  IMAD.IADD R16, R45, 0x1, R16 ;  /* 0x000000012d107824 */ /* 0x000fc400078e0210 */
[----:B------:R-:W-:-:S07]  /*3750*/  IMAD.IADD R18, R25, 0x1, R18 ;  /* 0x0000000119127824 */ /* 0x000fce00078e0212 */
.L_x_1046:
[----:B------:R-:W-:Y:S05]  /*3760*/  @!P3 BRA `(.L_x_974) ;  /* 0x000000040030b947 */ /* 0x000fea0003800000 */
[----:B------:R-:W-:-:S07]  /*3770*/  IMAD.MOV.U32 R25, RZ, RZ, R40 ;  /* 0x000000ffff197224 */ /* 0x000fce00078e0028 */
.L_x_978:
[----:B------:R-:W-:-:S07]  /*3780*/  IMAD.WIDE R22, R25, 0x10, R42 ;  /* 0x0000001019167825 */ /* 0x000fce00078e022a */
.L_x_976:
[----:B------:R-:W2:Y:S01]  /*3790*/  LD.E.128.STRONG.GPU R12, desc[UR10][R22.64+-0x200] ;  /* 0xfffe000a160c7980 */ /* 0x000ea2000c10fd00 */
[----:B------:R-:W-:Y:S05]  /*37a0*/  YIELD ;  /* 0x0000000000007946 */ /* 0x000fea0003800000 */
[----:B------:R-:W-:Y:S01]  /*37b0*/  UMOV UR5, 0xffffffff ;  /* 0xffffffff00057882 */ /* 0x000fe20000000000 */
[----:B--2---:R-:W-:-:S04]  /*37c0*/  ISETP.NE.U32.AND P1, PT, R14, 0x63, PT ;  /* 0x000000630e00780c */ /* 0x004fc80003f25070 */
[----:B------:R-:W-:Y:S01]  /*37d0*/  ISETP.NE.AND.EX P1, PT, R15, RZ, PT, P1 ;  /* 0x000000ff0f00720c */ /* 0x000fe20003f25310 */
[----:B------:R-:W-:-:S12]  /*37e0*/  BRA.DIV UR5, `(.L_x_975) ;  /* 0x0000007e05407947 */ /* 0x000fd8000b800000 */
[----:B------:R-:W-:-:S13]  /*37f0*/  VOTE.ANY P1, !P1 ;  /* 0x0000000000ff7806 */ /* 0x000fda0004820100 */
.L_x_1049:
[----:B------:R-:W-:Y:S05]  /*3800*/  @P1 BRA `(.L_x_976) ;  /* 0xfffffffc00e01947 */ /* 0x000fea000383ffff */
[----:B------:R-:W-:Y:S01]  /*3810*/  UMOV UR5, 0xffffffff ;  /* 0xffffffff00057882 */ /* 0x000fe20000000000 */
[----:B------:R-:W-:-:S04]  /*3820*/  ISETP.NE.U32.AND P5, PT, R14, 0x65, PT ;  /* 0x000000650e00780c */ /* 0x000fc80003fa5070 */
[----:B------:R-:W-:Y:S01]  /*3830*/  ISETP.NE.AND.EX P5, PT, R15, RZ, PT, P5 ;  /* 0x000000ff0f00720c */ /* 0x000fe20003fa5350 */
[----:B------:R-:W-:-:S12]  /*3840*/  BRA.DIV UR5, `(.L_x_977) ;  /* 0x0000007e054c7947 */ /* 0x000fd8000b800000 */
[----:B------:R-:W-:Y:S01]  /*3850*/  VOTE.ANY R21, PT, !P5 ;  /* 0x0000000000157806 */ /* 0x000fe200068e0100 */
[----:B------:R-:W-:Y:S01]  /*3860*/  VIADD R25, R25, 0xffffffe0 ;  /* 0xffffffe019197836 */ /* 0x000fe20000000000 */
[----:B------:R-:W-:Y:S02]  /*3870*/  ISETP.NE.AND P2, PT, R12, RZ, PT ;  /* 0x000000ff0c00720c */ /* 0x000fe40003f45270 */
[----:B------:R-:W-:Y:S02]  /*3880*/  LOP3.LUT R21, R21, 0x80000000, R17, 0xec, !PT ;  /* 0x8000000015157812 */ /* 0x000fe400078eec11 */
[----:B------:R-:W-:-:S03]  /*3890*/  ISETP.NE.U32.AND P3, PT, R14, 0x65, PT ;  /* 0x000000650e00780c */ /* 0x000fc60003f65070 */
[----:B------:R-:W-:Y:S01]  /*38a0*/  VIADD R22, R21, 0xffffffff ;  /* 0xffffffff15167836 */ /* 0x000fe20000000000 */
[----:B------:R-:W-:-:S04]  /*38b0*/  ISETP.NE.AND.EX P3, PT, R15, RZ, PT, P3 ;  /* 0x000000ff0f00720c */ /* 0x000fc80003f65330 */
[----:B------:R-:W-:-:S04]  /*38c0*/  LOP3.LUT R21, R21, R22, RZ, 0xc, !PT ;  /* 0x0000001615157212 */ /* 0x000fc800078e0cff */
[----:B------:R-:W0:Y:S05]  /*38d0*/  POPC R24, R21 ;  /* 0x0000001500187309 */ /* 0x000e2a0000000000 */
[----:B------:R-:W-:Y:S01]  /*38e0*/  VOTE.ALL P3, P3 ;  /* 0x0000000000ff7806 */ /* 0x000fe20001860000 */
        /* <DEDUP_REMOVED lines=11> */
[----:B------:R-:W-:Y:S01]  /*39a0*/  ISETP.GT.AND P1, PT, R19, R24, PT ;  /* 0x000000181300720c */ /* 0x000fe20003f24270 */
[----:B------:R-:W1:Y:S01]  /*39b0*/  SHFL.DOWN PT, R13, R40, 0x2, R24 ;  /* 0x08400000280d7989 */ /* 0x000e6200000e0018 */
[----:B------:R-:W-:Y:S01]  /*39c0*/  VIADD R19, R36, 0x4 ;  /* 0x0000000424137836 */ /* 0x000fe20000000000 */
        /* <DEDUP_REMOVED lines=11> */
[----:B------:R-:W-:-:S05]  /*3a80*/  SEL R12, R12, RZ, !P1 ;  /* 0x000000ff0c0c7207 */ /* 0x000fca0004800000 */
[----:B------:R-:W-:Y:S01]  /*3a90*/  IMAD.IADD R47, R45, 0x1, R12 ;  /* 0x000000012d2f7824 */ /* 0x000fe200078e020c */
[----:B-1----:R-:W-:Y:S02]  /*3aa0*/  SEL R12, R23, RZ, !P1 ;  /* 0x000000ff170c7207 */ /* 0x002fe40004800000 */
[----:B------:R-:W-:Y:S01]  /*3ab0*/  ISETP.GT.AND P1, PT, R19, R24, PT ;  /* 0x000000181300720c */ /* 0x000fe20003f24270 */
[----:B------:R-:W-:Y:S01]  /*3ac0*/  VIADD R19, R36, 0x10 ;  /* 0x0000001024137836 */ /* 0x000fe20000000000 */
[----:B------:R-:W0:Y:S01]  /*3ad0*/  SHFL.DOWN PT, R22, R47, 0x8, R24 ;  /* 0x090000002f167989 */ /* 0x000e2200000e0018 */
[----:B------:R-:W-:-:S05]  /*3ae0*/  IMAD.IADD R49, R13, 0x1, R12 ;  /* 0x000000010d317824 */ /* 0x000fca00078e020c */
[----:B------:R-:W1:Y:S01]  /*3af0*/  SHFL.DOWN PT, R23, R49, 0x8, R24 ;  /* 0x0900000031177989 */ /* 0x000e6200000e0018 */
[----:B------:R-:W-:-:S04]  /*3b00*/  ISETP.NE.AND P2, PT, R49, RZ, PT ;  /* 0x000000ff3100720c */ /* 0x000fc80003f45270 */
        /* <DEDUP_REMOVED lines=9> */
[----:B0-----:R-:W-:Y:S02]  /*3ba0*/  SEL R22, R22, RZ, !P2 ;  /* 0x000000ff16167207 */ /* 0x001fe40005000000 */
[----:B------:R-:W-:Y:S02]  /*3bb0*/  ISETP.NE.AND P2, PT, R16, RZ, PT ;  /* 0x000000ff1000720c */ /* 0x000fe40003f45270 */
[----:B------:R-:W-:-:S02]  /*3bc0*/  SEL R22, R22, RZ, !P1 ;  /* 0x000000ff16167207 */ /* 0x000fc40004800000 */
[----:B-1----:R-:W-:-:S03]  /*3bd0*/  SEL R12, R12, RZ, !P1 ;  /* 0x000000ff0c0c7207 */ /* 0x002fc60004800000 */
[----:B------:R-:W-:Y:S01]  /*3be0*/  IMAD.IADD R22, R13, 0x1, R22 ;  /* 0x000000010d167824 */ /* 0x000fe200078e0216 */
[----:B------:R-:W-:-:S04]  /*3bf0*/  IADD3 R16, PT, PT, R45, R12, R16 ;  /* 0x0000000c2d107210 */ /* 0x000fc80007ffe010 */
[----:B------:R-:W-:-:S05]  /*3c00*/  SEL R13, R22, RZ, !P2 ;  /* 0x000000ff160d7207 */ /* 0x000fca0005000000 */
[----:B------:R-:W-:-:S07]  /*3c10*/  IMAD.IADD R18, R13, 0x1, R18 ;  /* 0x000000010d127824 */ /* 0x000fce00078e0212 */
.L_x_1063:
[----:B------:R-:W-:Y:S05]  /*3c20*/  @P3 BRA `(.L_x_978) ;  /* 0xfffffff800d43947 */ /* 0x000fea000383ffff */
.L_x_974:
[----:B------:R-:W-:Y:S01]  /*3c30*/  ISETP.NE.AND P1, PT, R36, RZ, PT ;  /* 0x000000ff2400720c */ /* 0x000fe20003f25270 */
[----:B------:R-:W-:Y:S01]  /*3c40*/  BSSY.RECONVERGENT B0, `(.L_x_979) ;  /* 0x0000014000007945 */ /* 0x000fe20003800200 */
[----:B------:R-:W-:-:S11]  /*3c50*/  IMAD.MOV.U32 R17, RZ, RZ, R18 ;  /* 0x000000ffff117224 */ /* 0x000fd600078e0012 */
[----:B------:R-:W0:Y:S01]  /*3c60*/  @!P1 S2R R13, SR_CgaCtaId ;  /* 0x00000000000d9919 */ /* 0x000e220000008800 */
[----:B------:R-:W-:-:S04]  /*3c70*/  @!P1 MOV R12, 0x400 ;  /* 0x00000400000c9802 */ /* 0x000fc80000000f00 */
[----:B0-----:R-:W-:Y:S01]  /*3c80*/  @!P1 LEA R21, R13, R12, 0x18 ;  /* 0x0000000c0d159211 */ /* 0x001fe200078ec0ff */
[----:B------:R-:W-:Y:S06]  /*3c90*/  @P0 BRA `(.L_x_980) ;  /* 0x0000000000380947 */ /* 0x000fec0003800000 */
[----:B------:R-:W0:Y:S01]  /*3ca0*/  S2UR UR6, SR_CgaCtaId ;  /* 0x00000000000679c3 */ /* 0x000e220000008800 */
[C---:B------:R-:W-:Y:S01]  /*3cb0*/  ISETP.NE.AND P0, PT, R20.reuse, RZ, PT ;  /* 0x000000ff1400720c */ /* 0x040fe20003f05270 */
[----:B------:R-:W-:Y:S01]  /*3cc0*/  UMOV UR5, 0x400 ;  /* 0x0000040000057882 */ /* 0x000fe20000000000 */
[----:B------:R-:W-:Y:S02]  /*3cd0*/  IMAD.IADD R19, R20, 0x1, R16 ;  /* 0x0000000114137824 */ /* 0x000fe400078e0210 */
[----:B------:R-:W-:Y:S01]  /*3ce0*/  SEL R12, R18, RZ, !P0 ;  /* 0x000000ff120c7207 */ /* 0x000fe20004000000 */
[----:B------:R-:W-:Y:S02]  /*3cf0*/  IMAD.MOV.U32 R14, RZ, RZ, 0x65 ;  /* 0x00000065ff0e7424 */ /* 0x000fe400078e00ff */
[----:B------:R-:W-:Y:S02]  /*3d00*/  IMAD.MOV.U32 R15, RZ, RZ, 0x0 ;  /* 0x00000000ff0f7424 */ /* 0x000fe400078e00ff */
[----:B------:R-:W-:-:S02]  /*3d10*/  IMAD.IADD R13, R27, 0x1, R12 ;  /* 0x000000011b0d7824 */ /* 0x000fc400078e020c */
[----:B------:R-:W-:-:S05]  /*3d20*/  IMAD.MOV.U32 R12, RZ, RZ, R19 ;  /* 0x000000ffff0c7224 */ /* 0x000fca00078e0013 */
[----:B------:R1:W-:Y:S01]  /*3d30*/  ST.E.128.STRONG.GPU desc[UR10][R38.64+0x200], R12 ;  /* 0x0002000c26007985 */ /* 0x0003e2000c10fd0a */
[----:B0-----:R-:W-:-:S09]  /*3d40*/  ULEA UR5, UR6, UR5, 0x18 ;  /* 0x0000000506057291 */ /* 0x001fd2000f8ec0ff */
[----:B------:R1:W-:Y:S04]  /*3d50*/  STS.64 [UR5+0x68], R18 ;  /* 0x00006812ff007988 */ /* 0x0003e80008000a05 */
[----:B------:R1:W-:Y:S04]  /*3d60*/  STS [UR5+0x70], R13 ;  /* 0x0000700dff007988 */ /* 0x0003e80008000805 */
[----:B------:R1:W-:Y:S02]  /*3d70*/  STS [UR5+0x64], R16 ;  /* 0x00006410ff007988 */ /* 0x0003e40008000805 */
.L_x_980:
[----:B------:R-:W-:Y:S05]  /*3d80*/  BSYNC.RECONVERGENT B0 ;  /* 0x0000000000007941 */ /* 0x000fea0003800200 */
.L_x_979:
[----:B------:R0:W-:Y:S01]  /*3d90*/  @!P1 STS.64 [R21+0x48], R16 ;  /* 0x0000481015009388 */ /* 0x0001e20000000a00 */
[----:B------:R-:W-:Y:S02]  /*3da0*/  @!P1 IMAD.MOV.U32 R41, RZ, RZ, R16 ;  /* 0x000000ffff299224 */ /* 0x000fe400078e0010 */
[----:B------:R-:W-:-:S07]  /*3db0*/  @!P1 IMAD.MOV.U32 R35, RZ, RZ, R18 ;  /* 0x000000ffff239224 */ /* 0x000fce00078e0012 */
.L_x_968:
[----:B------:R-:W-:Y:S05]  /*3dc0*/  WARPSYNC.ALL ;  /* 0x0000000000007948 */ /* 0x000fea0003800000 */
[----:B------:R-:W-:Y:S01]  /*3dd0*/  ISETP.NE.AND P0, PT, R0, RZ, PT ;  /* 0x000000ff0000720c */ /* 0x000fe20003f05270 */
[----:B------:R-:W2:Y:S08]  /*3de0*/  S2UR UR5, SR_CgaCtaId ;  /* 0x00000000000579c3 */ /* 0x000eb00000008800 */
[----:B------:R-:W-:Y:S04]  /*3df0*/  BAR.SYNC.DEFER_BLOCKING 0x0 ;  /* 0x0000000000007b1d */ /* 0x000fe80000010000 */
[----:B------:R-:W-:-:S02]  /*3e00*/  @P0 ISETP.NE.AND P1, PT, R41, RZ, PT ;  /* 0x000000ff2900020c */ /* 0x000fc40003f25270 */
[----:B------:R-:W-:Y:S01]  /*3e10*/  ISETP.NE.AND P2, PT, R34, R32, PT ;  /* 0x000000202200720c */ /* 0x000fe20003f45270 */
[----:B------:R-:W-:-:S03]  /*3e20*/  UMOV UR4, 0x400 ;  /* 0x0000040000047882 */ /* 0x000fc60000000000 */
[----:B-1----:R-:W-:-:S05]  /*3e30*/  SEL R18, RZ, 0x1, !P2 ;  /* 0x00000001ff127807 */ /* 0x002fca0005000000 */
[----:B------:R-:W-:Y:S01]  /*3e40*/  VIADD R46, R18, 0x1 ;  /* 0x00000001122e7836 */ /* 0x000fe20000000000 */
[----:B--2---:R-:W-:-:S09]  /*3e50*/  ULEA UR8, UR5, UR4, 0x18 ;  /* 0x0000000405087291 */ /* 0x004fd2000f8ec0ff */
[----:B------:R-:W1:Y:S04]  /*3e60*/  @P0 LDS.64 R12, [UR8+0x48] ;  /* 0x00004808ff0c0984 */ /* 0x000e680008000a00 */
[----:B------:R-:W2:Y:S01]  /*3e70*/  LDS R19, [UR8+0x74] ;  /* 0x00007408ff137984 */ /* 0x000ea20008000800 */
[----:B-1----:R-:W-:Y:S01]  /*3e80*/  @P0 SEL R14, R13, RZ, !P1 ;  /* 0x000000ff0d0e0207 */ /* 0x002fe20004800000 */
[----:B------:R-:W-:Y:S01]  /*3e90*/  @P0 IMAD.IADD R12, R41, 0x1, R12 ;  /* 0x00000001290c0824 */ /* 0x000fe200078e020c */
[----:B------:R-:W-:-:S03]  /*3ea0*/  ISETP.NE.AND P1, PT, R32, R30, PT ;  /* 0x0000001e2000720c */ /* 0x000fc60003f25270 */
[----:B------:R-:W-:Y:S02]  /*3eb0*/  @P0 IMAD.IADD R35, R35, 0x1, R14 ;  /* 0x0000000123230824 */ /* 0x000fe400078e020e */
[----:B------:R-:W-:Y:S01]  /*3ec0*/  @P0 IMAD.MOV.U32 R41, RZ, RZ, R12 ;  /* 0x000000ffff290224 */ /* 0x000fe200078e000c */
[----:B------:R-:W-:Y:S02]  /*3ed0*/  ISETP.NE.AND P0, PT, R30, R28, PT ;  /* 0x0000001c1e00720c */ /* 0x000fe40003f05270 */
[----:B------:R-:W-:Y:S01]  /*3ee0*/  SEL R14, R35, RZ, !P2 ;  /* 0x000000ff230e7207 */ /* 0x000fe20005000000 */
[----:B------:R-:W-:-:S04]  /*3ef0*/  IMAD.IADD R49, R18, 0x1, R41 ;  /* 0x0000000112317824 */ /* 0x000fc800078e0229 */
[----:B------:R-:W-:Y:S02]  /*3f00*/  IMAD.IADD R33, R33, 0x1, R14 ;  /* 0x0000000121217824 */ /* 0x000fe400078e020e */
[----:B------:R-:W-:-:S03]  /*3f10*/  @!P1 IMAD.MOV R46, RZ, RZ, R18 ;  /* 0x000000ffff2e9224 */ /* 0x000fc600078e0212 */
[----:B------:R-:W-:Y:S01]  /*3f20*/  SEL R12, R33, RZ, !P1 ;  /* 0x000000ff210c7207 */ /* 0x000fe20004800000 */
[----:B------:R-:W-:Y:S01]  /*3f30*/  IMAD.IADD R46, R41, 0x1, R46 ;  /* 0x00000001292e7824 */ /* 0x000fe200078e022e */
[----:B------:R-:W-:-:S03]  /*3f40*/  ISETP.NE.AND P1, PT, R28, R10, PT ;  /* 0x0000000a1c00720c */ /* 0x000fc60003f25270 */
[----:B------:R-:W-:Y:S02]  /*3f50*/  IMAD.IADD R31, R31, 0x1, R12 ;  /* 0x000000011f1f7824 */ /* 0x000fe400078e020c */
[----:B------:R-:W-:Y:S02]  /*3f60*/  VIADD R12, R46, 0x1 ;  /* 0x000000012e0c7836 */ /* 0x000fe40000000000 */
[----:B------:R-:W-:Y:S01]  /*3f70*/  @!P0 IMAD.MOV R12, RZ, RZ, R46 ;  /* 0x000000ffff0c8224 */ /* 0x000fe200078e022e */
[----:B------:R-:W-:Y:S02]  /*3f80*/  SEL R14, R31, RZ, !P0 ;  /* 0x000000ff1f0e7207 */ /* 0x000fe40004000000 */
[----:B------:R-:W-:Y:S01]  /*3f90*/  ISETP.NE.AND P0, PT, R10, R8, PT ;  /* 0x000000080a00720c */ /* 0x000fe20003f05270 */
[----:B------:R-:W-:Y:S02]  /*3fa0*/  VIADD R13, R12, 0x1 ;  /* 0x000000010c0d7836 */ /* 0x000fe40000000000 */
[----:B------:R-:W-:-:S02]  /*3fb0*/  IMAD.IADD R29, R29, 0x1, R14 ;  /* 0x000000011d1d7824 */ /* 0x000fc400078e020e */
[----:B------:R-:W-:-:S03]  /*3fc0*/  @!P1 IMAD.MOV R13, RZ, RZ, R12 ;  /* 0x000000ffff0d9224 */ /* 0x000fc600078e020c */
[----:B------:R-:W-:Y:S02]  /*3fd0*/  SEL R14, R29, RZ, !P1 ;  /* 0x000000ff1d0e7207 */ /* 0x000fe40004800000 */
[----:B------:R-:W-:-:S03]  /*3fe0*/  ISETP.NE.AND P1, PT, R8, R6, PT ;  /* 0x000000060800720c */ /* 0x000fc60003f25270 */
[----:B------:R-:W-:Y:S02]  /*3ff0*/  IMAD.IADD R11, R11, 0x1, R14 ;  /* 0x000000010b0b7824 */ /* 0x000fe400078e020e */
[----:B------:R-:W-:Y:S02]  /*4000*/  VIADD R14, R13, 0x1 ;  /* 0x000000010d0e7836 */ /* 0x000fe40000000000 */
[----:B------:R-:W-:Y:S01]  /*4010*/  @!P0 IMAD.MOV R14, RZ, RZ, R13 ;  /* 0x000000ffff0e8224 */ /* 0x000fe200078e020d */
[----:B0-----:R-:W-:Y:S02]  /*4020*/  SEL R16, R11, RZ, !P0 ;  /* 0x000000ff0b107207 */ /* 0x001fe40004000000 */
        /* <DEDUP_REMOVED lines=9> */
[----:B------:R-:W-:Y:S02]  /*40c0*/  SEL R20, R7, RZ, !P0 ;  /* 0x000000ff07147207 */ /* 0x000fe40004000000 */
[----:B--2---:R-:W-:Y:S01]  /*40d0*/  ISETP.GE.AND P0, PT, R19, 0x101, PT ;  /* 0x000001011300780c */ /* 0x004fe20003f06270 */
[----:B------:R-:W-:Y:S02]  /*40e0*/  VIADD R17, R16, 0x1 ;  /* 0x0000000110117836 */ /* 0x000fe40000000000 */
[----:B------:R-:W-:-:S02]  /*40f0*/  IMAD.IADD R5, R5, 0x1, R20 ;  /* 0x0000000105057824 */ /* 0x000fc400078e0214 */
[----:B------:R-:W-:-:S03]  /*4100*/  @!P1 IMAD.MOV R17, RZ, RZ, R16 ;  /* 0x000000ffff119224 */ /* 0x000fc600078e0210 */
[----:B------:R-:W-:-:S05]  /*4110*/  SEL R20, R5, RZ, !P1 ;  /* 0x000000ff05147207 */ /* 0x000fca0004800000 */
[----:B------:R-:W-:Y:S01]  /*4120*/  IMAD.IADD R3, R3, 0x1, R20 ;  /* 0x0000000103037824 */ /* 0x000fe200078e0214 */
[----:B------:R-:W-:Y:S06]  /*4130*/  @!P0 BRA `(.L_x_981) ;  /* 0x0000000c00488947 */ /* 0x000fec0003800000 */
[----:B------:R-:W0:Y:S01]  /*4140*/  LDS R21, [UR8+0x64] ;  /* 0x00006408ff157984 */ /* 0x000e220008000800 */
        /* <DEDUP_REMOVED lines=28> */
[----:B------:R-:W-:Y:S01]  /*4310*/  ISETP.GE.AND P0, PT, R0, R19, PT ;  /* 0x000000130000720c */ /* 0x000fe20003f06270 */
[--C-:B------:R-:W-:Y:S02]  /*4320*/  @P2 IMAD.IADD R17, R17, 0x1, -R21.reuse ;  /* 0x0000000111112824 */ /* 0x100fe400078e0a15 */
[----:B------:R0:W-:Y:S02]  /*4330*/  @P6 STS.64 [R13], R10 ;  /* 0x0000000a0d006388 */ /* 0x0001e40000000a00 */
[----:B------:R-:W-:Y:S01]  /*4340*/  @P3 IMAD.IADD R16, R16, 0x1, -R21 ;  /* 0x0000000110103824 */ /* 0x000fe200078e0a15 */
[----:B------:R-:W-:Y:S01]  /*4350*/  @P2 LEA R17, R17, UR8, 0x3 ;  /* 0x0000000811112c11 */ /* 0x000fe2000f8e18ff */
[----:B------:R0:W-:Y:S03]  /*4360*/  @P5 STS.64 [R14], R8 ;  /* 0x000000080e005388 */ /* 0x0001e60000000a00 */
[----:B------:R-:W-:Y:S01]  /*4370*/  @P3 LEA R16, R16, UR8, 0x3 ;  /* 0x0000000810103c11 */ /* 0x000fe2000f8e18ff */
[----:B------:R0:W-:Y:S04]  /*4380*/  @P4 STS.64 [R15], R6 ;  /* 0x000000060f004388 */ /* 0x0001e80000000a00 */
[----:B------:R0:W-:Y:S04]  /*4390*/  @P3 STS.64 [R16], R4 ;  /* 0x0000000410003388 */ /* 0x0001e80000000a00 */
[----:B------:R0:W-:Y:S01]  /*43a0*/  @P2 STS.64 [R17], R2 ;  /* 0x0000000211002388 */ /* 0x0001e20000000a00 */
[----:B------:R-:W-:Y:S06]  /*43b0*/  BAR.SYNC.DEFER_BLOCKING 0x0 ;  /* 0x0000000000007b1d */ /* 0x000fec0000010000 */
[----:B------:R-:W-:Y:S05]  /*43c0*/  @P0 EXIT ;  /* 0x000000000000094d */ /* 0x000fea0003800000 */
[----:B0-----:R-:W-:Y:S01]  /*43d0*/  LOP3.LUT R2, RZ, R0, RZ, 0x33, !PT ;  /* 0x00000000ff027212 */ /* 0x001fe200078e33ff */
[----:B------:R-:W-:Y:S04]  /*43e0*/  BSSY.RECONVERGENT B0, `(.L_x_982) ;  /* 0x000001a000007945 */ /* 0x000fe80003800200 */
[----:B------:R-:W-:-:S05]  /*43f0*/  IMAD.IADD R2, R2, 0x1, R19 ;  /* 0x0000000102027824 */ /* 0x000fca00078e0213 */
[C---:B------:R-:W-:Y:S02]  /*4400*/  LOP3.LUT R3, R2.reuse, 0x300, RZ, 0xc0, !PT ;  /* 0x0000030002037812 */ /* 0x040fe400078ec0ff */
[----:B------:R-:W-:Y:S02]  /*4410*/  ISETP.GE.U32.AND P1, PT, R2, 0x300, PT ;  /* 0x000003000200780c */ /* 0x000fe40003f26070 */
[----:B------:R-:W-:-:S13]  /*4420*/  ISETP.NE.AND P0, PT, R3, 0x300, PT ;  /* 0x000003000300780c */ /* 0x000fda0003f05270 */
[----:B------:R-:W-:Y:S05]  /*4430*/  @!P0 BRA `(.L_x_983) ;  /* 0x0000000000508947 */ /* 0x000fea0003800000 */
[----:B------:R-:W0:Y:S01]  /*4440*/  LDC.64 R6, c[0x0][0x3a0] ;  /* 0x0000e800ff067b82 */ /* 0x000e220000000a00 */
[----:B------:R-:W-:Y:S01]  /*4450*/  LEA.HI R2, R2, 0x1, RZ, 0x18 ;  /* 0x0000000102027811 */ /* 0x000fe200078fc0ff */
[C---:B------:R-:W-:Y:S01]  /*4460*/  IMAD.IADD R11, R0.reuse, 0x1, R21 ;  /* 0x00000001000b7824 */ /* 0x040fe200078e0215 */
[----:B------:R-:W-:-:S03]  /*4470*/  LEA R10, R0, UR8, 0x3 ;  /* 0x00000008000a7c11 */ /* 0x000fc6000f8e18ff */
[C---:B------:R-:W-:Y:S01]  /*4480*/  IMAD.SHL.U32 R3, R2.reuse, 0x100, RZ ;  /* 0x0000010002037824 */ /* 0x040fe200078e00ff */
[----:B------:R-:W-:Y:S01]  /*4490*/  LOP3.LUT R2, R2, 0x3, RZ, 0xc0, !PT ;  /* 0x0000000302027812 */ /* 0x000fe200078ec0ff */
[----:B------:R-:W1:Y:S03]  /*44a0*/  LDC.64 R8, c[0x0][0x398] ;  /* 0x0000e600ff087b82 */ /* 0x000e660000000a00 */
[----:B------:R-:W-:Y:S01]  /*44b0*/  LOP3.LUT R3, R3, 0x300, RZ, 0xc0, !PT ;  /* 0x0000030003037812 */ /* 0x000fe200078ec0ff */
[----:B------:R-:W-:-:S04]  /*44c0*/  IMAD.MOV R12, RZ, RZ, -R2 ;  /* 0x000000ffff0c7224 */ /* 0x000fc800078e0a02 */
[----:B------:R-:W-:-:S07]  /*44d0*/  IMAD.IADD R0, R0, 0x1, R3 ;  /* 0x0000000100007824 */ /* 0x000fce00078e0203 */
.L_x_984:
[----:B--2---:R2:W3:Y:S01]  /*44e0*/  LDS.64 R14, [R10] ;  /* 0x000000000a0e7984 */ /* 0x0044e20000000a00 */
[----:B-1----:R-:W-:-:S04]  /*44f0*/  IMAD.WIDE R4, R11, 0x4, R8 ;  /* 0x000000040b047825 */ /* 0x002fc800078e0208 */
[----:B0-----:R-:W-:-:S04]  /*4500*/  IMAD.WIDE R2, R11, 0x4, R6 ;  /* 0x000000040b027825 */ /* 0x001fc800078e0206 */
[----:B------:R-:W-:Y:S02]  /*4510*/  VIADD R12, R12, 0x1 ;  /* 0x000000010c0c7836 */ /* 0x000fe40000000000 */
[----:B------:R-:W-:Y:S02]  /*4520*/  VIADD R11, R11, 0x100 ;  /* 0x000001000b0b7836 */ /* 0x000fe40000000000 */
[----:B--2---:R-:W-:Y:S01]  /*4530*/  VIADD R10, R10, 0x800 ;  /* 0x000008000a0a7836 */ /* 0x004fe20000000000 */
[----:B------:R-:W-:Y:S01]  /*4540*/  ISETP.NE.AND P0, PT, R12, RZ, PT ;  /* 0x000000ff0c00720c */ /* 0x000fe20003f05270 */
[----:B---3--:R2:W-:Y:S04]  /*4550*/  STG.E desc[UR10][R4.64], R14 ;  /* 0x0000000e04007986 */ /* 0x0085e8000c10190a */
[----:B------:R2:W-:Y:S08]  /*4560*/  STG.E desc[UR10][R2.64], R15 ;  /* 0x0000000f02007986 */ /* 0x0005f0000c10190a */
[----:B------:R-:W-:Y:S05]  /*4570*/  @P0 BRA `(.L_x_984) ;  /* 0xfffffffc00d80947 */ /* 0x000fea000383ffff */
.L_x_983:
[----:B------:R-:W-:Y:S05]  /*4580*/  BSYNC.RECONVERGENT B0 ;  /* 0x0000000000007941 */ /* 0x000fea0003800200 */
.L_x_982:
[----:B------:R-:W-:Y:S05]  /*4590*/  @!P1 EXIT ;  /* 0x000000000000994d */ /* 0x000fea0003800000 */
[----:B------:R-:W0:Y:S01]  /*45a0*/  LDCU.64 UR4, c[0x0][0x398] ;  /* 0x00007300ff0477ac */ /* 0x000e220008000a00 */
[----:B--2---:R-:W-:Y:S01]  /*45b0*/  IMAD.IADD R2, R19, 0x1, -R0 ;  /* 0x0000000113027824 */ /* 0x004fe200078e0a00 */
[C---:B------:R-:W-:Y:S01]  /*45c0*/  LEA R18, R0.reuse, UR8, 0x3 ;  /* 0x0000000800127c11 */ /* 0x040fe2000f8e18ff */
[----:B------:R-:W-:Y:S01]  /*45d0*/  BSSY.RECONVERGENT B0, `(.L_x_985) ;  /* 0x0000051000007945 */ /* 0x000fe20003800200 */
[----:B------:R-:W1:Y:S01]  /*45e0*/  LDCU.64 UR6, c[0x0][0x3a0] ;  /* 0x00007400ff0677ac */ /* 0x000e620008000a00 */
[----:B------:R-:W-:Y:S01]  /*45f0*/  IMAD.IADD R41, R0, 0x1, R21 ;  /* 0x0000000100297824 */ /* 0x000fe200078e0215 */
[----:B------:R-:W-:Y:S01]  /*4600*/  ISETP.GT.AND P1, PT, R2, 0xc00, PT ;  /* 0x00000c000200780c */ /* 0x000fe20003f24270 */
[----:B------:R-:W-:Y:S01]  /*4610*/  VIADD R18, R18, 0x1000 ;  /* 0x0000100012127836 */ /* 0x000fe20000000000 */
[----:B------:R-:W-:Y:S01]  /*4620*/  PLOP3.LUT P0, PT, PT, PT, PT, 0x80, 0x8 ;  /* 0x000000000008781c */ /* 0x000fe20003f0f070 */
[----:B0-----:R-:W-:Y:S02]  /*4630*/  UIADD3 UR4, UP0, UPT, UR4, 0x800, URZ ;  /* 0x0000080004047890 */ /* 0x001fe4000ff1e0ff */
[----:B-1----:R-:W-:-:S02]  /*4640*/  UIADD3 UR6, UP1, UPT, UR6, 0x800, URZ ;  /* 0x0000080006067890 */ /* 0x002fc4000ff3e0ff */
[----:B------:R-:W-:Y:S02]  /*4650*/  UIADD3.X UR5, UPT, UPT, URZ, UR5, URZ, UP0, !UPT ;  /* 0x00000005ff057290 */ /* 0x000fe400087fe4ff */
[----:B------:R-:W-:Y:S01]  /*4660*/  IMAD.U32 R4, RZ, RZ, UR4 ;  /* 0x00000004ff047e24 */ /* 0x000fe2000f8e00ff */
[----:B------:R-:W-:Y:S01]  /*4670*/  UIADD3.X UR7, UPT, UPT, URZ, UR7, URZ, UP1, !UPT ;  /* 0x00000007ff077290 */ /* 0x000fe20008ffe4ff */
[----:B------:R-:W-:Y:S02]  /*4680*/  IMAD.U32 R2, RZ, RZ, UR6 ;  /* 0x00000006ff027e24 */ /* 0x000fe4000f8e00ff */
[----:B------:R-:W-:-:S03]  /*4690*/  IMAD.U32 R5, RZ, RZ, UR5 ;  /* 0x00000005ff057e24 */ /* 0x000fc6000f8e00ff */
[----:B------:R-:W-:Y:S01]  /*46a0*/  IMAD.U32 R3, RZ, RZ, UR7 ;  /* 0x00000007ff037e24 */ /* 0x000fe2000f8e00ff */
[----:B------:R-:W-:Y:S06]  /*46b0*/  @!P1 BRA `(.L_x_986) ;  /* 0x0000000400089947 */ /* 0x000fec0003800000 */
[----:B------:R-:W-:Y:S01]  /*46c0*/  PLOP3.LUT P0, PT, PT, PT, PT, 0x8, 0x80 ;  /* 0x000000000080781c */ /* 0x000fe20003f0e170 */
[----:B------:R-:W-:-:S12]  /*46d0*/  VIADD R43, R19, 0xfffff400 ;  /* 0xfffff400132b7836 */ /* 0x000fd80000000000 */
.L_x_987:
[----:B-1----:R-:W0:Y:S01]  /*46e0*/  LDS.64 R36, [R18+-0x1000] ;  /* 0xfff0000012247984 */ /* 0x002e220000000a00 */
[----:B------:R-:W-:-:S03]  /*46f0*/  IMAD.WIDE R44, R41, 0x4, R4 ;  /* 0x00000004292c7825 */ /* 0x000fc600078e0204 */
[----:B------:R-:W1:Y:S01]  /*4700*/  LDS.64 R48, [R18+-0x800] ;  /* 0xfff8000012307984 */ /* 0x000e620000000a00 */
[----:B------:R-:W-:-:S03]  /*4710*/  IMAD.WIDE R20, R41, 0x4, R2 ;  /* 0x0000000429147825 */ /* 0x000fc600078e0202 */
[----:B------:R-:W2:Y:S01]  /*4720*/  LDS.64 R46, [R18] ;  /* 0x00000000122e7984 */ /* 0x000ea20000000a00 */
[----:B------:R-:W-:Y:S02]  /*4730*/  VIADD R39, R41, 0x400 ;  /* 0x0000040029277836 */ /* 0x000fe40000000000 */
[----:B------:R-:W-:Y:S01]  /*4740*/  VIADD R0, R0, 0x1000 ;  /* 0x0000100000007836 */ /* 0x000fe20000000000 */
[----:B------:R-:W3:Y:S04]  /*4750*/  LDS.64 R6, [R18+0x800] ;  /* 0x0008000012067984 */ /* 0x000ee80000000a00 */
[----:B------:R-:W4:Y:S01]  /*4760*/  LDS.64 R8, [R18+0x1000] ;  /* 0x0010000012087984 */ /* 0x000f220000000a00 */
[----:B------:R-:W-:-:S03]  /*4770*/  ISETP.GE.AND P1, PT, R0, R43, PT ;  /* 0x0000002b0000720c */ /* 0x000fc60003f26270 */
[----:B------:R-:W5:Y:S04]  /*4780*/  LDS.64 R10, [R18+0x1800] ;  /* 0x00180000120a7984 */ /* 0x000f680000000a00 */
        /* <DEDUP_REMOVED lines=9> */
[----:B------:R1:W5:Y:S04]  /*4820*/  LDS.64 R34, [R18+0x6800] ;  /* 0x0068000012227984 */ /* 0x0003680000000a00 */
[----:B0-----:R-:W-:Y:S04]  /*4830*/  STG.E desc[UR10][R44.64+-0x800], R36 ;  /* 0xfff800242c007986 */ /* 0x001fe8000c10190a */
[----:B------:R0:W-:Y:S01]  /*4840*/  STG.E desc[UR10][R20.64+-0x800], R37 ;  /* 0xfff8002514007986 */ /* 0x0001e2000c10190a */
[----:B-1----:R-:W-:-:S03]  /*4850*/  VIADD R18, R18, 0x8000 ;  /* 0x0000800012127836 */ /* 0x002fc60000000000 */
[----:B------:R-:W-:Y:S04]  /*4860*/  STG.E desc[UR10][R44.64+-0x400], R48 ;  /* 0xfffc00302c007986 */ /* 0x000fe8000c10190a */
[----:B------:R1:W-:Y:S01]  /*4870*/  STG.E desc[UR10][R20.64+-0x400], R49 ;  /* 0xfffc003114007986 */ /* 0x0003e2000c10190a */
[----:B0-----:R-:W-:-:S03]  /*4880*/  IMAD.WIDE R36, R39, 0x4, R4 ;  /* 0x0000000427247825 */ /* 0x001fc600078e0204 */
[----:B--2---:R-:W-:Y:S01]  /*4890*/  STG.E desc[UR10][R44.64], R46 ;  /* 0x0000002e2c007986 */ /* 0x004fe2000c10190a */
[----:B------:R-:W-:-:S03]  /*48a0*/  IMAD.WIDE R38, R39, 0x4, R2 ;  /* 0x0000000427267825 */ /* 0x000fc600078e0202 */
[----:B------:R0:W-:Y:S01]  /*48b0*/  STG.E desc[UR10][R20.64], R47 ;  /* 0x0000002f14007986 */ /* 0x0001e2000c10190a */
[----:B-1----:R-:W-:-:S03]  /*48c0*/  VIADD R49, R41, 0x800 ;  /* 0x0000080029317836 */ /* 0x002fc60000000000 */
[----:B---3--:R1:W-:Y:S04]  /*48d0*/  STG.E desc[UR10][R44.64+0x400], R6 ;  /* 0x000400062c007986 */ /* 0x0083e8000c10190a */
[----:B------:R2:W-:Y:S04]  /*48e0*/  STG.E desc[UR10][R20.64+0x400], R7 ;  /* 0x0004000714007986 */ /* 0x0005e8000c10190a */
[----:B----4-:R-:W-:Y:S01]  /*48f0*/  STG.E desc[UR10][R36.64+-0x800], R8 ;  /* 0xfff8000824007986 */ /* 0x010fe2000c10190a */
[----:B0-----:R-:W-:-:S03]  /*4900*/  IMAD.WIDE R46, R49, 0x4, R4 ;  /* 0x00000004312e7825 */ /* 0x001fc600078e0204 */
[----:B------:R0:W-:Y:S01]  /*4910*/  STG.E desc[UR10][R38.64+-0x800], R9 ;  /* 0xfff8000926007986 */ /* 0x0001e2000c10190a */
[----:B-1----:R-:W-:-:S03]  /*4920*/  IMAD.WIDE R44, R49, 0x4, R2 ;  /* 0x00000004312c7825 */ /* 0x002fc600078e0202 */
[----:B-----5:R1:W-:Y:S01]  /*4930*/  STG.E desc[UR10][R36.64+-0x400], R10 ;  /* 0xfffc000a24007986 */ /* 0x0203e2000c10190a */
[C---:B--2---:R-:W-:Y:S02]  /*4940*/  VIADD R21, R41.reuse, 0xc00 ;  /* 0x00000c0029157836 */ /* 0x044fe40000000000 */
[----:B------:R-:W-:Y:S01]  /*4950*/  VIADD R41, R41, 0x1000 ;  /* 0x0000100029297836 */ /* 0x000fe20000000000 */
[----:B------:R1:W-:Y:S01]  /*4960*/  STG.E desc[UR10][R38.64+-0x400], R11 ;  /* 0xfffc000b26007986 */ /* 0x0003e2000c10190a */
[----:B------:R-:W-:-:S03]  /*4970*/  IMAD.WIDE R6, R21, 0x4, R4 ;  /* 0x0000000415067825 */ /* 0x000fc600078e0204 */
[----:B------:R1:W-:Y:S01]  /*4980*/  STG.E desc[UR10][R36.64], R12 ;  /* 0x0000000c24007986 */ /* 0x0003e2000c10190a */
[----:B0-----:R-:W-:-:S03]  /*4990*/  IMAD.WIDE R8, R21, 0x4, R2 ;  /* 0x0000000415087825 */ /* 0x001fc600078e0202 */
[----:B------:R1:W-:Y:S04]  /*49a0*/  STG.E desc[UR10][R38.64], R13 ;  /* 0x0000000d26007986 */ /* 0x0003e8000c10190a */
        /* <DEDUP_REMOVED lines=17> */
[----:B------:R1:W-:Y:S01]  /*4ac0*/  STG.E desc[UR10][R8.64+0x400], R35 ;  /* 0x0004002308007986 */ /* 0x0003e2000c10190a */
[----:B------:R-:W-:Y:S05]  /*4ad0*/  @!P1 BRA `(.L_x_987) ;  /* 0xfffffffc00009947 */ /* 0x000fea000383ffff */
.L_x_986:
[----:B------:R-:W-:Y:S05]  /*4ae0*/  BSYNC.RECONVERGENT B0 ;  /* 0x0000000000007941 */ /* 0x000fea0003800200 */
.L_x_985:
[----:B-1----:R-:W-:Y:S01]  /*4af0*/  IMAD.IADD R6, R19, 0x1, -R0 ;  /* 0x0000000113067824 */ /* 0x002fe200078e0a00 */
[----:B------:R-:W-:Y:S04]  /*4b00*/  BSSY.RECONVERGENT B0, `(.L_x_988) ;  /* 0x0000024000007945 */ /* 0x000fe80003800200 */
[----:B------:R-:W-:-:S13]  /*4b10*/  ISETP.GT.AND P1, PT, R6, 0x400, PT ;  /* 0x000004000600780c */ /* 0x000fda0003f24270 */
[----:B------:R-:W-:Y:S05]  /*4b20*/  @!P1 BRA `(.L_x_989) ;  /* 0x0000000000849947 */ /* 0x000fea0003800000 */
[----:B------:R-:W0:Y:S01]  /*4b30*/  LDS.64 R14, [R18+-0x1000] ;  /* 0xfff00000120e7984 */ /* 0x000e220000000a00 */
[C---:B------:R-:W-:Y:S01]  /*4b40*/  IMAD.WIDE R6, R41.reuse, 0x4, R4 ;  /* 0x0000000429067825 */ /* 0x040fe200078e0204 */
[----:B------:R-:W-:Y:S02]  /*4b50*/  PLOP3.LUT P0, PT, PT, PT, PT, 0x8, 0x80 ;  /* 0x000000000080781c */ /* 0x000fe40003f0e170 */
[----:B------:R-:W1:Y:S01]  /*4b60*/  LDS.64 R16, [R18+-0x800] ;  /* 0xfff8000012107984 */ /* 0x000e620000000a00 */
[----:B------:R-:W-:-:S03]  /*4b70*/  IMAD.WIDE R8, R41, 0x4, R2 ;  /* 0x0000000429087825 */ /* 0x000fc600078e0202 */
[----:B------:R-:W2:Y:S01]  /*4b80*/  LDS.64 R20, [R18] ;  /* 0x0000000012147984 */ /* 0x000ea20000000a00 */
[----:B------:R-:W-:Y:S02]  /*4b90*/  VIADD R13, R41, 0x400 ;  /* 0x00000400290d7836 */ /* 0x000fe40000000000 */
[----:B------:R-:W-:Y:S01]  /*4ba0*/  VIADD R0, R0, 0x800 ;  /* 0x0000080000007836 */ /* 0x000fe20000000000 */
[----:B------:R-:W3:Y:S01]  /*4bb0*/  LDS.64 R22, [R18+0x800] ;  /* 0x0008000012167984 */ /* 0x000ee20000000a00 */
[----:B------:R-:W-:-:S03]  /*4bc0*/  IMAD.WIDE R10, R13, 0x4, R4 ;  /* 0x000000040d0a7825 */ /* 0x000fc600078e0204 */
[----:B------:R-:W4:Y:S01]  /*4bd0*/  LDS.64 R24, [R18+0x1000] ;  /* 0x0010000012187984 */ /* 0x000f220000000a00 */
[----:B------:R-:W-:-:S03]  /*4be0*/  IMAD.WIDE R12, R13, 0x4, R2 ;  /* 0x000000040d0c7825 */ /* 0x000fc600078e0202 */
[----:B------:R-:W5:Y:S01]  /*4bf0*/  LDS.64 R26, [R18+0x1800] ;  /* 0x00180000121a7984 */ /* 0x000f620000000a00 */
[----:B------:R-:W-:-:S03]  /*4c00*/  VIADD R41, R41, 0x800 ;  /* 0x0000080029297836 */ /* 0x000fc60000000000 */
[----:B------:R-:W5:Y:S04]  /*4c10*/  LDS.64 R28, [R18+0x2000] ;  /* 0x00200000121c7984 */ /* 0x000f680000000a00 */
[----:B------:R0:W5:Y:S02]  /*4c20*/  LDS.64 R30, [R18+0x2800] ;  /* 0x00280000121e7984 */ /* 0x0001640000000a00 */
[----:B0-----:R-:W-:Y:S02]  /*4c30*/  VIADD R18, R18, 0x4000 ;  /* 0x0000400012127836 */ /* 0x001fe40000000000 */
[----:B------:R0:W-:Y:S04]  /*4c40*/  STG.E desc[UR10][R6.64+-0x800], R14 ;  /* 0xfff8000e06007986 */ /* 0x0001e8000c10190a */
[----:B------:R0:W-:Y:S04]  /*4c50*/  STG.E desc[UR10][R8.64+-0x800], R15 ;  /* 0xfff8000f08007986 */ /* 0x0001e8000c10190a */
[----:B-1----:R0:W-:Y:S04]  /*4c60*/  STG.E desc[UR10][R6.64+-0x400], R16 ;  /* 0xfffc001006007986 */ /* 0x0021e8000c10190a */
[----:B------:R0:W-:Y:S04]  /*4c70*/  STG.E desc[UR10][R8.64+-0x400], R17 ;  /* 0xfffc001108007986 */ /* 0x0001e8000c10190a */
[----:B--2---:R0:W-:Y:S04]  /*4c80*/  STG.E desc[UR10][R6.64], R20 ;  /* 0x0000001406007986 */ /* 0x0041e8000c10190a */
[----:B------:R0:W-:Y:S04]  /*4c90*/  STG.E desc[UR10][R8.64], R21 ;  /* 0x0000001508007986 */ /* 0x0001e8000c10190a */
[----:B---3--:R0:W-:Y:S04]  /*4ca0*/  STG.E desc[UR10][R6.64+0x400], R22 ;  /* 0x0004001606007986 */ /* 0x0081e8000c10190a */
[----:B------:R0:W-:Y:S04]  /*4cb0*/  STG.E desc[UR10][R8.64+0x400], R23 ;  /* 0x0004001708007986 */ /* 0x0001e8000c10190a */
[----:B----4-:R0:W-:Y:S04]  /*4cc0*/  STG.E desc[UR10][R10.64+-0x800], R24 ;  /* 0xfff800180a007986 */ /* 0x0101e8000c10190a */
[----:B------:R0:W-:Y:S04]  /*4cd0*/  STG.E desc[UR10][R12.64+-0x800], R25 ;  /* 0xfff800190c007986 */ /* 0x0001e8000c10190a */
[----:B-----5:R0:W-:Y:S04]  /*4ce0*/  STG.E desc[UR10][R10.64+-0x400], R26 ;  /* 0xfffc001a0a007986 */ /* 0x0201e8000c10190a */
[----:B------:R0:W-:Y:S04]  /*4cf0*/  STG.E desc[UR10][R12.64+-0x400], R27 ;  /* 0xfffc001b0c007986 */ /* 0x0001e8000c10190a */
[----:B------:R0:W-:Y:S04]  /*4d00*/  STG.E desc[UR10][R10.64], R28 ;  /* 0x0000001c0a007986 */ /* 0x0001e8000c10190a */
[----:B------:R0:W-:Y:S04]  /*4d10*/  STG.E desc[UR10][R12.64], R29 ;  /* 0x0000001d0c007986 */ /* 0x0001e8000c10190a */
[----:B------:R0:W-:Y:S04]  /*4d20*/  STG.E desc[UR10][R10.64+0x400], R30 ;  /* 0x0004001e0a007986 */ /* 0x0001e8000c10190a */
[----:B------:R0:W-:Y:S02]  /*4d30*/  STG.E desc[UR10][R12.64+0x400], R31 ;  /* 0x0004001f0c007986 */ /* 0x0001e4000c10190a */
.L_x_989:
[----:B------:R-:W-:Y:S05]  /*4d40*/  BSYNC.RECONVERGENT B0 ;  /* 0x0000000000007941 */ /* 0x000fea0003800200 */
.L_x_988:
[----:B------:R-:W-:-:S13]  /*4d50*/  ISETP.LT.OR P0, PT, R0, R19, P0 ;  /* 0x000000130000720c */ /* 0x000fda0000701670 */
[----:B------:R-:W-:Y:S05]  /*4d60*/  @!P0 EXIT ;  /* 0x000000000000894d */ /* 0x000fea0003800000 */
[----:B0-----:R-:W0:Y:S01]  /*4d70*/  LDS.64 R6, [R18+-0x1000] ;  /* 0xfff0000012067984 */ /* 0x001e220000000a00 */
[----:B------:R-:W-:-:S03]  /*4d80*/  IMAD.WIDE R4, R41, 0x4, R4 ;  /* 0x0000000429047825 */ /* 0x000fc600078e0204 */
[----:B------:R-:W1:Y:S01]  /*4d90*/  LDS.64 R8, [R18+-0x800] ;  /* 0xfff8000012087984 */ /* 0x000e620000000a00 */
[----:B------:R-:W-:-:S03]  /*4da0*/  IMAD.WIDE R2, R41, 0x4, R2 ;  /* 0x0000000429027825 */ /* 0x000fc600078e0202 */
[----:B------:R-:W2:Y:S04]  /*4db0*/  LDS.64 R10, [R18] ;  /* 0x00000000120a7984 */ /* 0x000ea80000000a00 */
[----:B------:R-:W3:Y:S04]  /*4dc0*/  LDS.64 R12, [R18+0x800] ;  /* 0x00080000120c7984 */ /* 0x000ee80000000a00 */
[----:B0-----:R-:W-:Y:S04]  /*4dd0*/  STG.E desc[UR10][R4.64+-0x800], R6 ;  /* 0xfff8000604007986 */ /* 0x001fe8000c10190a */
[----:B------:R-:W-:Y:S04]  /*4de0*/  STG.E desc[UR10][R2.64+-0x800], R7 ;  /* 0xfff8000702007986 */ /* 0x000fe8000c10190a */
[----:B-1----:R-:W-:Y:S04]  /*4df0*/  STG.E desc[UR10][R4.64+-0x400], R8 ;  /* 0xfffc000804007986 */ /* 0x002fe8000c10190a */
[----:B------:R-:W-:Y:S04]  /*4e00*/  STG.E desc[UR10][R2.64+-0x400], R9 ;  /* 0xfffc000902007986 */ /* 0x000fe8000c10190a */
[----:B--2---:R-:W-:Y:S04]  /*4e10*/  STG.E desc[UR10][R4.64], R10 ;  /* 0x0000000a04007986 */ /* 0x004fe8000c10190a */
[----:B------:R-:W-:Y:S04]  /*4e20*/  STG.E desc[UR10][R2.64], R11 ;  /* 0x0000000b02007986 */ /* 0x000fe8000c10190a */
[----:B---3--:R-:W-:Y:S04]  /*4e30*/  STG.E desc[UR10][R4.64+0x400], R12 ;  /* 0x0004000c04007986 */ /* 0x008fe8000c10190a */
[----:B------:R-:W-:Y:S01]  /*4e40*/  STG.E desc[UR10][R2.64+0x400], R13 ;  /* 0x0004000d02007986 */ /* 0x000fe2000c10190a */
[----:B------:R-:W-:Y:S05]  /*4e50*/  EXIT ;  /* 0x000000000000794d */ /* 0x000fea0003800000 */
.L_x_981:
[----:B------:R-:W-:Y:S02]  /*4e60*/  ISETP.NE.AND P5, PT, R34, R32, PT ;  /* 0x000000202200720c */ /* 0x000fe40003fa5270 */
[----:B------:R-:W-:Y:S02]  /*4e70*/  ISETP.NE.AND P0, PT, R32, R30, PT ;  /* 0x0000001e2000720c */ /* 0x000fe40003f05270 */
[----:B------:R-:W-:Y:S02]  /*4e80*/  ISETP.NE.AND P1, PT, R30, R28, PT ;  /* 0x0000001c1e00720c */ /* 0x000fe40003f25270 */
[----:B------:R-:W-:Y:S02]  /*4e90*/  ISETP.NE.AND P2, PT, R28, R10, PT ;  /* 0x0000000a1c00720c */ /* 0x000fe40003f45270 */
[----:B------:R-:W-:Y:S02]  /*4ea0*/  ISETP.NE.AND P3, PT, R10, R8, PT ;  /* 0x000000080a00720c */ /* 0x000fe40003f65270 */
[----:B------:R-:W-:-:S02]  /*4eb0*/  ISETP.NE.AND P4, PT, R8, R6, PT ;  /* 0x000000060800720c */ /* 0x000fc40003f85270 */
[----:B------:R-:W-:Y:S01]  /*4ec0*/  ISETP.NE.AND P6, PT, R6, R4, PT ;  /* 0x000000040600720c */ /* 0x000fe20003fc5270 */
[----:B------:R-:W0:Y:S08]  /*4ed0*/  @P5 LDC.64 R26, c[0x0][0x398] ;  /* 0x0000e600ff1a5b82 */ /* 0x000e300000000a00 */
[----:B------:R-:W1:Y:S08]  /*4ee0*/  @P5 LDC.64 R24, c[0x0][0x3a0] ;  /* 0x0000e800ff185b82 */ /* 0x000e700000000a00 */
        /* <DEDUP_REMOVED lines=9> */
[----:B--2---:R-:W-:-:S05]  /*4f80*/  @P0 IMAD.WIDE R44, R49, 0x4, R18 ;  /* 0x00000004312c0825 */ /* 0x004fca00078e0212 */
[----:B------:R2:W-:Y:S02]  /*4f90*/  @P0 STG.E desc[UR10][R44.64], R32 ;  /* 0x000000202c000986 */ /* 0x0005e4000c10190a */
[----:B------:R-:W4:Y:S01]  /*4fa0*/  @P2 LDC.64 R26, c[0x0][0x398] ;  /* 0x0000e600ff1a2b82 */ /* 0x000f220000000a00 */
[----:B---3--:R-:W-:-:S05]  /*4fb0*/  @P0 IMAD.WIDE R48, R49, 0x4, R22 ;  /* 0x0000000431300825 */ /* 0x008fca00078e0216 */
[----:B------:R3:W-:Y:S01]  /*4fc0*/  @P0 STG.E desc[UR10][R48.64], R33 ;  /* 0x0000002130000986 */ /* 0x0007e2000c10190a */
[----:B------:R-:W-:Y:S01]  /*4fd0*/  ISETP.NE.AND P0, PT, R2, R37, PT ;  /* 0x000000250200720c */ /* 0x000fe20003f05270 */
[----:B------:R-:W5:Y:S01]  /*4fe0*/  @P2 LDC.64 R18, c[0x0][0x3a0] ;  /* 0x0000e800ff122b82 */ /* 0x000f620000000a00 */
[----:B0-----:R-:W-:-:S05]  /*4ff0*/  @P1 IMAD.WIDE R50, R46, 0x4, R20 ;  /* 0x000000042e321825 */ /* 0x001fca00078e0214 */
[----:B------:R3:W-:Y:S02]  /*5000*/  @P1 STG.E desc[UR10][R50.64], R30 ;  /* 0x0000001e32001986 */ /* 0x0007e4000c10190a */
[----:B------:R-:W0:Y:S01]  /*5010*/  @P3 LDC.64 R24, c[0x0][0x398] ;  /* 0x0000e600ff183b82 */ /* 0x000e220000000a00 */
[----:B-1----:R-:W-:-:S05]  /*5020*/  @P1 IMAD.WIDE R46, R46, 0x4, R38 ;  /* 0x000000042e2e1825 */ /* 0x002fca00078e0226 */
[----:B------:R3:W-:Y:S02]  /*5030*/  @P1 STG.E desc[UR10][R46.64], R31 ;  /* 0x0000001f2e001986 */ /* 0x0007e4000c10190a */
[----:B------:R-:W1:Y:S01]  /*5040*/  @P3 LDC.64 R22, c[0x0][0x3a0] ;  /* 0x0000e800ff163b82 */ /* 0x000e620000000a00 */
[----:B----4-:R-:W-:-:S05]  /*5050*/  @P2 IMAD.WIDE R26, R12, 0x4, R26 ;  /* 0x000000040c1a2825 */ /* 0x010fca00078e021a */
[----:B------:R3:W-:Y:S02]  /*5060*/  @P2 STG.E desc[UR10][R26.64], R28 ;  /* 0x0000001c1a002986 */ /* 0x0007e4000c10190a */
[----:B------:R-:W4:Y:S01]  /*5070*/  @P4 LDC.64 R20, c[0x0][0x398] ;  /* 0x0000e600ff144b82 */ /* 0x000f220000000a00 */
[----:B-----5:R-:W-:-:S05]  /*5080*/  @P2 IMAD.WIDE R18, R12, 0x4, R18 ;  /* 0x000000040c122825 */ /* 0x020fca00078e0212 */
[----:B------:R3:W-:Y:S02]  /*5090*/  @P2 STG.E desc[UR10][R18.64], R29 ;  /* 0x0000001d12002986 */ /* 0x0007e4000c10190a */
[----:B--2---:R-:W2:Y:S01]  /*50a0*/  @P4 LDC.64 R44, c[0x0][0x3a0] ;  /* 0x0000e800ff2c4b82 */ /* 0x004ea20000000a00 */
        /* <DEDUP_REMOVED lines=9> */
[----:B--2---:R-:W-:-:S05]  /*5140*/  @P4 IMAD.WIDE R44, R14, 0x4, R44 ;  /* 0x000000040e2c4825 */ /* 0x004fca00078e022c */
[----:B------:R3:W-:Y:S02]  /*5150*/  @P4 STG.E desc[UR10][R44.64], R9 ;  /* 0x000000092c004986 */ /* 0x0007e4000c10190a */
[----:B------:R-:W2:Y:S01]  /*5160*/  @P5 LDC.64 R40, c[0x0][0x3a0] ;  /* 0x0000e800ff285b82 */ /* 0x000ea20000000a00 */
[----:B0-----:R-:W-:-:S05]  /*5170*/  @P6 IMAD.WIDE R42, R15, 0x4, R42 ;  /* 0x000000040f2a6825 */ /* 0x001fca00078e022a */
[----:B------:R3:W-:Y:S01]  /*5180*/  @P6 STG.E desc[UR10][R42.64], R6 ;  /* 0x000000062a006986 */ /* 0x0007e2000c10190a */
[----:B-1----:R-:W-:-:S05]  /*5190*/  @P6 IMAD.WIDE R34, R15, 0x4, R34 ;  /* 0x000000040f226825 */ /* 0x002fca00078e0222 */
[----:B------:R3:W-:Y:S01]  /*51a0*/  @P6 STG.E desc[UR10][R34.64], R7 ;  /* 0x0000000722006986 */ /* 0x0007e2000c10190a */
[----:B----4-:R-:W-:-:S05]  /*51b0*/  @P5 IMAD.WIDE R38, R16, 0x4, R38 ;  /* 0x0000000410265825 */ /* 0x010fca00078e0226 */
[----:B------:R3:W-:Y:S01]  /*51c0*/  @P5 STG.E desc[UR10][R38.64], R4 ;  /* 0x0000000426005986 */ /* 0x0007e2000c10190a */
[----:B--2---:R-:W-:-:S05]  /*51d0*/  @P5 IMAD.WIDE R40, R16, 0x4, R40 ;  /* 0x0000000410285825 */ /* 0x004fca00078e0228 */
[----:B------:R3:W-:Y:S01]  /*51e0*/  @P5 STG.E desc[UR10][R40.64], R5 ;  /* 0x0000000528005986 */ /* 0x0007e2000c10190a */
[----:B------:R-:W-:Y:S05]  /*51f0*/  @!P0 EXIT ;  /* 0x000000000000894d */ /* 0x000fea0003800000 */
[----:B---3--:R-:W0:Y:S08]  /*5200*/  LDC.64 R4, c[0x0][0x398] ;  /* 0x0000e600ff047b82 */ /* 0x008e300000000a00 */
[----:B------:R-:W1:Y:S01]  /*5210*/  LDC.64 R6, c[0x0][0x3a0] ;  /* 0x0000e800ff067b82 */ /* 0x000e620000000a00 */
[----:B0-----:R-:W-:-:S05]  /*5220*/  IMAD.WIDE R4, R17, 0x4, R4 ;  /* 0x0000000411047825 */ /* 0x001fca00078e0204 */
[----:B------:R-:W-:Y:S01]  /*5230*/  STG.E desc[UR10][R4.64], R2 ;  /* 0x0000000204007986 */ /* 0x000fe2000c10190a */
[----:B-1----:R-:W-:-:S05]  /*5240*/  IMAD.WIDE R6, R17, 0x4, R6 ;  /* 0x0000000411067825 */ /* 0x002fca00078e0206 */
[----:B------:R-:W-:Y:S01]  /*5250*/  STG.E desc[UR10][R6.64], R3 ;  /* 0x0000000306007986 */ /* 0x000fe2000c10190a */
[----:B------:R-:W-:Y:S05]  /*5260*/  EXIT ;  /* 0x000000000000794d */ /* 0x000fea0003800000 */
.L_x_955:
[----:B------:R-:W-:-:S13]  /*5270*/  ISETP.GE.AND P0, PT, R36, 0x1, PT ;  /* 0x000000012400780c */ /* 0x000fda0003f06270 */
[----:B------:R-:W-:Y:S05]  /*5280*/  @!P0 EXIT ;  /* 0x000000000000894d */ /* 0x000fea0003800000 */
[----:B------:R-:W-:-:S13]  /*5290*/  ISETP.NE.AND P0, PT, R40, RZ, PT ;  /* 0x000000ff2800720c */ /* 0x000fda0003f05270 */
[----:B------:R-:W-:Y:S05]  /*52a0*/  @P0 BRA `(.L_x_990) ;  /* 0x0000002400c00947 */ /* 0x000fea0003800000 */
[----:B------:R-:W0:Y:S02]  /*52b0*/  LDC.64 R2, c[0x0][0x380] ;  /* 0x0000e000ff027b82 */ /* 0x000e240000000a00 */
[----:B0-----:R-:W-:-:S05]  /*52c0*/  IMAD.WIDE.U32 R6, R9, 0x4, R2 ;  /* 0x0000000409067825 */ /* 0x001fca00078e0002 */
[----:B------:R-:W2:Y:S01]  /*52d0*/  LDG.E.CONSTANT R8, desc[UR10][R6.64] ;  /* 0x0000000a06087981 */ /* 0x000ea2000c1e9900 */
[----:B------:R-:W0:Y:S02]  /*52e0*/  S2R R0, SR_TID.X ;  /* 0x0000000000007919 */ /* 0x000e240000002100 */
[C---:B0-----:R-:W-:Y:S02]  /*52f0*/  LOP3.LUT R9, R0.reuse, 0x1f, RZ, 0xc0, !PT ;  /* 0x0000001f00097812 */ /* 0x041fe400078ec0ff */
        /* <DEDUP_REMOVED lines=12> */
[----:B------:R-:W-:Y:S01]  /*53c0*/  VIADD R11, R9, 0xc0 ;  /* 0x000000c0090b7836 */ /* 0x000fe20000000000 */
[----:B------:R-:W-:-:S02]  /*53d0*/  ISETP.GE.U32.AND P3, PT, R3, R36, PT ;  /* 0x000000240300720c */ /* 0x000fc40003f66070 */
[----:B------:R-:W-:Y:S01]  /*53e0*/  ISETP.GE.U32.AND P4, PT, R5, R36, PT ;  /* 0x000000240500720c */ /* 0x000fe20003f86070 */
[----:B------:R-:W-:-:S04]  /*53f0*/  @!P5 IMAD.WIDE.U32 R2, R9, 0x4, R6 ;  /* 0x000000040902d825 */ /* 0x000fc800078e0006 */
[----:B------:R-:W-:Y:S02]  /*5400*/  IMAD.X R5, RZ, RZ, R7, P6 ;  /* 0x000000ffff057224 */ /* 0x000fe400030e0607 */
[C---:B------:R-:W-:Y:S02]  /*5410*/  VIADD R13, R9.reuse, 0xe0 ;  /* 0x000000e0090d7836 */ /* 0x040fe40000000000 */
[----:B------:R-:W-:Y:S01]  /*5420*/  VIADD R9, R9, 0x100 ;  /* 0x0000010009097836 */ /* 0x000fe20000000000 */
[-C--:B------:R-:W-:Y:S01]  /*5430*/  ISETP.GE.U32.AND P6, PT, R11, R36.reuse, PT ;  /* 0x000000240b00720c */ /* 0x080fe20003fc6070 */
[----:B--2---:R-:W-:Y:S02]  /*5440*/  IMAD.MOV.U32 R7, RZ, RZ, R8 ;  /* 0x000000ffff077224 */ /* 0x004fe400078e0008 */
[----:B------:R0:W2:Y:S01]  /*5450*/  @!P5 LDG.E.CONSTANT R8, desc[UR10][R2.64] ;  /* 0x0000000a0208d981 */ /* 0x0000a2000c1e9900 */
[----:B------:R-:W-:Y:S01]  /*5460*/  ISETP.GE.U32.AND P5, PT, R13, R36, PT ;  /* 0x000000240d00720c */ /* 0x000fe20003fa6070 */
[----:B------:R-:W-:-:S06]  /*5470*/  IMAD.MOV.U32 R6, RZ, RZ, R7 ;  /* 0x000000ffff067224 */ /* 0x000fcc00078e0007 */
[----:B------:R-:W3:Y:S01]  /*5480*/  @!P0 LDG.E.CONSTANT R6, desc[UR10][R4.64+0x80] ;  /* 0x0000800a04068981 */ /* 0x000ee2000c1e9900 */
[----:B------:R-:W-:Y:S01]  /*5490*/  ISETP.GE.U32.AND P0, PT, R9, R36, PT ;  /* 0x000000240900720c */ /* 0x000fe20003f06070 */
[--C-:B------:R-:W-:Y:S02]  /*54a0*/  IMAD.MOV.U32 R9, RZ, RZ, R7.reuse ;  /* 0x000000ffff097224 */ /* 0x100fe400078e0007 */
[--C-:B------:R-:W-:Y:S02]  /*54b0*/  IMAD.MOV.U32 R10, RZ, RZ, R7.reuse ;  /* 0x000000ffff0a7224 */ /* 0x100fe400078e0007 */
[--C-:B------:R-:W-:Y:S02]  /*54c0*/  IMAD.MOV.U32 R11, RZ, RZ, R7.reuse ;  /* 0x000000ffff0b7224 */ /* 0x100fe400078e0007 */
[--C-:B0-----:R-:W-:Y:S01]  /*54d0*/  IMAD.MOV.U32 R2, RZ, RZ, R7.reuse ;  /* 0x000000ffff027224 */ /* 0x101fe200078e0007 */
        /* <DEDUP_REMOVED lines=9> */
[----:B------:R-:W1:Y:S01]  /*5570*/  S2R R37, SR_LANEID ;  /* 0x0000000000257919 */ /* 0x000e620000000000 */
[----:B------:R-:W1:Y:S01]  /*5580*/  S2UR UR5, SR_CgaCtaId ;  /* 0x00000000000579c3 */ /* 0x000e620000008800 */
[----:B------:R-:W-:Y:S01]  /*5590*/  SHF.R.U32.HI R44, RZ, 0x5, R0 ;  /* 0x00000005ff2c7819 */ /* 0x000fe20000011600 */
[----:B------:R-:W-:-:S06]  /*55a0*/  UMOV UR4, 0x400 ;  /* 0x0000040000047882 */ /* 0x000fcc0000000000 */
[----:B0-----:R-:W0:Y:S01]  /*55b0*/  LDC R5, c[0x0][0x390] ;  /* 0x0000e400ff057b82 */ /* 0x001e220000000800 */
[----:B-1----:R-:W-:Y:S01]  /*55c0*/  ULEA UR4, UR5, UR4, 0x18 ;  /* 0x0000000405047291 */ /* 0x002fe2000f8ec0ff */
[----:B------:R-:W-:-:S05]  /*55d0*/  IMAD R3, R44, 0x120, R37 ;  /* 0x000001202c037824 */ /* 0x000fca00078e0225 */
[----:B------:R-:W-:-:S05]  /*55e0*/  LEA R14, R3, UR4, 0x2 ;  /* 0x00000004030e7c11 */ /* 0x000fca000f8e10ff */
[----:B------:R-:W-:Y:S01]  /*55f0*/  IMAD R15, R37, 0x20, R14 ;  /* 0x00000020250f7824 */ /* 0x000fe200078e020e */
[----:B------:R-:W-:Y:S01]  /*5600*/  ISETP.NE.AND P2, PT, R0, RZ, PT ;  /* 0x000000ff0000720c */ /* 0x000fe20003f45270 */
[----:B--2---:R-:W-:Y:S04]  /*5610*/  STS [R14], R8 ;  /* 0x000000080e007388 */ /* 0x004fe80000000800 */
[----:B---3--:R-:W-:Y:S04]  /*5620*/  STS [R14+0x80], R6 ;  /* 0x000080060e007388 */ /* 0x008fe80000000800 */
[----:B----4-:R-:W-:Y:S04]  /*5630*/  STS [R14+0x100], R9 ;  /* 0x000100090e007388 */ /* 0x010fe80000000800 */
[----:B-----5:R-:W-:Y:S04]  /*5640*/  STS [R14+0x180], R10 ;  /* 0x0001800a0e007388 */ /* 0x020fe80000000800 */
[----:B------:R-:W-:Y:S04]  /*5650*/  STS [R14+0x200], R11 ;  /* 0x0002000b0e007388 */ /* 0x000fe80000000800 */
[----:B------:R1:W-:Y:S04]  /*5660*/  STS [R14+0x280], R2 ;  /* 0x000280020e007388 */ /* 0x0003e80000000800 */
        /* <DEDUP_REMOVED lines=14> */
[----:B-1----:R-:W-:-:S05]  /*5750*/  P2R R2, PR, RZ, 0x4 ;  /* 0x00000004ff027803 */ /* 0x002fca0000000000 */
        /* <DEDUP_REMOVED lines=18> */
[----:B------:R-:W-:Y:S01]  /*5880*/  LDS R2, [R15+0x20] ;  /* 0x000020000f027984 */ /* 0x000fe20000000800 */
[C---:B------:R-:W-:Y:S01]  /*5890*/  LEA R8, R0.reuse, UR4, 0x2 ;  /* 0x0000000400087c11 */ /* 0x040fe2000f8e10ff */
[----:B------:R-:W-:Y:S06]  /*58a0*/  BAR.SYNC.DEFER_BLOCKING 0x0 ;  /* 0x0000000000007b1d */ /* 0x000fec0000010000 */
[----:B--2---:R-:W-:Y:S02]  /*58b0*/  STS [R8+0x47c], R3 ;  /* 0x00047c0308007388 */ /* 0x004fe40000000800 */
[----:B------:R-:W-:Y:S06]  /*58c0*/  BAR.SYNC.DEFER_BLOCKING 0x0 ;  /* 0x0000000000007b1d */ /* 0x000fec0000010000 */
[----:B------:R0:W2:Y:S01]  /*58d0*/  @P2 LDS R24, [R8+0x478] ;  /* 0x0004780008182984 */ /* 0x0000a20000000800 */
[----:B------:R-:W-:Y:S01]  /*58e0*/  IMAD R9, R0, 0x9, RZ ;  /* 0x0000000900097824 */ /* 0x000fe200078e02ff */
[----:B---3--:R-:W-:-:S03]  /*58f0*/  ISETP.NE.AND P5, PT, R26, R28, PT ;  /* 0x0000001c1a00720c */ /* 0x008fc60003fa5270 */
[----:B------:R-:W-:-:S05]  /*5900*/  VIADD R13, R9, 0x1 ;  /* 0x00000001090d7836 */ /* 0x000fca0000000000 */
[-C--:B------:R-:W-:Y:S01]  /*5910*/  ISETP.EQ.OR P5, PT, R13, R36.reuse, P5 ;  /* 0x000000240d00720c */ /* 0x080fe20002fa2670 */
[C---:B------:R-:W-:Y:S01]  /*5920*/  VIADD R13, R9.reuse, 0x2 ;  /* 0x00000002090d7836 */ /* 0x040fe20000000000 */
[----:B------:R-:W-:Y:S02]  /*5930*/  ISETP.NE.AND P1, PT, R9, R36, PT ;  /* 0x000000240900720c */ /* 0x000fe40003f25270 */
[----:B0-----:R-:W-:Y:S02]  /*5940*/  SEL R8, R27, RZ, !P5 ;  /* 0x000000ff1b087207 */ /* 0x001fe40006800000 */
[----:B------:R-:W-:Y:S01]  /*5950*/  ISETP.NE.AND P4, PT, R28, R30, PT ;  /* 0x0000001e1c00720c */ /* 0x000fe20003f85270 */
[----:B------:R-:W-:Y:S01]  /*5960*/  IMAD.MOV.U32 R11, RZ, RZ, 0x1 ;  /* 0x00000001ff0b7424 */ /* 0x000fe200078e00ff */
[----:B------:R-:W-:Y:S01]  /*5970*/  SEL R42, RZ, 0x1, P1 ;  /* 0x00000001ff2a7807 */ /* 0x000fe20000800000 */
[----:B-1----:R-:W-:Y:S01]  /*5980*/  IMAD.IADD R8, R29, 0x1, R8 ;  /* 0x000000011d087824 */ /* 0x002fe200078e0208 */
[----:B------:R-:W-:-:S02]  /*5990*/  ISETP.EQ.OR P4, PT, R13, R36, P4 ;  /* 0x000000240d00720c */ /* 0x000fc40002782670 */
[----:B------:R-:W-:Y:S02]  /*59a0*/  ISETP.NE.AND P3, PT, R30, R32, PT ;  /* 0x000000201e00720c */ /* 0x000fe40003f65270 */
[----:B------:R-:W-:Y:S02]  /*59b0*/  SEL R8, R8, RZ, !P4 ;  /* 0x000000ff08087207 */ /* 0x000fe40006000000 */
[----:B--2---:R-:W-:-:S04]  /*59c0*/  @P2 ISETP.NE.AND P0, PT, R24, R26, PT ;  /* 0x0000001a1800220c */ /* 0x004fc80003f05270 */
[----:B------:R-:W-:-:S04]  /*59d0*/  @P2 SEL R11, RZ, 0x1, !P0 ;  /* 0x00000001ff0b2807 */ /* 0x000fc80004000000 */
[----:B------:R-:W-:Y:S01]  /*59e0*/  @P2 SEL R42, R42, R11, !P1 ;  /* 0x0000000b2a2a2207 */ /* 0x000fe20004800000 */
[----:B------:R-:W-:Y:S02]  /*59f0*/  VIADD R11, R9, 0x3 ;  /* 0x00000003090b7836 */ /* 0x000fe40000000000 */
[----:B------:R-:W-:-:S03]  /*5a00*/  IMAD.IADD R8, R31, 0x1, R8 ;  /* 0x000000011f087824 */ /* 0x000fc600078e0208 */
[----:B------:R-:W-:Y:S01]  /*5a10*/  ISETP.EQ.OR P3, PT, R11, R36, P3 ;  /* 0x000000240b00720c */ /* 0x000fe20001f62670 */
[----:B------:R-:W-:Y:S01]  /*5a20*/  VIADD R11, R9, 0x4 ;  /* 0x00000004090b7836 */ /* 0x000fe20000000000 */
[----:B------:R-:W-:Y:S02]  /*5a30*/  ISETP.NE.AND P2, PT, R32, R34, PT ;  /* 0x000000222000720c */ /* 0x000fe40003f45270 */
[----:B------:R-:W-:Y:S02]  /*5a40*/  SEL R8, R8, RZ, !P3 ;  /* 0x000000ff08087207 */ /* 0x000fe40005800000 */
[----:B------:R-:W-:-:S03]  /*5a50*/  ISETP.EQ.OR P2, PT, R11, R36, P2 ;  /* 0x000000240b00720c */ /* 0x000fc60001742670 */
[----:B------:R-:W-:Y:S01]  /*5a60*/  IMAD.IADD R8, R33, 0x1, R8 ;  /* 0x0000000121087824 */ /* 0x000fe200078e0208 */
[----:B------:R-:W-:Y:S01]  /*5a70*/  ISETP.NE.AND P1, PT, R34, R38, PT ;  /* 0x000000262200720c */ /* 0x000fe20003f25270 */
[----:B------:R-:W-:-:S03]  /*5a80*/  VIADD R11, R9, 0x5 ;  /* 0x00000005090b7836 */ /* 0x000fc60000000000 */
[----:B------:R-:W-:Y:S01]  /*5a90*/  SEL R8, R8, RZ, !P2 ;  /* 0x000000ff08087207 */ /* 0x000fe20005000000 */
[----:B------:R-:W-:Y:S01]  /*5aa0*/  VIADD R10, R42, 0x1 ;  /* 0x000000012a0a7836 */ /* 0x000fe20000000000 */
[----:B------:R-:W-:Y:S01]  /*5ab0*/  ISETP.EQ.OR P1, PT, R11, R36, P1 ;  /* 0x000000240b00720c */ /* 0x000fe20000f22670 */
[----:B------:R-:W-:Y:S02]  /*5ac0*/  @!P5 IMAD.MOV R10, RZ, RZ, R42 ;  /* 0x000000ffff0ad224 */ /* 0x000fe400078e022a */
[----:B------:R-:W-:Y:S02]  /*5ad0*/  IMAD.IADD R8, R35, 0x1, R8 ;  /* 0x0000000123087824 */ /* 0x000fe400078e0208 */
[----:B------:R-:W-:Y:S01]  /*5ae0*/  VIADD R12, R10, 0x1 ;  /* 0x000000010a0c7836 */ /* 0x000fe20000000000 */
[----:B------:R-:W-:Y:S01]  /*5af0*/  ISETP.NE.AND P0, PT, R38, R6, PT ;  /* 0x000000062600720c */ /* 0x000fe20003f05270 */
[----:B------:R-:W-:Y:S01]  /*5b00*/  @!P4 IMAD.MOV R12, RZ, RZ, R10 ;  /* 0x000000ffff0cc224 */ /* 0x000fe200078e020a */
[----:B------:R-:W-:Y:S01]  /*5b10*/  SEL R8, R8, RZ, !P1 ;  /* 0x000000ff08087207 */ /* 0x000fe20004800000 */
[----:B------:R-:W-:-:S02]  /*5b20*/  VIADD R11, R9, 0x6 ;  /* 0x00000006090b7836 */ /* 0x000fc40000000000 */
[----:B------:R-:W-:Y:S02]  /*5b30*/  VIADD R10, R12, 0x1 ;  /* 0x000000010c0a7836 */ /* 0x000fe40000000000 */
[----:B------:R-:W-:Y:S01]  /*5b40*/  IMAD.IADD R8, R39, 0x1, R8 ;  /* 0x0000000127087824 */ /* 0x000fe200078e0208 */
[----:B------:R-:W-:Y:S01]  /*5b50*/  ISETP.EQ.OR P6, PT, R11, R36, P0 ;  /* 0x000000240b00720c */ /* 0x000fe200007c2670 */
[----:B------:R-:W-:Y:S01]  /*5b60*/  @!P3 IMAD.MOV R10, RZ, RZ, R12 ;  /* 0x000000ffff0ab224 */ /* 0x000fe200078e020c */
[----:B------:R-:W-:Y:S01]  /*5b70*/  ISETP.NE.AND P0, PT, R6, R4, PT ;  /* 0x000000040600720c */ /* 0x000fe20003f05270 */
[----:B------:R-:W-:Y:S01]  /*5b80*/  VIADD R11, R9, 0x7 ;  /* 0x00000007090b7836 */ /* 0x000fe20000000000 */
[----:B------:R-:W-:Y:S01]  /*5b90*/  SEL R8, R8, RZ, !P6 ;  /* 0x000000ff08087207 */ /* 0x000fe20007000000 */
[----:B------:R-:W-:Y:S02]  /*5ba0*/  VIADD R12, R10, 0x1 ;  /* 0x000000010a0c7836 */ /* 0x000fe40000000000 */
[----:B------:R-:W-:Y:S01]  /*5bb0*/  @!P2 IMAD.MOV R12, RZ, RZ, R10 ;  /* 0x000000ffff0ca224 */ /* 0x000fe200078e020a */
[----:B------:R-:W-:Y:S01]  /*5bc0*/  ISETP.EQ.OR P0, PT, R11, R36, P0 ;  /* 0x000000240b00720c */ /* 0x000fe20000702670 */
[----:B------:R-:W-:-:S02]  /*5bd0*/  IMAD.IADD R8, R7, 0x1, R8 ;  /* 0x0000000107087824 */ /* 0x000fc400078e0208 */
[----:B------:R-:W-:Y:S02]  /*5be0*/  VIADD R10, R12, 0x1 ;  /* 0x000000010c0a7836 */ /* 0x000fe40000000000 */
[----:B------:R-:W-:Y:S01]  /*5bf0*/  @!P1 IMAD.MOV R10, RZ, RZ, R12 ;  /* 0x000000ffff0a9224 */ /* 0x000fe200078e020c */
[----:B------:R-:W-:Y:S01]  /*5c00*/  SEL R8, R8, RZ, !P0 ;  /* 0x000000ff08087207 */ /* 0x000fe20004000000 */
[----:B------:R-:W-:Y:S01]  /*5c10*/  VIADD R9, R9, 0x8 ;  /* 0x0000000809097836 */ /* 0x000fe20000000000 */
[----:B------:R-:W-:Y:S01]  /*5c20*/  P2R R43, PR, RZ, 0x40 ;  /* 0x00000040ff2b7803 */ /* 0x000fe20000000000 */
[----:B------:R-:W-:Y:S02]  /*5c30*/  VIADD R12, R10, 0x1 ;  /* 0x000000010a0c7836 */ /* 0x000fe40000000000 */
[----:B------:R-:W-:Y:S01]  /*5c40*/  @!P6 IMAD.MOV R12, RZ, RZ, R10 ;  /* 0x000000ffff0ce224 */ /* 0x000fe200078e020a */
[----:B------:R-:W-:Y:S01]  /*5c50*/  ISETP.NE.AND P6, PT, R4, R3, PT ;  /* 0x000000030400720c */ /* 0x000fe20003fc5270 */
[----:B------:R-:W-:-:S03]  /*5c60*/  IMAD.IADD R8, R5, 0x1, R8 ;  /* 0x0000000105087824 */ /* 0x000fc600078e0208 */
[----:B------:R-:W-:-:S04]  /*5c70*/  ISETP.EQ.OR P6, PT, R9, R36, P6 ;  /* 0x000000240900720c */ /* 0x000fc800037c2670 */
[----:B------:R-:W-:-:S05]  /*5c80*/  SEL R11, R8, RZ, !P6 ;  /* 0x000000ff080b7207 */ /* 0x000fca0007000000 */
[----:B------:R-:W-:-:S05]  /*5c90*/  IMAD.IADD R2, R2, 0x1, R11 ;  /* 0x0000000102027824 */ /* 0x000fca00078e020b */
[----:B------:R-:W0:Y:S01]  /*5ca0*/  SHFL.UP PT, R8, R2, 0x1, RZ ;  /* 0x0420000002087989 */ /* 0x000e2200000e00ff */
[----:B------:R-:W-:Y:S02]  /*5cb0*/  VIADD R10, R12, 0x1 ;  /* 0x000000010c0a7836 */ /* 0x000fe40000000000 */
[----:B------:R-:W-:-:S04]  /*5cc0*/  @!P0 IMAD.MOV R10, RZ, RZ, R12 ;  /* 0x000000ffff0a8224 */ /* 0x000fc800078e020c */
[----:B------:R-:W-:Y:S02]  /*5cd0*/  VIADD R9, R10, 0x1 ;  /* 0x000000010a097836 */ /* 0x000fe40000000000 */
[----:B------:R-:W-:-:S05]  /*5ce0*/  @!P6 IMAD.MOV R9, RZ, RZ, R10 ;  /* 0x000000ffff09e224 */ /* 0x000fca00078e020a */
        /* <DEDUP_REMOVED lines=41> */
[----:B------:R-:W-:Y:S01]  /*5f80*/  IMAD.IADD R41, R10, 0x1, R9 ;  /* 0x000000010a297824 */ /* 0x000fe200078e0209 */
[----:B0-----:R-:W-:Y:S02]  /*5f90*/  SEL R11, R8, RZ, P6 ;  /* 0x000000ff080b7207 */ /* 0x001fe40003000000 */
[----:B------:R-:W-:-:S03]  /*5fa0*/  ISETP.NE.AND P6, PT, R37, 0x1f, PT ;  /* 0x0000001f2500780c */ /* 0x000fc60003fc5270 */
[----:B------:R-:W-:-:S10]  /*5fb0*/  IMAD.IADD R40, R12, 0x1, R11 ;  /* 0x000000010c287824 */ /* 0x000fd400078e020b */
[----:B------:R-:W-:-:S05]  /*5fc0*/  @!P6 LEA R16, R44, UR4, 0x3 ;  /* 0x000000042c10ec11 */ /* 0x000fca000f8e18ff */
[----:B------:R-:W-:Y:S01]  /*5fd0*/  @!P6 STS.64 [R16], R40 ;  /* 0x000000281000e388 */ /* 0x000fe20000000a00 */
[----:B------:R-:W-:Y:S06]  /*5fe0*/  BAR.SYNC.DEFER_BLOCKING 0x0 ;  /* 0x0000000000007b1d */ /* 0x000fec0000010000 */
[----:B------:R-:W0:Y:S04]  /*5ff0*/  LDS.128 R8, [UR4] ;  /* 0x00000004ff087984 */ /* 0x000e280008000c00 */
[----:B------:R-:W1:Y:S04]  /*6000*/  LDS.128 R12, [UR4+0x10] ;  /* 0x00001004ff0c7984 */ /* 0x000e680008000c00 */
[----:B------:R-:W2:Y:S04]  /*6010*/  LDS.128 R16, [UR4+0x20] ;  /* 0x00002004ff107984 */ /* 0x000ea80008000c00 */
[----:B------:R-:W3:Y:S01]  /*6020*/  LDS.128 R20, [UR4+0x30] ;  /* 0x00003004ff147984 */ /* 0x000ee20008000c00 */
[----:B0-----:R-:W-:-:S04]  /*6030*/  ISETP.NE.AND P6, PT, R10, RZ, PT ;  /* 0x000000ff0a00720c */ /* 0x001fc80003fc5270 */
[----:B------:R-:W-:Y:S02]  /*6040*/  SEL R46, R9, RZ, !P6 ;  /* 0x000000ff092e7207 */ /* 0x000fe40007000000 */
[----:B-1----:R-:W-:-:S03]  /*6050*/  ISETP.NE.AND P6, PT, R12, RZ, PT ;  /* 0x000000ff0c00720c */ /* 0x002fc60003fc5270 */
[----:B------:R-:W-:-:S05]  /*6060*/  IMAD.IADD R46, R11, 0x1, R46 ;  /* 0x000000010b2e7824 */ /* 0x000fca00078e022e */
[----:B------:R-:W-:Y:S02]  /*6070*/  SEL R2, R46, RZ, !P6 ;  /* 0x000000ff2e027207 */ /* 0x000fe40007000000 */
[----:B------:R-:W-:-:S03]  /*6080*/  ISETP.NE.AND P6, PT, R14, RZ, PT ;  /* 0x000000ff0e00720c */ /* 0x000fc60003fc5270 */
[----:B------:R-:W-:-:S05]  /*6090*/  IMAD.IADD R13, R13, 0x1, R2 ;  /* 0x000000010d0d7824 */ /* 0x000fca00078e0202 */
[----:B------:R-:W-:Y:S02]  /*60a0*/  SEL R2, R13, RZ, !P6 ;  /* 0x000000ff0d027207 */ /* 0x000fe40007000000 */
[----:B--2---:R-:W-:-:S03]  /*60b0*/  ISETP.NE.AND P6, PT, R16, RZ, PT ;  /* 0x000000ff1000720c */ /* 0x004fc60003fc5270 */
[----:B------:R-:W-:-:S05]  /*60c0*/  IMAD.IADD R15, R15, 0x1, R2 ;  /* 0x000000010f0f7824 */ /* 0x000fca00078e0202 */
[----:B------:R-:W-:Y:S02]  /*60d0*/  SEL R2, R15, RZ, !P6 ;  /* 0x000000ff0f027207 */ /* 0x000fe40007000000 */
[----:B------:R-:W-:-:S03]  /*60e0*/  ISETP.NE.AND P6, PT, R18, RZ, PT ;  /* 0x000000ff1200720c */ /* 0x000fc60003fc5270 */
[----:B------:R-:W-:-:S05]  /*60f0*/  IMAD.IADD R17, R17, 0x1, R2 ;  /* 0x0000000111117824 */ /* 0x000fca00078e0202 */
[----:B------:R-:W-:Y:S02]  /*6100*/  SEL R2, R17, RZ, !P6 ;  /* 0x000000ff11027207 */ /* 0x000fe40007000000 */
[----:B---3--:R-:W-:-:S03]  /*6110*/  ISETP.NE.AND P6, PT, R20, RZ, PT ;  /* 0x000000ff1400720c */ /* 0x008fc60003fc5270 */
[----:B------:R-:W-:-:S05]  /*6120*/  IMAD.IADD R19, R19, 0x1, R2 ;  /* 0x0000000113137824 */ /* 0x000fca00078e0202 */
[----:B------:R-:W-:Y:S02]  /*6130*/  SEL R2, R19, RZ, !P6 ;  /* 0x000000ff13027207 */ /* 0x000fe40007000000 */
[----:B------:R-:W-:-:S03]  /*6140*/  ISETP.NE.AND P6, PT, R22, RZ, PT ;  /* 0x000000ff1600720c */ /* 0x000fc60003fc5270 */
[----:B------:R-:W-:-:S05]  /*6150*/  IMAD.IADD R21, R21, 0x1, R2 ;  /* 0x0000000115157824 */ /* 0x000fca00078e0202 */
[----:B------:R-:W-:Y:S02]  /*6160*/  SEL R2, R21, RZ, !P6 ;  /* 0x000000ff15027207 */ /* 0x000fe40007000000 */
[----:B------:R-:W-:-:S04]  /*6170*/  ISETP.NE.AND P6, PT, R44, 0x2, PT ;  /* 0x000000022c00780c */ /* 0x000fc80003fc5270 */
[----:B------:R-:W-:Y:S02]  /*6180*/  P2R R11, PR, RZ, 0x40 ;  /* 0x00000040ff0b7803 */ /* 0x000fe40000000000 */
[----:B------:R-:W-:Y:S02]  /*6190*/  SEL R46, R46, R9, !P6 ;  /* 0x000000092e2e7207 */ /* 0x000fe40007000000 */
        /* <DEDUP_REMOVED lines=15> */
[----:B------:R-:W-:Y:S01]  /*6290*/  ISETP.GE.U32.AND P6, PT, R0, 0x20, PT ;  /* 0x000000200000780c */ /* 0x000fe20003fc6070 */
[----:B------:R0:W1:Y:S01]  /*62a0*/  SHFL.UP PT, R9, R40, 0x1, RZ ;  /* 0x0420000028097989 */ /* 0x00006200000e00ff */
[----:B------:R-:W-:Y:S03]  /*62b0*/  BSSY.RECONVERGENT B0, `(.L_x_991) ;  /* 0x000001f000007945 */ /* 0x000fe60003800200 */
[----:B------:R0:W2:Y:S08]  /*62c0*/  SHFL.UP PT, R25, R41, 0x1, RZ ;  /* 0x0420000029197989 */ /* 0x0000b000000e00ff */
[----:B0-----:R-:W-:Y:S05]  /*62d0*/  @!P6 BRA `(.L_x_992) ;  /* 0x000000000070e947 */ /* 0x001fea0003800000 */
[----:B------:R-:W-:Y:S01]  /*62e0*/  P2R R40, PR, RZ, 0x4 ;  /* 0x00000004ff287803 */ /* 0x000fe20000000000 */
[----:B------:R-:W-:Y:S01]  /*62f0*/  IMAD.IADD R11, R8, 0x1, R10 ;  /* 0x00000001080b7824 */ /* 0x000fe200078e020a */
[C---:B------:R-:W-:Y:S02]  /*6300*/  ISETP.NE.AND P2, PT, R44.reuse, 0x3, PT ;  /* 0x000000032c00780c */ /* 0x040fe40003f45270 */
[----:B------:R-:W-:Y:S01]  /*6310*/  ISETP.NE.AND P6, PT, R44, 0x2, PT ;  /* 0x000000022c00780c */ /* 0x000fe20003fc5270 */
[----:B------:R-:W-:Y:S01]  /*6320*/  IMAD.IADD R13, R12, 0x1, R11 ;  /* 0x000000010c0d7824 */ /* 0x000fe200078e020b */
[----:B------:R-:W-:Y:S02]  /*6330*/  P2R R19, PR, RZ, 0x1 ;  /* 0x00000001ff137803 */ /* 0x000fe40000000000 */
[----:B------:R-:W-:Y:S01]  /*6340*/  ISETP.NE.AND P0, PT, R44, 0x7, PT ;  /* 0x000000072c00780c */ /* 0x000fe20003f05270 */
[----:B------:R-:W-:Y:S01]  /*6350*/  IMAD.IADD R15, R14, 0x1, R13 ;  /* 0x000000010e0f7824 */ /* 0x000fe200078e020d */
[----:B------:R-:W-:-:S02]  /*6360*/  P2R R41, PR, RZ, 0x2 ;  /* 0x00000002ff297803 */ /* 0x000fc40000000000 */
[----:B------:R-:W-:-:S03]  /*6370*/  ISETP.NE.AND P1, PT, R44, 0x4, PT ;  /* 0x000000042c00780c */ /* 0x000fc60003f25270 */
[----:B------:R-:W-:Y:S01]  /*6380*/  @P2 SEL R13, R11, R8, !P6 ;  /* 0x000000080b0d2207 */ /* 0x000fe20007000000 */
[----:B------:R-:W-:Y:S01]  /*6390*/  IMAD.IADD R11, R16, 0x1, R15 ;  /* 0x00000001100b7824 */ /* 0x000fe200078e020f */
[C---:B------:R-:W-:Y:S02]  /*63a0*/  ISETP.NE.AND P2, PT, R44.reuse, 0x5, PT ;  /* 0x000000052c00780c */ /* 0x040fe40003f45270 */
[----:B------:R-:W-:Y:S01]  /*63b0*/  ISETP.NE.AND P6, PT, R44, 0x6, PT ;  /* 0x000000062c00780c */ /* 0x000fe20003fc5270 */
[----:B------:R-:W-:-:S04]  /*63c0*/  IMAD.IADD R17, R18, 0x1, R11 ;  /* 0x0000000112117824 */ /* 0x000fc800078e020b */
[----:B------:R-:W-:-:S06]  /*63d0*/  IMAD.IADD R44, R20, 0x1, R17 ;  /* 0x00000001142c7824 */ /* 0x000fcc00078e0211 */
[----:B------:R-:W-:Y:S02]  /*63e0*/  @P2 SEL R11, R15, R13, !P1 ;  /* 0x0000000d0f0b2207 */ /* 0x000fe40004800000 */
[----:B------:R-:W-:Y:S02]  /*63f0*/  ISETP.NE.AND P2, PT, R40, RZ, PT ;  /* 0x000000ff2800720c */ /* 0x000fe40003f45270 */
[----:B------:R-:W-:Y:S02]  /*6400*/  @P0 SEL R44, R17, R11, !P6 ;  /* 0x0000000b112c0207 */ /* 0x000fe40007000000 */
[----:B-1----:R-:W-:Y:S02]  /*6410*/  ISETP.NE.AND P6, PT, R9, RZ, PT ;  /* 0x000000ff0900720c */ /* 0x002fe40003fc5270 */
[----:B------:R-:W-:Y:S02]  /*6420*/  ISETP.NE.AND P1, PT, R41, RZ, PT ;  /* 0x000000ff2900720c */ /* 0x000fe40003f25270 */
[----:B------:R-:W-:-:S02]  /*6430*/  SEL R40, R21, RZ, !P6 ;  /* 0x000000ff15287207 */ /* 0x000fc40007000000 */
[----:B------:R-:W-:Y:S02]  /*6440*/  ISETP.NE.AND P6, PT, R37, RZ, PT ;  /* 0x000000ff2500720c */ /* 0x000fe40003fc5270 */
[----:B------:R-:W-:Y:S02]  /*6450*/  ISETP.NE.AND P0, PT, R19, RZ, PT ;  /* 0x000000ff1300720c */ /* 0x000fe40003f05270 */
[----:B------:R-:W-:-:S05]  /*6460*/  SEL R9, R9, RZ, P6 ;  /* 0x000000ff09097207 */ /* 0x000fca0003000000 */
[----:B------:R-:W-:-:S04]  /*6470*/  IMAD.IADD R9, R9, 0x1, R44 ;  /* 0x0000000109097824 */ /* 0x000fc800078e022c */
[----:B--2---:R-:W-:-:S04]  /*6480*/  @P6 IMAD.IADD R21, R25, 0x1, R40 ;  /* 0x0000000119156824 */ /* 0x004fc800078e0228 */
[----:B------:R-:W-:-:S07]  /*6490*/  IMAD.MOV.U32 R25, RZ, RZ, R21 ;  /* 0x000000ffff197224 */ /* 0x000fce00078e0015 */
.L_x_992:
[----:B------:R-:W-:Y:S05]  /*64a0*/  BSYNC.RECONVERGENT B0 ;  /* 0x0000000000007941 */ /* 0x000fea0003800200 */
.L_x_991:
[----:B------:R-:W-:Y:S01]  /*64b0*/  ISETP.NE.AND P6, PT, R42, RZ, PT ;  /* 0x000000ff2a00720c */ /* 0x000fe20003fc5270 */
[----:B------:R-:W-:Y:S01]  /*64c0*/  BSSY.RECONVERGENT B0, `(.L_x_993) ;  /* 0x0000140000007945 */ /* 0x000fe20003800200 */
[----:B------:R-:W-:Y:S01]  /*64d0*/  P2R R13, PR, RZ, 0x2 ;  /* 0x00000002ff0d7803 */ /* 0x000fe20000000000 */
[----:B------:R-:W-:Y:S01]  /*64e0*/  IMAD.IADD R2, R23, 0x1, R2 ;  /* 0x0000000117027824 */ /* 0x000fe200078e0202 */
[----:B------:R-:W-:Y:S02]  /*64f0*/  ISETP.NE.AND P1, PT, R0, RZ, PT ;  /* 0x000000ff0000720c */ /* 0x000fe40003f25270 */
[----:B--2---:R-:W-:Y:S02]  /*6500*/  SEL R11, R25, RZ, !P6 ;  /* 0x000000ff190b7207 */ /* 0x004fe40007000000 */
[----:B-1----:R-:W-:Y:S02]  /*6510*/  SEL R19, R9, RZ, P1 ;  /* 0x000000ff09137207 */ /* 0x002fe40000800000 */
[----:B------:R-:W-:-:S02]  /*6520*/  SEL R44, R11, RZ, P1 ;  /* 0x000000ff0b2c7207 */ /* 0x000fc40000800000 */
[----:B------:R-:W-:Y:S01]  /*6530*/  ISETP.NE.AND P1, PT, R13, RZ, PT ;  /* 0x000000ff0d00720c */ /* 0x000fe20003f25270 */
[----:B------:R-:W-:Y:S01]  /*6540*/  IMAD.IADD R13, R42, 0x1, R19 ;  /* 0x000000012a0d7824 */ /* 0x000fe200078e0213 */
[----:B------:R-:W-:Y:S01]  /*6550*/  P2R R40, PR, RZ, 0x1 ;  /* 0x00000001ff287803 */ /* 0x000fe20000000000 */
[----:B------:R-:W-:Y:S01]  /*6560*/  IMAD.IADD R27, R27, 0x1, R44 ;  /* 0x000000011b1b7824 */ /* 0x000fe200078e022c */
[----:B------:R-:W-:Y:S01]  /*6570*/  ISETP.NE.AND P0, PT, R43, RZ, PT ;  /* 0x000000ff2b00720c */ /* 0x000fe20003f05270 */
[----:B------:R-:W-:Y:S01]  /*6580*/  VIADD R17, R13, 0x1 ;  /* 0x000000010d117836 */ /* 0x000fe20000000000 */
[----:B------:R-:W-:Y:S01]  /*6590*/  IADD3 R41, PT, PT, R12, R10, R8 ;  /* 0x0000000a0c297210 */ /* 0x000fe20007ffe008 */
[----:B------:R-:W-:Y:S01]  /*65a0*/  @!P5 IMAD.MOV R17, RZ, RZ, R13 ;  /* 0x000000ffff11d224 */ /* 0x000fe200078e020d */
[----:B------:R-:W-:Y:S02]  /*65b0*/  SEL R42, R27, RZ, !P5 ;  /* 0x000000ff1b2a7207 */ /* 0x000fe40006800000 */
[----:B------:R-:W-:Y:S01]  /*65c0*/  IADD3 R41, PT, PT, R16, R14, R41 ;  /* 0x0000000e10297210 */ /* 0x000fe20007ffe029 */
[----:B------:R-:W-:-:S02]  /*65d0*/  VIADD R15, R17, 0x1 ;  /* 0x00000001110f7836 */ /* 0x000fc40000000000 */
[----:B------:R-:W-:Y:S01]  /*65e0*/  IMAD.IADD R29, R29, 0x1, R42 ;  /* 0x000000011d1d7824 */ /* 0x000fe200078e022a */
[----:B------:R-:W-:Y:S01]  /*65f0*/  IADD3 R41, PT, PT, R20, R18, R41 ;  /* 0x0000001214297210 */ /* 0x000fe20007ffe029 */
[----:B------:R-:W-:-:S03]  /*6600*/  @!P4 IMAD.MOV R15, RZ, RZ, R17 ;  /* 0x000000ffff0fc224 */ /* 0x000fc600078e0211 */
[----:B------:R-:W-:Y:S01]  /*6610*/  SEL R42, R29, RZ, !P4 ;  /* 0x000000ff1d2a7207 */ /* 0x000fe20006000000 */
[----:B------:R-:W-:Y:S02]  /*6620*/  VIADD R9, R15, 0x1 ;  /* 0x000000010f097836 */ /* 0x000fe40000000000 */
[----:B------:R-:W-:Y:S02]  /*6630*/  @!P3 IMAD.MOV R9, RZ, RZ, R15 ;  /* 0x000000ffff09b224 */ /* 0x000fe400078e020f */
[----:B------:R-:W-:Y:S02]  /*6640*/  IMAD.IADD R31, R31, 0x1, R42 ;  /* 0x000000011f1f7824 */ /* 0x000fe400078e022a */
[----:B------:R-:W-:Y:S02]  /*6650*/  VIADD R11, R9, 0x1 ;  /* 0x00000001090b7836 */ /* 0x000fe40000000000 */
[----:B------:R-:W-:Y:S01]  /*6660*/  @!P2 IMAD.MOV R11, RZ, RZ, R9 ;  /* 0x000000ffff0ba224 */ /* 0x000fe200078e0209 */
[----:B------:R-:W-:Y:S01]  /*6670*/  SEL R42, R31, RZ, !P3 ;  /* 0x000000ff1f2a7207 */ /* 0x000fe20005800000 */
[----:B------:R-:W-:-:S02]  /*6680*/  IMAD.IADD R41, R22, 0x1, R41 ;  /* 0x0000000116297824 */ /* 0x000fc400078e0229 */
        /* <DEDUP_REMOVED lines=10> */
[----:B------:R-:W-:Y:S01]  /*6730*/  ISETP.NE.AND P0, PT, R40, RZ, PT ;  /* 0x000000ff2800720c */ /* 0x000fe20003f05270 */
[----:B------:R-:W-:Y:S02]  /*6740*/  VIADD R40, R37, 0x1 ;  /* 0x0000000125287836 */ /* 0x000fe40000000000 */
[----:B------:R-:W-:-:S05]  /*6750*/  IMAD.IADD R7, R7, 0x1, R42 ;  /* 0x0000000107077824 */ /* 0x000fca00078e022a */
[----:B------:R-:W-:-:S05]  /*6760*/  SEL R42, R7, RZ, !P0 ;  /* 0x000000ff072a7207 */ /* 0x000fca0004000000 */
[----:B------:R-:W-:Y:S01]  /*6770*/  @!P0 IMAD.MOV R40, RZ, RZ, R37 ;  /* 0x000000ffff288224 */ /* 0x000fe200078e0225 */
[----:B------:R-:W-:Y:S01]  /*6780*/  ISETP.GE.AND P0, PT, R41, 0x101, PT ;  /* 0x000001012900780c */ /* 0x000fe20003f06270 */
[----:B------:R-:W-:-:S12]  /*6790*/  IMAD.IADD R5, R5, 0x1, R42 ;  /* 0x0000000105057824 */ /* 0x000fd800078e022a */
[----:B------:R-:W-:Y:S05]  /*67a0*/  @!P0 BRA `(.L_x_994) ;  /* 0x0000000c00448947 */ /* 0x000fea0003800000 */
[----:B------:R-:W-:Y:S01]  /*67b0*/  BAR.SYNC.DEFER_BLOCKING 0x0 ;  /* 0x0000000000007b1d */ /* 0x000fe20000010000 */
[----:B------:R-:W-:Y:S01]  /*67c0*/  IMAD.MOV.U32 R45, RZ, RZ, 0x9 ;  /* 0x00000009ff2d7424 */ /* 0x000fe200078e00ff */
[----:B------:R-:W-:Y:S02]  /*67d0*/  ISETP.NE.AND P0, PT, R38, R6, PT ;  /* 0x000000062600720c */ /* 0x000fe40003f05270 */
[----:B------:R-:W-:Y:S01]  /*67e0*/  @P6 LEA R19, R19, UR4, 0x3 ;  /* 0x0000000413136c11 */ /* 0x000fe2000f8e18ff */
[CC--:B------:R-:W-:Y:S01]  /*67f0*/  IMAD R23, R0.reuse, R45.reuse, 0x6 ;  /* 0x0000000600177424 */ /* 0x0c0fe200078e022d */
[----:B------:R-:W-:Y:S01]  /*6800*/  @P5 LEA R13, R13, UR4, 0x3 ;  /* 0x000000040d0d5c11 */ /* 0x000fe2000f8e18ff */
[CC--:B------:R-:W-:Y:S01]  /*6810*/  IMAD R43, R0.reuse, R45.reuse, 0x7 ;  /* 0x00000007002b7424 */ /* 0x0c0fe200078e022d */
[----:B------:R-:W-:Y:S01]  /*6820*/  @P4 LEA R17, R17, UR4, 0x3 ;  /* 0x0000000411114c11 */ /* 0x000fe2000f8e18ff */
[----:B------:R-:W-:Y:S01]  /*6830*/  IMAD R45, R0, R45, 0x8 ;  /* 0x00000008002d7424 */ /* 0x000fe200078e022d */
[----:B------:R-:W-:-:S02]  /*6840*/  ISETP.NE.AND P0, PT, R23, R36, !P0 ;  /* 0x000000241700720c */ /* 0x000fc40004705270 */
[----:B------:R-:W-:Y:S02]  /*6850*/  @P3 LEA R15, R15, UR4, 0x3 ;  /* 0x000000040f0f3c11 */ /* 0x000fe4000f8e18ff */
[----:B------:R-:W-:Y:S02]  /*6860*/  @P2 LEA R9, R9, UR4, 0x3 ;  /* 0x0000000409092c11 */ /* 0x000fe4000f8e18ff */
[----:B------:R-:W-:-:S07]  /*6870*/  @P1 LEA R11, R11, UR4, 0x3 ;  /* 0x000000040b0b1c11 */ /* 0x000fce000f8e18ff */
[----:B------:R-:W-:Y:S01]  /*6880*/  @!P0 LEA R21, R21, UR4, 0x3 ;  /* 0x0000000415158c11 */ /* 0x000fe2000f8e18ff */
[----:B------:R0:W-:Y:S01]  /*6890*/  @P6 STS.64 [R19], R24 ;  /* 0x0000001813006388 */ /* 0x0001e20000000a00 */
[----:B------:R-:W-:-:S03]  /*68a0*/  ISETP.NE.AND P6, PT, R6, R4, PT ;  /* 0x000000040600720c */ /* 0x000fc60003fc5270 */
[----:B------:R0:W-:Y:S01]  /*68b0*/  @P5 STS.64 [R13], R26 ;  /* 0x0000001a0d005388 */ /* 0x0001e20000000a00 */
[----:B------:R-:W-:Y:S02]  /*68c0*/  ISETP.NE.AND P5, PT, R4, R3, PT ;  /* 0x000000030400720c */ /* 0x000fe40003fa5270 */
[-C--:B------:R-:W-:Y:S01]  /*68d0*/  ISETP.NE.AND P6, PT, R43, R36.reuse, !P6 ;  /* 0x000000242b00720c */ /* 0x080fe200077c5270 */
[----:B------:R0:W-:Y:S01]  /*68e0*/  @P4 STS.64 [R17], R28 ;  /* 0x0000001c11004388 */ /* 0x0001e20000000a00 */
[----:B------:R-:W-:-:S03]  /*68f0*/  ISETP.NE.AND P5, PT, R45, R36, !P5 ;  /* 0x000000242d00720c */ /* 0x000fc60006fa5270 */
[----:B------:R0:W-:Y:S04]  /*6900*/  @P3 STS.64 [R15], R30 ;  /* 0x0000001e0f003388 */ /* 0x0001e80000000a00 */
[----:B------:R0:W-:Y:S04]  /*6910*/  @P2 STS.64 [R9], R32 ;  /* 0x0000002009002388 */ /* 0x0001e80000000a00 */
[----:B------:R0:W-:Y:S01]  /*6920*/  @P1 STS.64 [R11], R34 ;  /* 0x000000220b001388 */ /* 0x0001e20000000a00 */
[----:B------:R-:W-:Y:S02]  /*6930*/  @!P6 LEA R37, R37, UR4, 0x3 ;  /* 0x000000042525ec11 */ /* 0x000fe4000f8e18ff */
[----:B------:R-:W-:Y:S01]  /*6940*/  @!P5 LEA R40, R40, UR4, 0x3 ;  /* 0x000000042828dc11 */ /* 0x000fe2000f8e18ff */
[----:B------:R0:W-:Y:S01]  /*6950*/  @!P0 STS.64 [R21], R38 ;  /* 0x0000002615008388 */ /* 0x0001e20000000a00 */
[----:B------:R-:W-:-:S03]  /*6960*/  ISETP.GE.U32.AND P0, PT, R0, R41, PT ;  /* 0x000000290000720c */ /* 0x000fc60003f06070 */
[----:B------:R0:W-:Y:S04]  /*6970*/  @!P6 STS.64 [R37], R6 ;  /* 0x000000062500e388 */ /* 0x0001e80000000a00 */
[----:B------:R0:W-:Y:S01]  /*6980*/  @!P5 STS.64 [R40], R4 ;  /* 0x000000042800d388 */ /* 0x0001e20000000a00 */
[----:B------:R-:W-:Y:S06]  /*6990*/  BAR.SYNC.DEFER_BLOCKING 0x0 ;  /* 0x0000000000007b1d */ /* 0x000fec0000010000 */
[----:B------:R-:W-:Y:S05]  /*69a0*/  @P0 BRA `(.L_x_995) ;  /* 0x0000000c00c40947 */ /* 0x000fea0003800000 */
[----:B0-----:R-:W-:Y:S01]  /*69b0*/  IADD3 R5, PT, PT, R14, R10, R12 ;  /* 0x0000000a0e057210 */ /* 0x001fe20007ffe00c */
[----:B------:R-:W-:Y:S01]  /*69c0*/  BSSY.RECONVERGENT B1, `(.L_x_996) ;  /* 0x0000028000017945 */ /* 0x000fe20003800200 */
[----:B------:R-:W-:Y:S01]  /*69d0*/  LOP3.LUT R4, RZ, R0, RZ, 0x33, !PT ;  /* 0x00000000ff047212 */ /* 0x000fe200078e33ff */
[----:B------:R-:W-:Y:S01]  /*69e0*/  IMAD.MOV.U32 R40, RZ, RZ, R0 ;  /* 0x000000ffff287224 */ /* 0x000fe200078e0000 */
[----:B------:R-:W-:-:S04]  /*69f0*/  IADD3 R5, PT, PT, R18, R5, R16 ;  /* 0x0000000512057210 */ /* 0x000fc80007ffe010 */
[----:B------:R-:W-:-:S04]  /*6a00*/  IADD3 R5, PT, PT, R22, R5, R20 ;  /* 0x0000000516057210 */ /* 0x000fc80007ffe014 */
[----:B------:R-:W-:-:S04]  /*6a10*/  IADD3 R8, PT, PT, R4, R5, R8 ;  /* 0x0000000504087210 */ /* 0x000fc80007ffe008 */
[C---:B------:R-:W-:Y:S02]  /*6a20*/  LOP3.LUT R4, R8.reuse, 0x300, RZ, 0xc0, !PT ;  /* 0x0000030008047812 */ /* 0x040fe400078ec0ff */
[----:B------:R-:W-:Y:S02]  /*6a30*/  ISETP.GE.U32.AND P1, PT, R8, 0x300, PT ;  /* 0x000003000800780c */ /* 0x000fe40003f26070 */
[----:B------:R-:W-:-:S13]  /*6a40*/  ISETP.NE.AND P0, PT, R4, 0x300, PT ;  /* 0x000003000400780c */ /* 0x000fda0003f05270 */
[----:B------:R-:W-:Y:S05]  /*6a50*/  @!P0 BRA `(.L_x_997) ;  /* 0x0000000000788947 */ /* 0x000fea0003800000 */
[----:B------:R-:W0:Y:S01]  /*6a60*/  LDC.64 R4, c[0x0][0x3a0] ;  /* 0x0000e800ff047b82 */ /* 0x000e220000000a00 */
[----:B------:R-:W-:Y:S02]  /*6a70*/  LEA.HI R8, R8, 0x1, RZ, 0x18 ;  /* 0x0000000108087811 */ /* 0x000fe400078fc0ff */
[----:B------:R-:W-:-:S03]  /*6a80*/  LEA R10, R0, UR4, 0x3 ;  /* 0x00000004000a7c11 */ /* 0x000fc6000f8e18ff */
[C---:B------:R-:W-:Y:S01]  /*6a90*/  IMAD.SHL.U32 R9, R8.reuse, 0x100, RZ ;  /* 0x0000010008097824 */ /* 0x040fe200078e00ff */
[----:B------:R-:W-:Y:S01]  /*6aa0*/  LOP3.LUT R8, R8, 0x3, RZ, 0xc0, !PT ;  /* 0x0000000308087812 */ /* 0x000fe200078ec0ff */
[----:B------:R-:W1:Y:S03]  /*6ab0*/  LDC.64 R6, c[0x0][0x398] ;  /* 0x0000e600ff067b82 */ /* 0x000e660000000a00 */
[----:B------:R-:W-:Y:S01]  /*6ac0*/  LOP3.LUT R9, R9, 0x300, RZ, 0xc0, !PT ;  /* 0x0000030009097812 */ /* 0x000fe200078ec0ff */
[----:B------:R-:W-:-:S04]  /*6ad0*/  IMAD.MOV R8, RZ, RZ, -R8 ;  /* 0x000000ffff087224 */ /* 0x000fc800078e0a08 */
[----:B------:R-:W-:Y:S02]  /*6ae0*/  IMAD.IADD R40, R9, 0x1, R0 ;  /* 0x0000000109287824 */ /* 0x000fe400078e0200 */
[----:B0-----:R-:W-:-:S04]  /*6af0*/  IMAD.WIDE.U32 R4, R0, 0x4, R4 ;  /* 0x0000000400047825 */ /* 0x001fc800078e0004 */
[----:B------:R-:W-:Y:S02]  /*6b00*/  IMAD.MOV.U32 R15, RZ, RZ, R4 ;  /* 0x000000ffff0f7224 */ /* 0x000fe400078e0004 */
[----:B------:R-:W-:Y:S02]  /*6b10*/  IMAD.MOV.U32 R16, RZ, RZ, R5 ;  /* 0x000000ffff107224 */ /* 0x000fe400078e0005 */
[----:B-1----:R-:W-:-:S04]  /*6b20*/  IMAD.WIDE.U32 R6, R0, 0x4, R6 ;  /* 0x0000000400067825 */ /* 0x002fc800078e0006 */
[----:B------:R-:W-:Y:S02]  /*6b30*/  IMAD.MOV.U32 R11, RZ, RZ, R6 ;  /* 0x000000ffff0b7224 */ /* 0x000fe400078e0006 */
[----:B------:R-:W-:-:S07]  /*6b40*/  IMAD.MOV.U32 R14, RZ, RZ, R7 ;  /* 0x000000ffff0e7224 */ /* 0x000fce00078e0007 */
.L_x_998:
[----:B0-----:R0:W1:Y:S01]  /*6b50*/  LDS.64 R12, [R10] ;  /* 0x000000000a0c7984 */ /* 0x0010620000000a00 */
[----:B------:R-:W-:Y:S01]  /*6b60*/  IMAD.MOV.U32 R4, RZ, RZ, R11 ;  /* 0x000000ffff047224 */ /* 0x000fe200078e000b */
[----:B------:R-:W-:Y:S01]  /*6b70*/  IADD3 R11, P3, PT, R11, 0x400, RZ ;  /* 0x000004000b0b7810 */ /* 0x000fe20007f7e0ff */
[----:B------:R-:W-:Y:S02]  /*6b80*/  IMAD.MOV.U32 R5, RZ, RZ, R14 ;  /* 0x000000ffff057224 */ /* 0x000fe400078e000e */
[----:B------:R-:W-:Y:S01]  /*6b90*/  IMAD.MOV.U32 R6, RZ, RZ, R15 ;  /* 0x000000ffff067224 */ /* 0x000fe200078e000f */
[----:B------:R-:W-:Y:S01]  /*6ba0*/  IADD3 R15, P2, PT, R15, 0x400, RZ ;  /* 0x000004000f0f7810 */ /* 0x000fe20007f5e0ff */
[----:B------:R-:W-:Y:S02]  /*6bb0*/  IMAD.MOV.U32 R7, RZ, RZ, R16 ;  /* 0x000000ffff077224 */ /* 0x000fe400078e0010 */
[----:B------:R-:W-:Y:S02]  /*6bc0*/  VIADD R8, R8, 0x1 ;  /* 0x0000000108087836 */ /* 0x000fe40000000000 */
[----:B0-----:R-:W-:-:S02]  /*6bd0*/  VIADD R10, R10, 0x800 ;  /* 0x000008000a0a7836 */ /* 0x001fc40000000000 */
[----:B------:R-:W-:Y:S01]  /*6be0*/  IMAD.X R16, RZ, RZ, R16, P2 ;  /* 0x000000ffff107224 */ /* 0x000fe200010e0610 */
[----:B------:R-:W-:Y:S01]  /*6bf0*/  ISETP.NE.AND P0, PT, R8, RZ, PT ;  /* 0x000000ff0800720c */ /* 0x000fe20003f05270 */
[----:B------:R-:W-:Y:S01]  /*6c00*/  IMAD.X R14, RZ, RZ, R14, P3 ;  /* 0x000000ffff0e7224 */ /* 0x000fe200018e060e */
[----:B-1----:R0:W-:Y:S04]  /*6c10*/  STG.E desc[UR10][R4.64], R12 ;  /* 0x0000000c04007986 */ /* 0x0021e8000c10190a */
[----:B------:R0:W-:Y:S07]  /*6c20*/  STG.E desc[UR10][R6.64], R13 ;  /* 0x0000000d06007986 */ /* 0x0001ee000c10190a */
[----:B------:R-:W-:Y:S05]  /*6c30*/  @P0 BRA `(.L_x_998) ;  /* 0xfffffffc00c40947 */ /* 0x000fea000383ffff */
.L_x_997:
[----:B------:R-:W-:Y:S05]  /*6c40*/  BSYNC.RECONVERGENT B1 ;  /* 0x0000000000017941 */ /* 0x000fea0003800200 */
.L_x_996:
[----:B------:R-:W-:Y:S05]  /*6c50*/  @!P1 BRA `(.L_x_995) ;  /* 0x0000000c00189947 */ /* 0x000fea0003800000 */
[----:B------:R-:W1:Y:S01]  /*6c60*/  LDCU.64 UR6, c[0x0][0x398] ;  /* 0x00007300ff0677ac */ /* 0x000e620008000a00 */
[----:B0-----:R-:W-:Y:S01]  /*6c70*/  IMAD.IADD R7, R41, 0x1, -R40 ;  /* 0x0000000129077824 */ /* 0x001fe200078e0a28 */
[C---:B------:R-:W-:Y:S01]  /*6c80*/  LEA R37, R40.reuse, UR4, 0x3 ;  /* 0x0000000428257c11 */ /* 0x040fe2000f8e18ff */
[----:B------:R-:W-:Y:S01]  /*6c90*/  IMAD.MOV.U32 R4, RZ, RZ, 0x800 ;  /* 0x00000800ff047424 */ /* 0x000fe200078e00ff */
[----:B------:R-:W0:Y:S01]  /*6ca0*/  LDCU.64 UR8, c[0x0][0x3a0] ;  /* 0x00007400ff0877ac */ /* 0x000e220008000a00 */
[----:B------:R-:W-:Y:S01]  /*6cb0*/  IMAD.MOV.U32 R5, RZ, RZ, 0x0 ;  /* 0x00000000ff057424 */ /* 0x000fe200078e00ff */
[----:B------:R-:W-:Y:S01]  /*6cc0*/  ISETP.GT.AND P1, PT, R7, 0xc00, PT ;  /* 0x00000c000700780c */ /* 0x000fe20003f24270 */
[----:B------:R-:W-:Y:S01]  /*6cd0*/  BSSY.RECONVERGENT B1, `(.L_x_999) ;  /* 0x0000047000017945 */ /* 0x000fe20003800200 */
[----:B------:R-:W-:Y:S02]  /*6ce0*/  VIADD R37, R37, 0x1000 ;  /* 0x0000100025257836 */ /* 0x000fe40000000000 */
[----:B------:R-:W-:-:S03]  /*6cf0*/  IMAD.WIDE.U32 R4, R40, 0x4, R4 ;  /* 0x0000000428047825 */ /* 0x000fc600078e0004 */
[C---:B-1----:R-:W-:Y:S02]  /*6d00*/  IADD3 R6, P0, PT, R4.reuse, UR6, RZ ;  /* 0x0000000604067c10 */ /* 0x042fe4000ff1e0ff */
[----:B0-----:R-:W-:Y:S02]  /*6d10*/  IADD3 R8, P2, PT, R4, UR8, RZ ;  /* 0x0000000804087c10 */ /* 0x001fe4000ff5e0ff */
[C---:B------:R-:W-:Y:S02]  /*6d20*/  IADD3.X R7, PT, PT, R5.reuse, UR7, RZ, P0, !PT ;  /* 0x0000000705077c10 */ /* 0x040fe400087fe4ff */
[----:B------:R-:W-:Y:S02]  /*6d30*/  IADD3.X R9, PT, PT, R5, UR9, RZ, P2, !PT ;  /* 0x0000000905097c10 */ /* 0x000fe400097fe4ff */
[----:B------:R-:W-:Y:S01]  /*6d40*/  PLOP3.LUT P0, PT, PT, PT, PT, 0x80, 0x8 ;  /* 0x000000000008781c */ /* 0x000fe20003f0f070 */
[----:B------:R-:W-:-:S12]  /*6d50*/  @!P1 BRA `(.L_x_1000) ;  /* 0x0000000000f89947 */ /* 0x000fd80003800000 */
[----:B------:R-:W-:Y:S01]  /*6d60*/  PLOP3.LUT P0, PT, PT, PT, PT, 0x8, 0x80 ;  /* 0x000000000080781c */ /* 0x000fe20003f0e170 */
[----:B------:R-:W-:-:S12]  /*6d70*/  VIADD R45, R41, 0xfffff400 ;  /* 0xfffff400292d7836 */ /* 0x000fd80000000000 */
.L_x_1001:
[----:B------:R-:W0:Y:S01]  /*6d80*/  LDS.64 R42, [R37+-0x1000] ;  /* 0xfff00000252a7984 */ /* 0x000e220000000a00 */
[----:B------:R-:W-:-:S03]  /*6d90*/  VIADD R40, R40, 0x1000 ;  /* 0x0000100028287836 */ /* 0x000fc60000000000 */
[----:B------:R-:W1:Y:S02]  /*6da0*/  LDS.64 R10, [R37+-0x800] ;  /* 0xfff80000250a7984 */ /* 0x000e640000000a00 */
[----:B------:R-:W-:Y:S02]  /*6db0*/  ISETP.GE.AND P1, PT, R40, R45, PT ;  /* 0x0000002d2800720c */ /* 0x000fe40003f26270 */
[----:B------:R-:W2:Y:S04]  /*6dc0*/  LDS.64 R12, [R37] ;  /* 0x00000000250c7984 */ /* 0x000ea80000000a00 */
[----:B------:R-:W3:Y:S04]  /*6dd0*/  LDS.64 R14, [R37+0x800] ;  /* 0x00080000250e7984 */ /* 0x000ee80000000a00 */
[----:B------:R-:W4:Y:S04]  /*6de0*/  LDS.64 R16, [R37+0x1000] ;  /* 0x0010000025107984 */ /* 0x000f280000000a00 */
        /* <DEDUP_REMOVED lines=12> */
[----:B------:R-:W-:Y:S01]  /*6eb0*/  STG.E desc[UR10][R8.64+-0x800], R43 ;  /* 0xfff8002b08007986 */ /* 0x000fe2000c10190a */
[----:B-1----:R-:W-:-:S03]  /*6ec0*/  VIADD R37, R37, 0x8000 ;  /* 0x0000800025257836 */ /* 0x002fc60000000000 */
[----:B------:R0:W-:Y:S04]  /*6ed0*/  STG.E desc[UR10][R6.64+-0x400], R10 ;  /* 0xfffc000a06007986 */ /* 0x0001e8000c10190a */
[----:B------:R1:W-:Y:S04]  /*6ee0*/  STG.E desc[UR10][R8.64+-0x400], R11 ;  /* 0xfffc000b08007986 */ /* 0x0003e8000c10190a */
[----:B--2---:R2:W-:Y:S04]  /*6ef0*/  STG.E desc[UR10][R6.64], R12 ;  /* 0x0000000c06007986 */ /* 0x0045e8000c10190a */
[----:B------:R4:W-:Y:S01]  /*6f00*/  STG.E desc[UR10][R8.64], R13 ;  /* 0x0000000d08007986 */ /* 0x0009e2000c10190a */
[----:B0-----:R-:W-:-:S03]  /*6f10*/  IADD3 R10, P3, PT, R8, 0x4000, RZ ;  /* 0x00004000080a7810 */ /* 0x001fc60007f7e0ff */
[----:B---3--:R-:W-:Y:S02]  /*6f20*/  STG.E desc[UR10][R6.64+0x400], R14 ;  /* 0x0004000e06007986 */ /* 0x008fe4000c10190a */
[----:B-1----:R-:W-:Y:S02]  /*6f30*/  IMAD.X R11, RZ, RZ, R9, P3 ;  /* 0x000000ffff0b7224 */ /* 0x002fe400018e0609 */
[----:B------:R-:W-:Y:S01]  /*6f40*/  STG.E desc[UR10][R8.64+0x400], R15 ;  /* 0x0004000f08007986 */ /* 0x000fe2000c10190a */
[----:B--2---:R-:W-:-:S03]  /*6f50*/  IADD3 R12, P2, PT, R6, 0x4000, RZ ;  /* 0x00004000060c7810 */ /* 0x004fc60007f5e0ff */
[----:B----4-:R-:W-:Y:S02]  /*6f60*/  STG.E desc[UR10][R6.64+0x800], R16 ;  /* 0x0008001006007986 */ /* 0x010fe4000c10190a */
[----:B------:R-:W-:Y:S02]  /*6f70*/  IMAD.X R13, RZ, RZ, R7, P2 ;  /* 0x000000ffff0d7224 */ /* 0x000fe400010e0607 */
[----:B------:R-:W-:Y:S04]  /*6f80*/  STG.E desc[UR10][R8.64+0x800], R17 ;  /* 0x0008001108007986 */ /* 0x000fe8000c10190a */
        /* <DEDUP_REMOVED lines=27> */
.L_x_1000:
[----:B------:R-:W-:Y:S05]  /*7140*/  BSYNC.RECONVERGENT B1 ;  /* 0x0000000000017941 */ /* 0x000fea0003800200 */
.L_x_999:
[----:B------:R-:W-:Y:S01]  /*7150*/  IMAD.IADD R4, R41, 0x1, -R40 ;  /* 0x0000000129047824 */ /* 0x000fe200078e0a28 */
[----:B------:R-:W-:Y:S04]  /*7160*/  BSSY.RECONVERGENT B1, `(.L_x_1002) ;  /* 0x0000026000017945 */ /* 0x000fe80003800200 */
[----:B------:R-:W-:-:S13]  /*7170*/  ISETP.GT.AND P1, PT, R4, 0x400, PT ;  /* 0x000004000400780c */ /* 0x000fda0003f24270 */
[----:B------:R-:W-:Y:S05]  /*7180*/  @!P1 BRA `(.L_x_1003) ;  /* 0x00000000008c9947 */ /* 0x000fea0003800000 */
[----:B------:R-:W0:Y:S01]  /*7190*/  LDS.64 R4, [R37+-0x1000] ;  /* 0xfff0000025047984 */ /* 0x000e220000000a00 */
[----:B------:R-:W-:Y:S01]  /*71a0*/  PLOP3.LUT P0, PT, PT, PT, PT, 0x8, 0x80 ;  /* 0x000000000080781c */ /* 0x000fe20003f0e170 */
[----:B------:R-:W-:Y:S02]  /*71b0*/  VIADD R40, R40, 0x800 ;  /* 0x0000080028287836 */ /* 0x000fe40000000000 */
[----:B------:R-:W1:Y:S04]  /*71c0*/  LDS.64 R10, [R37+-0x800] ;  /* 0xfff80000250a7984 */ /* 0x000e680000000a00 */
[----:B------:R-:W2:Y:S04]  /*71d0*/  LDS.64 R12, [R37] ;  /* 0x00000000250c7984 */ /* 0x000ea80000000a00 */
[----:B------:R-:W3:Y:S04]  /*71e0*/  LDS.64 R14, [R37+0x800] ;  /* 0x00080000250e7984 */ /* 0x000ee80000000a00 */
[----:B------:R-:W4:Y:S04]  /*71f0*/  LDS.64 R16, [R37+0x1000] ;  /* 0x0010000025107984 */ /* 0x000f280000000a00 */
[----:B------:R-:W5:Y:S04]  /*7200*/  LDS.64 R18, [R37+0x1800] ;  /* 0x0018000025127984 */ /* 0x000f680000000a00 */
[----:B------:R-:W5:Y:S04]  /*7210*/  LDS.64 R20, [R37+0x2000] ;  /* 0x0020000025147984 */ /* 0x000f680000000a00 */
[----:B------:R0:W5:Y:S02]  /*7220*/  LDS.64 R22, [R37+0x2800] ;  /* 0x0028000025167984 */ /* 0x0001640000000a00 */
[----:B0-----:R-:W-:-:S02]  /*7230*/  VIADD R37, R37, 0x4000 ;  /* 0x0000400025257836 */ /* 0x001fc40000000000 */
[----:B------:R0:W-:Y:S04]  /*7240*/  STG.E desc[UR10][R6.64+-0x800], R4 ;  /* 0xfff8000406007986 */ /* 0x0001e8000c10190a */
[----:B------:R3:W-:Y:S04]  /*7250*/  STG.E desc[UR10][R8.64+-0x800], R5 ;  /* 0xfff8000508007986 */ /* 0x0007e8000c10190a */
[----:B-1----:R1:W-:Y:S04]  /*7260*/  STG.E desc[UR10][R6.64+-0x400], R10 ;  /* 0xfffc000a06007986 */ /* 0x0023e8000c10190a */
[----:B------:R4:W-:Y:S01]  /*7270*/  STG.E desc[UR10][R8.64+-0x400], R11 ;  /* 0xfffc000b08007986 */ /* 0x0009e2000c10190a */
[----:B0-----:R-:W-:-:S03]  /*7280*/  IADD3 R4, P2, PT, R8, 0x2000, RZ ;  /* 0x0000200008047810 */ /* 0x001fc60007f5e0ff */
[----:B--2---:R-:W-:Y:S02]  /*7290*/  STG.E desc[UR10][R6.64], R12 ;  /* 0x0000000c06007986 */ /* 0x004fe4000c10190a */
[----:B---3--:R-:W-:Y:S02]  /*72a0*/  IMAD.X R5, RZ, RZ, R9, P2 ;  /* 0x000000ffff057224 */ /* 0x008fe400010e0609 */
[----:B------:R-:W-:Y:S01]  /*72b0*/  STG.E desc[UR10][R8.64], R13 ;  /* 0x0000000d08007986 */ /* 0x000fe2000c10190a */
[----:B-1----:R-:W-:-:S03]  /*72c0*/  IADD3 R10, P1, PT, R6, 0x2000, RZ ;  /* 0x00002000060a7810 */ /* 0x002fc60007f3e0ff */
[----:B------:R-:W-:Y:S02]  /*72d0*/  STG.E desc[UR10][R6.64+0x400], R14 ;  /* 0x0004000e06007986 */ /* 0x000fe4000c10190a */
[----:B----4-:R-:W-:Y:S02]  /*72e0*/  IMAD.X R11, RZ, RZ, R7, P1 ;  /* 0x000000ffff0b7224 */ /* 0x010fe400008e0607 */
[----:B------:R-:W-:Y:S04]  /*72f0*/  STG.E desc[UR10][R8.64+0x400], R15 ;  /* 0x0004000f08007986 */ /* 0x000fe8000c10190a */
[----:B------:R-:W-:Y:S04]  /*7300*/  STG.E desc[UR10][R6.64+0x800], R16 ;  /* 0x0008001006007986 */ /* 0x000fe8000c10190a */
[----:B------:R-:W-:Y:S04]  /*7310*/  STG.E desc[UR10][R8.64+0x800], R17 ;  /* 0x0008001108007986 */ /* 0x000fe8000c10190a */
[----:B-----5:R-:W-:Y:S04]  /*7320*/  STG.E desc[UR10][R6.64+0xc00], R18 ;  /* 0x000c001206007986 */ /* 0x020fe8000c10190a */
        /* <DEDUP_REMOVED lines=9> */
.L_x_1003:
[----:B------:R-:W-:Y:S05]  /*73c0*/  BSYNC.RECONVERGENT B1 ;  /* 0x0000000000017941 */ /* 0x000fea0003800200 */
.L_x_1002:
[----:B------:R-:W-:-:S13]  /*73d0*/  ISETP.LT.OR P0, PT, R40, R41, P0 ;  /* 0x000000292800720c */ /* 0x000fda0000701670 */
[----:B------:R-:W-:Y:S05]  /*73e0*/  @!P0 BRA `(.L_x_995) ;  /* 0x0000000400348947 */ /* 0x000fea0003800000 */
[----:B------:R-:W0:Y:S04]  /*73f0*/  LDS.64 R4, [R37+-0x1000] ;  /* 0xfff0000025047984 */ /* 0x000e280000000a00 */
[----:B------:R-:W1:Y:S04]  /*7400*/  LDS.64 R10, [R37+-0x800] ;  /* 0xfff80000250a7984 */ /* 0x000e680000000a00 */
[----:B------:R-:W2:Y:S04]  /*7410*/  LDS.64 R12, [R37] ;  /* 0x00000000250c7984 */ /* 0x000ea80000000a00 */
[----:B------:R-:W3:Y:S04]  /*7420*/  LDS.64 R14, [R37+0x800] ;  /* 0x00080000250e7984 */ /* 0x000ee80000000a00 */
        /* <DEDUP_REMOVED lines=8> */
[----:B------:R-:W-:Y:S05]  /*74b0*/  BRA `(.L_x_995) ;  /* 0x0000000400007947 */ /* 0x000fea0003800000 */
.L_x_994:
[----:B------:R-:W0:Y:S01]  /*74c0*/  @P6 LDC.64 R46, c[0x0][0x398] ;  /* 0x0000e600ff2e6b82 */ /* 0x000e220000000a00 */
[----:B------:R-:W-:Y:S01]  /*74d0*/  IMAD.MOV.U32 R55, RZ, RZ, 0x9 ;  /* 0x00000009ff377424 */ /* 0x000fe200078e00ff */
[----:B------:R-:W-:-:S06]  /*74e0*/  ISETP.NE.AND P0, PT, R38, R6, PT ;  /* 0x000000062600720c */ /* 0x000fcc0003f05270 */
[----:B------:R-:W1:Y:S08]  /*74f0*/  @P6 LDC.64 R44, c[0x0][0x3a0] ;  /* 0x0000e800ff2c6b82 */ /* 0x000e700000000a00 */
[----:B------:R-:W2:Y:S08]  /*7500*/  @P5 LDC.64 R42, c[0x0][0x398] ;  /* 0x0000e600ff2a5b82 */ /* 0x000eb00000000a00 */
[----:B------:R-:W3:Y:S01]  /*7510*/  @P5 LDC.64 R22, c[0x0][0x3a0] ;  /* 0x0000e800ff165b82 */ /* 0x000ee20000000a00 */
[----:B0-----:R-:W-:-:S05]  /*7520*/  @P6 IMAD.WIDE R46, R19, 0x4, R46 ;  /* 0x00000004132e6825 */ /* 0x001fca00078e022e */
[----:B------:R-:W-:Y:S01]  /*7530*/  @P6 STG.E desc[UR10][R46.64], R24 ;  /* 0x000000182e006986 */ /* 0x000fe2000c10190a */
[----:B-1----:R-:W-:Y:S01]  /*7540*/  @P6 IMAD.WIDE R50, R19, 0x4, R44 ;  /* 0x0000000413326825 */ /* 0x002fe200078e022c */
[----:B------:R-:W0:Y:S04]  /*7550*/  @P4 LDC.64 R48, c[0x0][0x3a0] ;  /* 0x0000e800ff304b82 */ /* 0x000e280000000a00 */
[----:B------:R-:W-:Y:S01]  /*7560*/  @P6 STG.E desc[UR10][R50.64], R25 ;  /* 0x0000001932006986 */ /* 0x000fe2000c10190a */
[----:B------:R-:W-:Y:S01]  /*7570*/  ISETP.NE.AND P6, PT, R6, R4, PT ;  /* 0x000000040600720c */ /* 0x000fe20003fc5270 */
[C---:B--2---:R-:W-:Y:S02]  /*7580*/  @P5 IMAD.WIDE R52, R13.reuse, 0x4, R42 ;  /* 0x000000040d345825 */ /* 0x044fe400078e022a */
[----:B------:R-:W1:Y:S03]  /*7590*/  @P4 LDC.64 R18, c[0x0][0x398] ;  /* 0x0000e600ff124b82 */ /* 0x000e660000000a00 */
[----:B------:R-:W-:Y:S01]  /*75a0*/  @P5 STG.E desc[UR10][R52.64], R26 ;  /* 0x0000001a34005986 */ /* 0x000fe2000c10190a */
[----:B---3--:R-:W-:-:S04]  /*75b0*/  @P5 IMAD.WIDE R22, R13, 0x4, R22 ;  /* 0x000000040d165825 */ /* 0x008fc800078e0216 */
[----:B------:R-:W2:Y:S01]  /*75c0*/  @P3 LDC.64 R44, c[0x0][0x398] ;  /* 0x0000e600ff2c3b82 */ /* 0x000ea20000000a00 */
[----:B------:R-:W-:Y:S01]  /*75d0*/  IMAD R13, R0, R55, 0x6 ;  /* 0x00000006000d7424 */ /* 0x000fe200078e0237 */
[----:B------:R3:W-:Y:S01]  /*75e0*/  @P5 STG.E desc[UR10][R22.64], R27 ;  /* 0x0000001b16005986 */ /* 0x0007e2000c10190a */
[----:B------:R-:W-:-:S05]  /*75f0*/  ISETP.NE.AND P5, PT, R4, R3, PT ;  /* 0x000000030400720c */ /* 0x000fca0003fa5270 */
[----:B------:R-:W4:Y:S01]  /*7600*/  @P3 LDC.64 R42, c[0x0][0x3a0] ;  /* 0x0000e800ff2a3b82 */ /* 0x000f220000000a00 */
[-C--:B------:R-:W-:Y:S01]  /*7610*/  ISETP.NE.AND P0, PT, R13, R36.reuse, !P0 ;  /* 0x000000240d00720c */ /* 0x080fe20004705270 */
[CC--:B------:R-:W-:Y:S02]  /*7620*/  IMAD R13, R0.reuse, R55.reuse, 0x7 ;  /* 0x00000007000d7424 */ /* 0x0c0fe400078e0237 */
[----:B------:R-:W-:Y:S02]  /*7630*/  IMAD R55, R0, R55, 0x8 ;  /* 0x0000000800377424 */ /* 0x000fe400078e0237 */
[----:B0-----:R-:W-:Y:S01]  /*7640*/  @P4 IMAD.WIDE R48, R17, 0x4, R48 ;  /* 0x0000000411304825 */ /* 0x001fe200078e0230 */
[-C--:B------:R-:W-:Y:S01]  /*7650*/  ISETP.NE.AND P6, PT, R13, R36.reuse, !P6 ;  /* 0x000000240d00720c */ /* 0x080fe200077c5270 */
[----:B---3--:R-:W0:Y:S01]  /*7660*/  @P2 LDC.64 R22, c[0x0][0x398] ;  /* 0x0000e600ff162b82 */ /* 0x008e220000000a00 */
[----:B------:R-:W-:Y:S01]  /*7670*/  ISETP.NE.AND P5, PT, R55, R36, !P5 ;  /* 0x000000243700720c */ /* 0x000fe20006fa5270 */
[----:B-1----:R-:W-:-:S05]  /*7680*/  @P4 IMAD.WIDE R24, R17, 0x4, R18 ;  /* 0x0000000411184825 */ /* 0x002fca00078e0212 */
[----:B------:R1:W-:Y:S01]  /*7690*/  @P4 STG.E desc[UR10][R24.64], R28 ;  /* 0x0000001c18004986 */ /* 0x0003e2000c10190a */
[----:B------:R-:W3:Y:S01]  /*76a0*/  @P2 LDC.64 R18, c[0x0][0x3a0] ;  /* 0x0000e800ff122b82 */ /* 0x000ee20000000a00 */
[C---:B--2---:R-:W-:Y:S02]  /*76b0*/  @P3 IMAD.WIDE R44, R15.reuse, 0x4, R44 ;  /* 0x000000040f2c3825 */ /* 0x044fe400078e022c */
[----:B------:R2:W-:Y:S04]  /*76c0*/  @P4 STG.E desc[UR10][R48.64], R29 ;  /* 0x0000001d30004986 */ /* 0x0005e8000c10190a */
[----:B------:R2:W-:Y:S01]  /*76d0*/  @P3 STG.E desc[UR10][R44.64], R30 ;  /* 0x0000001e2c003986 */ /* 0x0005e2000c10190a */
[----:B----4-:R-:W-:Y:S01]  /*76e0*/  @P3 IMAD.WIDE R52, R15, 0x4, R42 ;  /* 0x000000040f343825 */ /* 0x010fe200078e022a */
[----:B------:R-:W4:Y:S04]  /*76f0*/  @P1 LDC.64 R12, c[0x0][0x398] ;  /* 0x0000e600ff0c1b82 */ /* 0x000f280000000a00 */
[----:B------:R2:W-:Y:S01]  /*7700*/  @P3 STG.E desc[UR10][R52.64], R31 ;  /* 0x0000001f34003986 */ /* 0x0005e2000c10190a */
[----:B0-----:R-:W-:-:S03]  /*7710*/  @P2 IMAD.WIDE R22, R9, 0x4, R22 ;  /* 0x0000000409162825 */ /* 0x001fc600078e0216 */
[----:B------:R-:W0:Y:S02]  /*7720*/  @P1 LDC.64 R14, c[0x0][0x3a0] ;  /* 0x0000e800ff0e1b82 */ /* 0x000e240000000a00 */
[----:B------:R2:W-:Y:S01]  /*7730*/  @P2 STG.E desc[UR10][R22.64], R32 ;  /* 0x0000002016002986 */ /* 0x0005e2000c10190a */
[----:B---3--:R-:W-:-:S05]  /*7740*/  @P2 IMAD.WIDE R18, R9, 0x4, R18 ;  /* 0x0000000409122825 */ /* 0x008fca00078e0212 */
[----:B------:R-:W3:Y:S01]  /*7750*/  @!P0 LDC.64 R16, c[0x0][0x398] ;  /* 0x0000e600ff108b82 */ /* 0x000ee20000000a00 */
[----:B------:R2:W-:Y:S07]  /*7760*/  @P2 STG.E desc[UR10][R18.64], R33 ;  /* 0x0000002112002986 */ /* 0x0005ee000c10190a */
[----:B------:R-:W5:Y:S01]  /*7770*/  @!P0 LDC.64 R50, c[0x0][0x3a0] ;  /* 0x0000e800ff328b82 */ /* 0x000f620000000a00 */
[----:B----4-:R-:W-:-:S05]  /*7780*/  @P1 IMAD.WIDE R12, R11, 0x4, R12 ;  /* 0x000000040b0c1825 */ /* 0x010fca00078e020c */
[----:B------:R2:W-:Y:S02]  /*7790*/  @P1 STG.E desc[UR10][R12.64], R34 ;  /* 0x000000220c001986 */ /* 0x0005e4000c10190a */
[----:B------:R-:W4:Y:S01]  /*77a0*/  @!P6 LDC.64 R46, c[0x0][0x398] ;  /* 0x0000e600ff2eeb82 */ /* 0x000f220000000a00 */
[----:B0-----:R-:W-:-:S05]  /*77b0*/  @P1 IMAD.WIDE R14, R11, 0x4, R14 ;  /* 0x000000040b0e1825 */ /* 0x001fca00078e020e */
[----:B------:R2:W-:Y:S02]  /*77c0*/  @P1 STG.E desc[UR10][R14.64], R35 ;  /* 0x000000230e001986 */ /* 0x0005e4000c10190a */
[----:B------:R-:W0:Y:S01]  /*77d0*/  @!P6 LDC.64 R42, c[0x0][0x3a0] ;  /* 0x0000e800ff2aeb82 */ /* 0x000e220000000a00 */
[----:B---3--:R-:W-:-:S05]  /*77e0*/  @!P0 IMAD.WIDE R16, R21, 0x4, R16 ;  /* 0x0000000415108825 */ /* 0x008fca00078e0210 */
[----:B------:R2:W-:Y:S02]  /*77f0*/  @!P0 STG.E desc[UR10][R16.64], R38 ;  /* 0x0000002610008986 */ /* 0x0005e4000c10190a */
[----:B-1----:R-:W1:Y:S01]  /*7800*/  @!P5 LDC.64 R24, c[0x0][0x398] ;  /* 0x0000e600ff18db82 */ /* 0x002e620000000a00 */
[----:B-----5:R-:W-:-:S05]  /*7810*/  @!P0 IMAD.WIDE R50, R21, 0x4, R50 ;  /* 0x0000000415328825 */ /* 0x020fca00078e0232 */
[----:B------:R2:W-:Y:S02]  /*7820*/  @!P0 STG.E desc[UR10][R50.64], R39 ;  /* 0x0000002732008986 */ /* 0x0005e4000c10190a */
[----:B------:R-:W3:Y:S01]  /*7830*/  @!P5 LDC.64 R26, c[0x0][0x3a0] ;  /* 0x0000e800ff1adb82 */ /* 0x000ee20000000a00 */
[----:B----4-:R-:W-:-:S05]  /*7840*/  @!P6 IMAD.WIDE R46, R37, 0x4, R46 ;  /* 0x00000004252ee825 */ /* 0x010fca00078e022e */
[----:B------:R2:W-:Y:S01]  /*7850*/  @!P6 STG.E desc[UR10][R46.64], R6 ;  /* 0x000000062e00e986 */ /* 0x0005e2000c10190a */
[----:B0-----:R-:W-:-:S05]  /*7860*/  @!P6 IMAD.WIDE R42, R37, 0x4, R42 ;  /* 0x00000004252ae825 */ /* 0x001fca00078e022a */
[----:B------:R2:W-:Y:S01]  /*7870*/  @!P6 STG.E desc[UR10][R42.64], R7 ;  /* 0x000000072a00e986 */ /* 0x0005e2000c10190a */
[----:B-1----:R-:W-:-:S05]  /*7880*/  @!P5 IMAD.WIDE R24, R40, 0x4, R24 ;  /* 0x000000042818d825 */ /* 0x002fca00078e0218 */
[----:B------:R2:W-:Y:S01]  /*7890*/  @!P5 STG.E desc[UR10][R24.64], R4 ;  /* 0x000000041800d986 */ /* 0x0005e2000c10190a */
[----:B---3--:R-:W-:-:S05]  /*78a0*/  @!P5 IMAD.WIDE R26, R40, 0x4, R26 ;  /* 0x00000004281ad825 */ /* 0x008fca00078e021a */
[----:B------:R2:W-:Y:S02]  /*78b0*/  @!P5 STG.E desc[UR10][R26.64], R5 ;  /* 0x000000051a00d986 */ /* 0x0005e4000c10190a */
.L_x_995:
[----:B------:R-:W-:Y:S05]  /*78c0*/  BSYNC.RECONVERGENT B0 ;  /* 0x0000000000007941 */ /* 0x000fea0003800200 */
.L_x_993:
[----:B------:R-:W-:-:S13]  /*78d0*/  ISETP.NE.AND P0, PT, R0, 0xff, PT ;  /* 0x000000ff0000780c */ /* 0x000fda0003f05270 */
[----:B------:R-:W-:Y:S05]  /*78e0*/  @P0 EXIT ;  /* 0x000000000000094d */ /* 0x000fea0003800000 */
[----:B0---4-:R-:W0:Y:S01]  /*78f0*/  LDC.64 R8, c[0x0][0x3a8] ;  /* 0x0000ea00ff087b82 */ /* 0x011e220000000a00 */
[----:B------:R-:W-:-:S13]  /*7900*/  ISETP.NE.AND P0, PT, R36, 0x900, PT ;  /* 0x000009002400780c */ /* 0x000fda0003f05270 */
[----:B------:R-:W-:Y:S05]  /*7910*/  @P0 BRA `(.L_x_1004) ;  /* 0x00000000001c0947 */ /* 0x000fea0003800000 */
[----:B--2---:R-:W1:Y:S08]  /*7920*/  LDC.64 R4, c[0x0][0x398] ;  /* 0x0000e600ff047b82 */ /* 0x004e700000000a00 */
[----:B------:R-:W2:Y:S01]  /*7930*/  LDC.64 R6, c[0x0][0x3a0] ;  /* 0x0000e800ff067b82 */ /* 0x000ea20000000a00 */
[----:B-1----:R-:W-:-:S05]  /*7940*/  IMAD.WIDE R4, R41, 0x4, R4 ;  /* 0x0000000429047825 */ /* 0x002fca00078e0204 */
[----:B------:R1:W-:Y:S01]  /*7950*/  STG.E desc[UR10][R4.64], R3 ;  /* 0x0000000304007986 */ /* 0x0003e2000c10190a */
[----:B--2---:R-:W-:-:S04]  /*7960*/  IMAD.WIDE R6, R41, 0x4, R6 ;  /* 0x0000000429067825 */ /* 0x004fc800078e0206 */
[----:B------:R-:W-:Y:S01]  /*7970*/  VIADD R41, R41, 0x1 ;  /* 0x0000000129297836 */ /* 0x000fe20000000000 */
[----:B------:R1:W-:Y:S06]  /*7980*/  STG.E desc[UR10][R6.64], R2 ;  /* 0x0000000206007986 */ /* 0x0003ec000c10190a */
.L_x_1004:
[----:B0-----:R-:W-:Y:S01]  /*7990*/  STG.E desc[UR10][R8.64], R41 ;  /* 0x0000002908007986 */ /* 0x001fe2000c10190a */
[----:B------:R-:W-:Y:S05]  /*79a0*/  EXIT ;  /* 0x000000000000794d */ /* 0x000fea0003800000 */
.L_x_990:
[----:B------:R-:W0:Y:S01]  /*79b0*/  LDC.64 R4, c[0x0][0x380] ;  /* 0x0000e000ff047b82 */ /* 0x000e220000000a00 */
[----:B------:R-:W1:Y:S01]  /*79c0*/  S2R R0, SR_TID.X ;  /* 0x0000000000007919 */ /* 0x000e620000002100 */
[----:B------:R-:W-:Y:S01]  /*79d0*/  IMAD.MOV.U32 R34, RZ, RZ, RZ ;  /* 0x000000ffff227224 */ /* 0x000fe200078e00ff */
[----:B------:R-:W2:Y:S05]  /*79e0*/  S2R R41, SR_LANEID ;  /* 0x0000000000297919 */ /* 0x000eaa0000000000 */
[----:B------:R-:W3:Y:S01]  /*79f0*/  S2UR UR5, SR_CgaCtaId ;  /* 0x00000000000579c3 */ /* 0x000ee20000008800 */
[----:B------:R-:W-:-:S07]  /*7a00*/  UMOV UR4, 0x400 ;  /* 0x0000040000047882 */ /* 0x000fce0000000000 */
[----:B------:R-:W4:Y:S01]  /*7a10*/  LDC R17, c[0x0][0x390] ;  /* 0x0000e400ff117b82 */ /* 0x000f220000000800 */
[----:B0-----:R-:W-:-:S05]  /*7a20*/  IMAD.WIDE.U32 R2, R9, 0x4, R4 ;  /* 0x0000000409027825 */ /* 0x001fca00078e0004 */
[----:B------:R-:W5:Y:S01]  /*7a30*/  LDG.E.CONSTANT R8, desc[UR10][R2.64] ;  /* 0x0000000a02087981 */ /* 0x000f62000c1e9900 */
        /* <DEDUP_REMOVED lines=12> */
[----:B------:R-:W-:-:S05]  /*7b00*/  ISETP.GE.U32.AND P4, PT, R15, R36, PT ;  /* 0x000000240f00720c */ /* 0x000fca0003f86070 */
[----:B------:R-:W-:Y:S01]  /*7b10*/  @!P5 IMAD.IADD R9, R9, 0x1, R11 ;  /* 0x000000010909d824 */ /* 0x000fe200078e020b */
[-C--:B------:R-:W-:Y:S02]  /*7b20*/  ISETP.GE.U32.AND P2, PT, R7, R36.reuse, PT ;  /* 0x000000240700720c */ /* 0x080fe40003f46070 */
[----:B------:R-:W-:Y:S01]  /*7b30*/  ISETP.GE.U32.AND P3, PT, R13, R36, PT ;  /* 0x000000240d00720c */ /* 0x000fe20003f66070 */
[----:B------:R-:W-:-:S04]  /*7b40*/  @!P5 IMAD.WIDE.U32 R4, R9, 0x4, R4 ;  /* 0x000000040904d825 */ /* 0x000fc800078e0004 */
[C---:B------:R-:W-:Y:S02]  /*7b50*/  VIADD R13, R11.reuse, 0xc0 ;  /* 0x000000c00b0d7836 */ /* 0x040fe40000000000 */
[C---:B------:R-:W-:Y:S02]  /*7b60*/  VIADD R15, R11.reuse, 0xe0 ;  /* 0x000000e00b0f7836 */ /* 0x040fe40000000000 */
[----:B------:R-:W-:Y:S02]  /*7b70*/  IMAD.X R7, RZ, RZ, R3, P6 ;  /* 0x000000ffff077224 */ /* 0x000fe400030e0603 */
[----:B------:R-:W-:Y:S01]  /*7b80*/  VIADD R11, R11, 0x100 ;  /* 0x000001000b0b7836 */ /* 0x000fe20000000000 */
[-C--:B------:R-:W-:Y:S01]  /*7b90*/  ISETP.GE.U32.AND P6, PT, R13, R36.reuse, PT ;  /* 0x000000240d00720c */ /* 0x080fe20003fc6070 */
[----:B-----5:R-:W-:Y:S02]  /*7ba0*/  IMAD.MOV.U32 R9, RZ, RZ, R8 ;  /* 0x000000ffff097224 */ /* 0x020fe400078e0008 */
[----:B------:R0:W5:Y:S01]  /*7bb0*/  @!P5 LDG.E.CONSTANT R8, desc[UR10][R4.64] ;  /* 0x0000000a0408d981 */ /* 0x000162000c1e9900 */
[----:B------:R-:W-:Y:S01]  /*7bc0*/  ISETP.GE.U32.AND P5, PT, R15, R36, PT ;  /* 0x000000240f00720c */ /* 0x000fe20003fa6070 */
[----:B------:R-:W-:-:S06]  /*7bd0*/  IMAD.MOV.U32 R10, RZ, RZ, R9 ;  /* 0x000000ffff0a7224 */ /* 0x000fcc00078e0009 */
[----:B------:R-:W4:Y:S01]  /*7be0*/  @!P0 LDG.E.CONSTANT R10, desc[UR10][R6.64+0x80] ;  /* 0x0000800a060a8981 */ /* 0x000f22000c1e9900 */
[----:B------:R-:W-:Y:S01]  /*7bf0*/  ISETP.GE.U32.AND P0, PT, R11, R36, PT ;  /* 0x000000240b00720c */ /* 0x000fe20003f06070 */
[--C-:B------:R-:W-:Y:S02]  /*7c00*/  IMAD.MOV.U32 R11, RZ, RZ, R9.reuse ;  /* 0x000000ffff0b7224 */ /* 0x100fe400078e0009 */
[--C-:B0-----:R-:W-:Y:S02]  /*7c10*/  IMAD.MOV.U32 R4, RZ, RZ, R9.reuse ;  /* 0x000000ffff047224 */ /* 0x101fe400078e0009 */
        /* <DEDUP_REMOVED lines=10> */
[----:B------:R-:W4:Y:S01]  /*7cc0*/  @!P0 LDG.E.CONSTANT R9, desc[UR10][R6.64+0x400] ;  /* 0x0004000a06098981 */ /* 0x000f22000c1e9900 */
[----:B------:R-:W-:-:S13]  /*7cd0*/  ISETP.NE.AND P4, PT, R0, RZ, PT ;  /* 0x000000ff0000720c */ /* 0x000fda0003f85270 */
[----:B------:R0:W4:Y:S01]  /*7ce0*/  @!P4 LDG.E.CONSTANT R34, desc[UR10][R2.64+-0x4] ;  /* 0xfffffc0a0222c981 */ /* 0x000122000c1e9900 */
[----:B------:R-:W-:Y:S01]  /*7cf0*/  SHF.R.U32.HI R42, RZ, 0x5, R0 ;  /* 0x00000005ff2a7819 */ /* 0x000fe20000011600 */
[----:B---3--:R-:W-:-:S04]  /*7d00*/  ULEA UR4, UR5, UR4, 0x18 ;  /* 0x0000000405047291 */ /* 0x008fc8000f8ec0ff */
[----:B--2---:R-:W-:-:S05]  /*7d10*/  IMAD R15, R42, 0x120, R41 ;  /* 0x000001202a0f7824 */ /* 0x004fca00078e0229 */
[----:B------:R-:W-:-:S05]  /*7d20*/  LEA R16, R15, UR4, 0x2 ;  /* 0x000000040f107c11 */ /* 0x000fca000f8e10ff */
[----:B------:R-:W-:Y:S01]  /*7d30*/  IMAD R18, R41, 0x20, R16 ;  /* 0x0000002029127824 */ /* 0x000fe200078e0210 */
[C---:B------:R-:W-:Y:S02]  /*7d40*/  LEA R20, R0.reuse, UR4, 0x2 ;  /* 0x0000000400147c11 */ /* 0x040fe4000f8e10ff */
[----:B------:R-:W-:Y:S01]  /*7d50*/  ISETP.NE.AND P0, PT, R0, RZ, PT ;  /* 0x000000ff0000720c */ /* 0x000fe20003f05270 */
[----:B------:R-:W-:Y:S01]  /*7d60*/  IMAD.MOV.U32 R21, RZ, RZ, 0x2 ;  /* 0x00000002ff157424 */ /* 0x000fe200078e00ff */
        /* <DEDUP_REMOVED lines=10> */
[----:B------:R-:W1:Y:S04]  /*7e10*/  LDS R37, [R18+0x20] ;  /* 0x0000200012257984 */ /* 0x000e680000000800 */
[----:B0-----:R-:W-:Y:S04]  /*7e20*/  LDS R2, [R18] ;  /* 0x0000000012027984 */ /* 0x001fe80000000800 */
[----:B------:R-:W0:Y:S04]  /*7e30*/  LDS R4, [R18+0x4] ;  /* 0x0000040012047984 */ /* 0x000e280000000800 */
[----:B------:R-:W2:Y:S04]  /*7e40*/  LDS R6, [R18+0x8] ;  /* 0x0000080012067984 */ /* 0x000ea80000000800 */
[----:B------:R-:W-:Y:S04]  /*7e50*/  LDS R8, [R18+0xc] ;  /* 0x00000c0012087984 */ /* 0x000fe80000000800 */
        /* <DEDUP_REMOVED lines=15> */
[----:B------:R-:W4:Y:S04]  /*7f50*/  LDS R3, [R18] ;  /* 0x0000000012037984 */ /* 0x000f280000000800 */
[----:B------:R-:W5:Y:S04]  /*7f60*/  LDS R5, [R18+0x4] ;  /* 0x0000040012057984 */ /* 0x000f680000000800 */
[----:B------:R-:W5:Y:S04]  /*7f70*/  LDS R7, [R18+0x8] ;  /* 0x0000080012077984 */ /* 0x000f680000000800 */
[----:B------:R-:W-:Y:S04]  /*7f80*/  LDS R9, [R18+0xc] ;  /* 0x00000c0012097984 */ /* 0x000fe80000000800 */
[----:B------:R-:W-:Y:S04]  /*7f90*/  LDS R11, [R18+0x10] ;  /* 0x00001000120b7984 */ /* 0x000fe80000000800 */
[----:B------:R-:W-:Y:S04]  /*7fa0*/  LDS R13, [R18+0x14] ;  /* 0x00001400120d7984 */ /* 0x000fe80000000800 */
[----:B------:R-:W-:Y:S04]  /*7fb0*/  LDS R15, [R18+0x18] ;  /* 0x00001800120f7984 */ /* 0x000fe80000000800 */
[----:B------:R-:W-:Y:S04]  /*7fc0*/  LDS R33, [R18+0x1c] ;  /* 0x00001c0012217984 */ /* 0x000fe80000000800 */
[----:B------:R4:W-:Y:S01]  /*7fd0*/  LDS R16, [R18+0x20] ;  /* 0x0000200012107984 */ /* 0x0009e20000000800 */
[----:B------:R-:W-:Y:S06]  /*7fe0*/  BAR.SYNC.DEFER_BLOCKING 0x0 ;  /* 0x0000000000007b1d */ /* 0x000fec0000010000 */
[----:B-1----:R-:W-:Y:S02]  /*7ff0*/  STS [R20+0x47c], R37 ;  /* 0x00047c2514007388 */ /* 0x002fe40000000800 */
[----:B------:R-:W-:Y:S01]  /*8000*/  BAR.SYNC.DEFER_BLOCKING 0x0 ;  /* 0x0000000000007b1d */ /* 0x000fe20000010000 */
[----:B---3--:R-:W-:-:S05]  /*8010*/  IMAD R17, R0, 0x9, RZ ;  /* 0x0000000900117824 */ /* 0x008fca00078e02ff */
[----:B------:R-:W1:Y:S01]  /*8020*/  @P0 LDS R34, [R20+0x478] ;  /* 0x0004780014220984 */ /* 0x000e620000000800 */
[----:B------:R-:W-:Y:S01]  /*8030*/  VIADD R19, R17, 0x1 ;  /* 0x0000000111137836 */ /* 0x000fe20000000000 */
[----:B0-----:R-:W-:-:S04]  /*8040*/  ISETP.NE.AND P2, PT, R2, R4, PT ;  /* 0x000000040200720c */ /* 0x001fc80003f45270 */
[----:B------:R-:W-:Y:S01]  /*8050*/  ISETP.EQ.OR P2, PT, R19, R36, P2 ;  /* 0x000000241300720c */ /* 0x000fe20001742670 */
[----:B------:R-:W-:Y:S01]  /*8060*/  VIADD R19, R17, 0x2 ;  /* 0x0000000211137836 */ /* 0x000fe20000000000 */
[----:B--2---:R-:W-:Y:S02]  /*8070*/  ISETP.NE.AND P1, PT, R4, R6, PT ;  /* 0x000000060400720c */ /* 0x004fe40003f25270 */
[----:B----4-:R-:W-:Y:S02]  /*8080*/  SEL R18, R3, RZ, !P2 ;  /* 0x000000ff03127207 */ /* 0x010fe40005000000 */
[----:B------:R-:W-:-:S03]  /*8090*/  ISETP.EQ.OR P1, PT, R19, R36, P1 ;  /* 0x000000241300720c */ /* 0x000fc60000f22670 */
[----:B-----5:R-:W-:Y:S01]  /*80a0*/  IMAD.IADD R18, R5, 0x1, R18 ;  /* 0x0000000105127824 */ /* 0x020fe200078e0212 */
[----:B------:R-:W-:Y:S01]  /*80b0*/  ISETP.NE.AND P5, PT, R6, R8, PT ;  /* 0x000000080600720c */ /* 0x000fe20003fa5270 */
[----:B------:R-:W-:-:S03]  /*80c0*/  VIADD R19, R17, 0x3 ;  /* 0x0000000311137836 */ /* 0x000fc60000000000 */
[----:B------:R-:W-:Y:S02]  /*80d0*/  SEL R18, R18, RZ, !P1 ;  /* 0x000000ff12127207 */ /* 0x000fe40004800000 */
[----:B------:R-:W-:-:S03]  /*80e0*/  ISETP.EQ.OR P5, PT, R19, R36, P5 ;  /* 0x000000241300720c */ /* 0x000fc60002fa2670 */
[----:B------:R-:W-:Y:S01]  /*80f0*/  IMAD.IADD R18, R7, 0x1, R18 ;  /* 0x0000000107127824 */ /* 0x000fe200078e0212 */
[----:B-1----:R-:W-:-:S04]  /*8100*/  ISETP.NE.AND P0, PT, R34, R2, PT ;  /* 0x000000022200720c */ /* 0x002fc80003f05270 */
[C---:B------:R-:W-:Y:S01]  /*8110*/  ISETP.EQ.OR P0, PT, R17.reuse, R36, P0 ;  /* 0x000000241100720c */ /* 0x040fe20000702670 */
[----:B------:R-:W-:Y:S01]  /*8120*/  VIADD R19, R17, 0x4 ;  /* 0x0000000411137836 */ /* 0x000fe20000000000 */
[----:B------:R-:W-:Y:S02]  /*8130*/  SEL R18, R18, RZ, !P5 ;  /* 0x000000ff12127207 */ /* 0x000fe40006800000 */
[----:B------:R-:W-:-:S03]  /*8140*/  SEL R20, RZ, 0x1, !P0 ;  /* 0x00000001ff147807 */ /* 0x000fc60004000000 */
[----:B------:R-:W-:-:S06]  /*8150*/  IMAD.IADD R18, R9, 0x1, R18 ;  /* 0x0000000109127824 */ /* 0x000fcc00078e0212 */
[----:B------:R-:W-:Y:S01]  /*8160*/  @!P0 IMAD.MOV R21, RZ, RZ, 0x1 ;  /* 0x00000001ff158424 */ /* 0x000fe200078e02ff */
[----:B------:R-:W-:-:S04]  /*8170*/  ISETP.NE.AND P0, PT, R8, R10, PT ;  /* 0x0000000a0800720c */ /* 0x000fc80003f05270 */
        /* <DEDUP_REMOVED lines=8> */
[----:B------:R-:W-:Y:S02]  /*8200*/  IMAD.IADD R18, R11, 0x1, R18 ;  /* 0x000000010b127824 */ /* 0x000fe400078e0212 */
[----:B------:R-:W-:-:S02]  /*8210*/  VIADD R21, R20, 0x1 ;  /* 0x0000000114157836 */ /* 0x000fc40000000000 */
[----:B------:R-:W-:Y:S01]  /*8220*/  @!P5 IMAD.MOV R21, RZ, RZ, R20 ;  /* 0x000000ffff15d224 */ /* 0x000fe200078e0214 */
[----:B------:R-:W-:Y:S01]  /*8230*/  SEL R18, R18, RZ, !P3 ;  /* 0x000000ff12127207 */ /* 0x000fe20005800000 */
[----:B------:R-:W-:Y:S01]  /*8240*/  VIADD R19, R17, 0x6 ;  /* 0x0000000611137836 */ /* 0x000fe20000000000 */
[----:B------:R-:W-:-:S03]  /*8250*/  ISETP.NE.AND P5, PT, R12, R14, PT ;  /* 0x0000000e0c00720c */ /* 0x000fc60003fa5270 */
[----:B------:R-:W-:Y:S01]  /*8260*/  IMAD.IADD R18, R13, 0x1, R18 ;  /* 0x000000010d127824 */ /* 0x000fe200078e0212 */
[----:B------:R-:W-:Y:S01]  /*8270*/  ISETP.EQ.OR P5, PT, R19, R36, P5 ;  /* 0x000000241300720c */ /* 0x000fe20002fa2670 */
[----:B------:R-:W-:Y:S01]  /*8280*/  VIADD R19, R17, 0x7 ;  /* 0x0000000711137836 */ /* 0x000fe20000000000 */
[----:B------:R-:W-:Y:S02]  /*8290*/  ISETP.NE.AND P6, PT, R14, R32, PT ;  /* 0x000000200e00720c */ /* 0x000fe40003fc5270 */
[----:B------:R-:W-:Y:S01]  /*82a0*/  SEL R18, R18, RZ, !P5 ;  /* 0x000000ff12127207 */ /* 0x000fe20006800000 */
[----:B------:R-:W-:Y:S01]  /*82b0*/  VIADD R20, R21, 0x1 ;  /* 0x0000000115147836 */ /* 0x000fe20000000000 */
[----:B------:R-:W-:Y:S01]  /*82c0*/  ISETP.EQ.OR P6, PT, R19, R36, P6 ;  /* 0x000000241300720c */ /* 0x000fe200037c2670 */
[----:B------:R-:W-:Y:S02]  /*82d0*/  @!P0 IMAD.MOV R20, RZ, RZ, R21 ;  /* 0x000000ffff148224 */ /* 0x000fe400078e0215 */
[----:B------:R-:W-:-:S02]  /*82e0*/  IMAD.IADD R18, R15, 0x1, R18 ;  /* 0x000000010f127824 */ /* 0x000fc400078e0212 */
[----:B------:R-:W-:Y:S02]  /*82f0*/  VIADD R21, R20, 0x1 ;  /* 0x0000000114157836 */ /* 0x000fe40000000000 */
[----:B------:R-:W-:Y:S01]  /*8300*/  @!P3 IMAD.MOV R21, RZ, RZ, R20 ;  /* 0x000000ffff15b224 */ /* 0x000fe200078e0214 */
[----:B------:R-:W-:Y:S01]  /*8310*/  SEL R18, R18, RZ, !P6 ;  /* 0x000000ff12127207 */ /* 0x000fe20007000000 */
[----:B------:R-:W-:Y:S01]  /*8320*/  VIADD R17, R17, 0x8 ;  /* 0x0000000811117836 */ /* 0x000fe20000000000 */
[----:B------:R-:W-:-:S03]  /*8330*/  ISETP.NE.AND P3, PT, R32, R37, PT ;  /* 0x000000252000720c */ /* 0x000fc60003f65270 */
[----:B------:R-:W-:Y:S01]  /*8340*/  IMAD.IADD R18, R33, 0x1, R18 ;  /* 0x0000000121127824 */ /* 0x000fe200078e0212 */
[----:B------:R-:W-:-:S04]  /*8350*/  ISETP.EQ.OR P3, PT, R17, R36, P3 ;  /* 0x000000241100720c */ /* 0x000fc80001f62670 */
[----:B------:R-:W-:-:S05]  /*8360*/  SEL R17, R18, RZ, !P3 ;  /* 0x000000ff12117207 */ /* 0x000fca0005800000 */
[----:B------:R-:W-:-:S05]  /*8370*/  IMAD.IADD R18, R16, 0x1, R17 ;  /* 0x0000000110127824 */ /* 0x000fca00078e0211 */
[----:B------:R-:W0:Y:S01]  /*8380*/  SHFL.UP PT, R19, R18, 0x1, RZ ;  /* 0x0420000012137989 */ /* 0x000e2200000e00ff */
[----:B------:R-:W-:Y:S02]  /*8390*/  VIADD R20, R21, 0x1 ;  /* 0x0000000115147836 */ /* 0x000fe40000000000 */
[----:B------:R-:W-:-:S04]  /*83a0*/  @!P5 IMAD.MOV R20, RZ, RZ, R21 ;  /* 0x000000ffff14d224 */ /* 0x000fc800078e0215 */
[----:B------:R-:W-:Y:S02]  /*83b0*/  VIADD R16, R20, 0x1 ;  /* 0x0000000114107836 */ /* 0x000fe40000000000 */
[----:B------:R-:W-:-:S04]  /*83c0*/  @!P6 IMAD.MOV R16, RZ, RZ, R20 ;  /* 0x000000ffff10e224 */ /* 0x000fc800078e0214 */
[----:B------:R-:W-:Y:S02]  /*83d0*/  VIADD R17, R16, 0x1 ;  /* 0x0000000110117836 */ /* 0x000fe40000000000 */
[----:B------:R-:W-:Y:S01]  /*83e0*/  @!P3 IMAD.MOV R17, RZ, RZ, R16 ;  /* 0x000000ffff11b224 */ /* 0x000fe200078e0210 */
[----:B------:R-:W-:-:S04]  /*83f0*/  ISETP.GE.AND P5, PT, R41, 0x1, PT ;  /* 0x000000012900780c */ /* 0x000fc80003fa6270 */
[----:B------:R-:W1:Y:S01]  /*8400*/  SHFL.UP PT, R16, R17, 0x1, RZ ;  /* 0x0420000011107989 */ /* 0x000e6200000e00ff */
[----:B------:R-:W-:-:S04]  /*8410*/  ISETP.NE.AND P3, PT, R17, RZ, PT ;  /* 0x000000ff1100720c */ /* 0x000fc80003f65270 */
[----:B0-----:R-:W-:-:S04]  /*8420*/  SEL R19, R19, RZ, !P3 ;  /* 0x000000ff13137207 */ /* 0x001fc80005800000 */
[----:B------:R-:W-:-:S05]  /*8430*/  SEL R19, R19, RZ, P5 ;  /* 0x000000ff13137207 */ /* 0x000fca0002800000 */
[----:B------:R-:W-:-:S05]  /*8440*/  IMAD.IADD R19, R18, 0x1, R19 ;  /* 0x0000000112137824 */ /* 0x000fca00078e0213 */
[----:B------:R-:W0:Y:S01]  /*8450*/  SHFL.UP PT, R20, R19, 0x2, RZ ;  /* 0x0440000013147989 */ /* 0x000e2200000e00ff */
[----:B-1----:R-:W-:-:S05]  /*8460*/  SEL R16, R16, RZ, P5 ;  /* 0x000000ff10107207 */ /* 0x002fca0002800000 */
[----:B------:R-:W-:-:S05]  /*8470*/  IMAD.IADD R16, R16, 0x1, R17 ;  /* 0x0000000110107824 */ /* 0x000fca00078e0211 */
[----:B------:R-:W1:Y:S01]  /*8480*/  SHFL.UP PT, R18, R16, 0x2, RZ ;  /* 0x0440000010127989 */ /* 0x000e6200000e00ff */
[----:B------:R-:W-:Y:S02]  /*8490*/  ISETP.NE.AND P3, PT, R16, RZ, PT ;  /* 0x000000ff1000720c */ /* 0x000fe40003f65270 */
[----:B------:R-:W-:Y:S02]  /*84a0*/  ISETP.GE.AND P5, PT, R41, 0x2, PT ;  /* 0x000000022900780c */ /* 0x000fe40003fa6270 */
        /* <DEDUP_REMOVED lines=11> */
[----:B------:R-:W-:Y:S01]  /*8560*/  IMAD.IADD R21, R20, 0x1, R21 ;  /* 0x0000000114157824 */ /* 0x000fe200078e0215 */
[----:B-1----:R-:W-:-:S04]  /*8570*/  SEL R18, R18, RZ, P5 ;  /* 0x000000ff12127207 */ /* 0x002fc80002800000 */
[----:B------:R-:W0:Y:S01]  /*8580*/  SHFL.UP PT, R19, R21, 0x8, RZ ;  /* 0x0500000015137989 */ /* 0x000e2200000e00ff */
[----:B------:R-:W-:-:S05]  /*8590*/  IMAD.IADD R18, R17, 0x1, R18 ;  /* 0x0000000111127824 */ /* 0x000fca00078e0212 */
[----:B------:R-:W1:Y:S01]  /*85a0*/  SHFL.UP PT, R16, R18, 0x8, RZ ;  /* 0x0500000012107989 */ /* 0x000e6200000e00ff */
[----:B------:R-:W-:Y:S02]  /*85b0*/  ISETP.NE.AND P3, PT, R18, RZ, PT ;  /* 0x000000ff1200720c */ /* 0x000fe40003f65270 */
[----:B------:R-:W-:Y:S02]  /*85c0*/  ISETP.GE.AND P5, PT, R41, 0x8, PT ;  /* 0x000000082900780c */ /* 0x000fe40003fa6270 */
[----:B0-----:R-:W-:-:S04]  /*85d0*/  SEL R19, R19, RZ, !P3 ;  /* 0x000000ff13137207 */ /* 0x001fc80005800000 */
[----:B------:R-:W-:Y:S02]  /*85e0*/  SEL R20, R19, RZ, P5 ;  /* 0x000000ff13147207 */ /* 0x000fe40002800000 */
[----:B-1----:R-:W-:-:S03]  /*85f0*/  SEL R17, R16, RZ, P5 ;  /* 0x000000ff10117207 */ /* 0x002fc60002800000 */
[----:B------:R-:W-:Y:S02]  /*8600*/  IMAD.IADD R20, R21, 0x1, R20 ;  /* 0x0000000115147824 */ /* 0x000fe400078e0214 */
[----:B------:R-:W-:-:S03]  /*8610*/  IMAD.IADD R17, R18, 0x1, R17 ;  /* 0x0000000112117824 */ /* 0x000fc600078e0211 */
[----:B------:R-:W0:Y:S04]  /*8620*/  SHFL.UP PT, R19, R20, 0x10, RZ ;  /* 0x0600000014137989 */ /* 0x000e2800000e00ff */
[----:B------:R-:W1:Y:S01]  /*8630*/  SHFL.UP PT, R16, R17, 0x10, RZ ;  /* 0x0600000011107989 */ /* 0x000e6200000e00ff */
[----:B------:R-:W-:Y:S02]  /*8640*/  ISETP.NE.AND P6, PT, R41, 0x1f, PT ;  /* 0x0000001f2900780c */ /* 0x000fe40003fc5270 */
[----:B------:R-:W-:Y:S02]  /*8650*/  ISETP.NE.AND P3, PT, R17, RZ, PT ;  /* 0x000000ff1100720c */ /* 0x000fe40003f65270 */
[----:B------:R-:W-:Y:S02]  /*8660*/  ISETP.GE.AND P5, PT, R41, 0x10, PT ;  /* 0x000000102900780c */ /* 0x000fe40003fa6270 */
[----:B0-----:R-:W-:-:S02]  /*8670*/  SEL R19, R19, RZ, !P3 ;  /* 0x000000ff13137207 */ /* 0x001fc40005800000 */
[----:B-1----:R-:W-:Y:S02]  /*8680*/  SEL R16, R16, RZ, P5 ;  /* 0x000000ff10107207 */ /* 0x002fe40002800000 */
[----:B------:R-:W-:-:S03]  /*8690*/  SEL R19, R19, RZ, P5 ;  /* 0x000000ff13137207 */ /* 0x000fc60002800000 */
[----:B------:R-:W-:Y:S01]  /*86a0*/  @!P6 LEA R35, R42, UR4, 0x3 ;  /* 0x000000042a23ec11 */ /* 0x000fe2000f8e18ff */
[----:B------:R-:W-:Y:S02]  /*86b0*/  IMAD.IADD R38, R17, 0x1, R16 ;  /* 0x0000000111267824 */ /* 0x000fe400078e0210 */
[----:B------:R-:W-:-:S05]  /*86c0*/  IMAD.IADD R39, R20, 0x1, R19 ;  /* 0x0000000114277824 */ /* 0x000fca00078e0213 */
[----:B------:R-:W-:Y:S01]  /*86d0*/  @!P6 STS.64 [R35], R38 ;  /* 0x000000262300e388 */ /* 0x000fe20000000a00 */
[----:B------:R-:W-:Y:S06]  /*86e0*/  BAR.SYNC.DEFER_BLOCKING 0x0 ;  /* 0x0000000000007b1d */ /* 0x000fec0000010000 */
[----:B------:R-:W0:Y:S04]  /*86f0*/  LDS.128 R16, [UR4] ;  /* 0x00000004ff107984 */ /* 0x000e280008000c00 */
[----:B------:R-:W1:Y:S04]  /*8700*/  LDS.128 R20, [UR4+0x10] ;  /* 0x00001004ff147984 */ /* 0x000e680008000c00 */
[----:B------:R-:W2:Y:S01]  /*8710*/  LDS.128 R24, [UR4+0x20] ;  /* 0x00002004ff187984 */ /* 0x000ea20008000c00 */
[----:B------:R-:W-:-:S02]  /*8720*/  ISETP.NE.AND P5, PT, R42, 0x2, PT ;  /* 0x000000022a00780c */ /* 0x000fc40003fa5270 */
[----:B0-----:R-:W-:-:S04]  /*8730*/  ISETP.NE.AND P3, PT, R18, RZ, PT ;  /* 0x000000ff1200720c */ /* 0x001fc80003f65270 */
[----:B------:R-:W-:Y:S02]  /*8740*/  SEL R28, R17, RZ, !P3 ;  /* 0x000000ff111c7207 */ /* 0x000fe40005800000 */
[----:B-1----:R-:W-:-:S03]  /*8750*/  ISETP.NE.AND P3, PT, R20, RZ, PT ;  /* 0x000000ff1400720c */ /* 0x002fc60003f65270 */
[----:B------:R-:W-:Y:S02]  /*8760*/  IMAD.IADD R44, R19, 0x1, R28 ;  /* 0x00000001132c7824 */ /* 0x000fe400078e021c */
[----:B------:R-:W0:Y:S03]  /*8770*/  LDS.128 R28, [UR4+0x30] ;  /* 0x00003004ff1c7984 */ /* 0x000e260008000c00 */
[C---:B------:R-:W-:Y:S02]  /*8780*/  SEL R46, R44.reuse, RZ, !P3 ;  /* 0x000000ff2c2e7207 */ /* 0x040fe40005800000 */
[----:B------:R-:W-:Y:S02]  /*8790*/  SEL R17, R44, R17, !P5 ;  /* 0x000000112c117207 */ /* 0x000fe40006800000 */
[----:B------:R-:W-:Y:S01]  /*87a0*/  ISETP.NE.AND P3, PT, R22, RZ, PT ;  /* 0x000000ff1600720c */ /* 0x000fe20003f65270 */
[----:B------:R-:W-:-:S02]  /*87b0*/  IMAD.IADD R44, R21, 0x1, R46 ;  /* 0x00000001152c7824 */ /* 0x000fc400078e022e */
[----:B------:R-:W-:-:S03]  /*87c0*/  IMAD.IADD R19, R16, 0x1, R18 ;  /* 0x0000000110137824 */ /* 0x000fc600078e0212 */
[----:B------:R-:W-:Y:S02]  /*87d0*/  SEL R18, R44, RZ, !P3 ;  /* 0x000000ff2c127207 */ /* 0x000fe40005800000 */
[----:B------:R-:W-:Y:S02]  /*87e0*/  SEL R16, R19, R16, !P5 ;  /* 0x0000001013107207 */ /* 0x000fe40006800000 */
[----:B--2---:R-:W-:Y:S01]  /*87f0*/  ISETP.NE.AND P5, PT, R24, RZ, PT ;  /* 0x000000ff1800720c */ /* 0x004fe20003fa5270 */
[----:B------:R-:W-:Y:S01]  /*8800*/  IMAD.IADD R23, R23, 0x1, R18 ;  /* 0x0000000117177824 */ /* 0x000fe200078e0212 */
[----:B------:R-:W-:Y:S01]  /*8810*/  ISETP.NE.AND P6, PT, R42, 0x3, PT ;  /* 0x000000032a00780c */ /* 0x000fe20003fc5270 */
[----:B------:R-:W-:-:S03]  /*8820*/  IMAD.IADD R19, R19, 0x1, R20 ;  /* 0x0000000113137824 */ /* 0x000fc600078e0214 */
[----:B------:R-:W-:Y:S02]  /*8830*/  SEL R18, R23, RZ, !P5 ;  /* 0x000000ff17127207 */ /* 0x000fe40006800000 */
[----:B------:R-:W-:Y:S02]  /*8840*/  SEL R44, R44, R17, !P6 ;  /* 0x000000112c2c7207 */ /* 0x000fe40007000000 */
[----:B------:R-:W-:Y:S01]  /*8850*/  SEL R16, R19, R16, !P6 ;  /* 0x0000001013107207 */ /* 0x000fe20007000000 */
[----:B------:R-:W-:Y:S01]  /*8860*/  IMAD.IADD R17, R25, 0x1, R18 ;  /* 0x0000000119117824 */ /* 0x000fe200078e0212 */
[----:B------:R-:W-:Y:S01]  /*8870*/  ISETP.NE.AND P5, PT, R26, RZ, PT ;  /* 0x000000ff1a00720c */ /* 0x000fe20003fa5270 */
[----:B------:R-:W-:Y:S01]  /*8880*/  IMAD.IADD R19, R22, 0x1, R19 ;  /* 0x0000000116137824 */ /* 0x000fe200078e0213 */
[----:B------:R-:W-:Y:S01]  /*8890*/  ISETP.NE.AND P3, PT, R42, 0x4, PT ;  /* 0x000000042a00780c */ /* 0x000fe20003f65270 */
[----:B------:R-:W1:Y:S01]  /*88a0*/  SHFL.UP PT, R25, R38, 0x1, RZ ;  /* 0x0420000026197989 */ /* 0x000e6200000e00ff */
[----:B------:R-:W-:-:S02]  /*88b0*/  SEL R18, R17, RZ, !P5 ;  /* 0x000000ff11127207 */ /* 0x000fc40006800000 */
[C---:B------:R-:W-:Y:S01]  /*88c0*/  SEL R16, R19.reuse, R16, !P3 ;  /* 0x0000001013107207 */ /* 0x040fe20005800000 */
[----:B------:R-:W-:Y:S01]  /*88d0*/  IMAD.IADD R19, R19, 0x1, R24 ;  /* 0x0000000113137824 */ /* 0x000fe200078e0218 */
[----:B------:R-:W-:Y:S01]  /*88e0*/  ISETP.NE.AND P6, PT, R42, 0x5, PT ;  /* 0x000000052a00780c */ /* 0x000fe20003fc5270 */
[----:B------:R-:W-:Y:S01]  /*88f0*/  IMAD.IADD R27, R27, 0x1, R18 ;  /* 0x000000011b1b7824 */ /* 0x000fe200078e0212 */
[----:B------:R-:W-:Y:S02]  /*8900*/  SEL R44, R23, R44, !P3 ;  /* 0x0000002c172c7207 */ /* 0x000fe40005800000 */
[----:B0-----:R-:W-:Y:S02]  /*8910*/  ISETP.NE.AND P5, PT, R28, RZ, PT ;  /* 0x000000ff1c00720c */ /* 0x001fe40003fa5270 */
[----:B------:R-:W-:Y:S01]  /*8920*/  SEL R16, R19, R16, !P6 ;  /* 0x0000001013107207 */ /* 0x000fe20007000000 */
[----:B------:R-:W-:Y:S01]  /*8930*/  IMAD.IADD R19, R26, 0x1, R19 ;  /* 0x000000011a137824 */ /* 0x000fe200078e0213 */
[----:B------:R-:W-:Y:S01]  /*8940*/  SEL R44, R17, R44, !P6 ;  /* 0x0000002c112c7207 */ /* 0x000fe20007000000 */
[----:B------:R-:W0:Y:S01]  /*8950*/  SHFL.UP PT, R35, R39, 0x1, RZ ;  /* 0x0420000027237989 */ /* 0x000e2200000e00ff */
[----:B------:R-:W-:-:S02]  /*8960*/  ISETP.NE.AND P6, PT, R42, 0x6, PT ;  /* 0x000000062a00780c */ /* 0x000fc40003fc5270 */
[----:B------:R-:W-:Y:S02]  /*8970*/  SEL R18, R27, RZ, !P5 ;  /* 0x000000ff1b127207 */ /* 0x000fe40006800000 */
[----:B------:R-:W-:Y:S02]  /*8980*/  ISETP.GE.U32.AND P3, PT, R0, 0x20, PT ;  /* 0x000000200000780c */ /* 0x000fe40003f66070 */
[C---:B------:R-:W-:Y:S01]  /*8990*/  SEL R16, R19.reuse, R16, !P6 ;  /* 0x0000001013107207 */ /* 0x040fe20007000000 */
[----:B------:R-:W-:Y:S01]  /*89a0*/  IMAD.IADD R19, R19, 0x1, R28 ;  /* 0x0000000113137824 */ /* 0x000fe200078e021c */
[----:B------:R-:W-:Y:S01]  /*89b0*/  SEL R44, R27, R44, !P6 ;  /* 0x0000002c1b2c7207 */ /* 0x000fe20007000000 */
[----:B------:R-:W-:Y:S01]  /*89c0*/  IMAD.IADD R29, R29, 0x1, R18 ;  /* 0x000000011d1d7824 */ /* 0x000fe200078e0212 */
[----:B------:R-:W-:Y:S02]  /*89d0*/  ISETP.NE.AND P5, PT, R42, 0x7, PT ;  /* 0x000000072a00780c */ /* 0x000fe40003fa5270 */
[----:B------:R-:W-:-:S02]  /*89e0*/  ISETP.NE.AND P6, PT, R30, RZ, PT ;  /* 0x000000ff1e00720c */ /* 0x000fc40003fc5270 */
[----:B------:R-:W-:Y:S02]  /*89f0*/  SEL R16, R19, R16, !P5 ;  /* 0x0000001013107207 */ /* 0x000fe40006800000 */
[----:B------:R-:W-:Y:S02]  /*8a00*/  SEL R44, R29, R44, !P5 ;  /* 0x0000002c1d2c7207 */ /* 0x000fe40006800000 */
[----:B------:R-:W-:Y:S02]  /*8a10*/  ISETP.NE.AND P5, PT, R41, RZ, P3 ;  /* 0x000000ff2900720c */ /* 0x000fe40001fa5270 */
[----:B------:R-:W-:Y:S02]  /*8a20*/  SEL R18, R29, RZ, !P6 ;  /* 0x000000ff1d127207 */ /* 0x000fe40007000000 */
[----:B-1----:R-:W-:-:S04]  /*8a30*/  @P3 ISETP.NE.AND P6, PT, R25, RZ, PT ;  /* 0x000000ff1900320c */ /* 0x002fc80003fc5270 */
[----:B------:R-:W-:Y:S02]  /*8a40*/  @P3 SEL R20, R44, RZ, !P6 ;  /* 0x000000ff2c143207 */ /* 0x000fe40007000000 */
[----:B------:R-:W-:-:S03]  /*8a50*/  @P3 ISETP.NE.AND P6, PT, R41, RZ, PT ;  /* 0x000000ff2900320c */ /* 0x000fc60003fc5270 */
[----:B0-----:R-:W-:Y:S01]  /*8a60*/  @P5 IMAD.IADD R44, R35, 0x1, R20 ;  /* 0x00000001232c5824 */ /* 0x001fe200078e0214 */
[----:B------:R-:W-:Y:S01]  /*8a70*/  @P3 SEL R17, R25, RZ, P6 ;  /* 0x000000ff19113207 */ /* 0x000fe20003000000 */
[----:B------:R-:W-:Y:S02]  /*8a80*/  IMAD.IADD R30, R30, 0x1, R19 ;  /* 0x000000011e1e7824 */ /* 0x000fe400078e0213 */
[----:B------:R-:W-:Y:S02]  /*8a90*/  IMAD.IADD R31, R31, 0x1, R18 ;  /* 0x000000011f1f7824 */ /* 0x000fe400078e0212 */
[----:B------:R-:W-:Y:S02]  /*8aa0*/  @P3 IMAD.IADD R25, R16, 0x1, R17 ;  /* 0x0000000110193824 */ /* 0x000fe400078e0211 */
[----:B------:R-:W-:Y:S01]  /*8ab0*/  @P3 IMAD.MOV.U32 R35, RZ, RZ, R44 ;  /* 0x000000ffff233224 */ /* 0x000fe200078e002c */
[----:B------:R-:W-:Y:S06]  /*8ac0*/  @P3 BRA `(.L_x_1005) ;  /* 0x0000000c00143947 */ /* 0x000fec0003800000 */
[----:B------:R-:W0:Y:S01]  /*8ad0*/  LDC.64 R28, c[0x0][0x3b0] ;  /* 0x0000ec00ff1c7b82 */ /* 0x000e220000000a00 */
[----:B------:R-:W1:Y:S01]  /*8ae0*/  LDCU UR5, c[0x0][0x370] ;  /* 0x00006e00ff0577ac */ /* 0x000e620008000800 */
        /* <DEDUP_REMOVED lines=12> */
.L_x_1006:
[----:B------:R-:W-:Y:S05]  /*8bb0*/  NANOSLEEP 0x1c2 ;  /* 0x000001c20000795d */ /* 0x000fea0003800000 */
[----:B------:R-:W-:Y:S01]  /*8bc0*/  NOP ;  /* 0x0000000000007918 */ /* 0x000fe20000000000 */
.L_x_1007:
[----:B--2---:R-:W-:-:S03]  /*8bd0*/  IMAD.WIDE.U32 R16, R0, 0x10, RZ ;  /* 0x0000001000107825 */ /* 0x004fc600078e00ff */
[----:B------:R-:W-:Y:S02]  /*8be0*/  LOP3.LUT R23, R16, 0xfffffff0, RZ, 0x3c, !PT ;  /* 0xfffffff010177812 */ /* 0x000fe400078e3cff */
[----:B------:R-:W-:Y:S02]  /*8bf0*/  LOP3.LUT R17, RZ, R17, RZ, 0x33, !PT ;  /* 0x00000011ff117212 */ /* 0x000fe400078e33ff */
[----:B------:R-:W-:-:S05]  /*8c00*/  IADD3 R22, P3, PT, R28, R23, RZ ;  /* 0x000000171c167210 */ /* 0x000fca0007f7e0ff */
[----:B------:R-:W-:-:S08]  /*8c10*/  IMAD.X R23, R29, 0x1, R17, P3 ;  /* 0x000000011d177824 */ /* 0x000fd000018e0611 */
.L_x_1009:
[----:B------:R-:W2:Y:S01]  /*8c20*/  LD.E.128.STRONG.GPU R16, desc[UR10][R22.64+0x200] ;  /* 0x0002000a16107980 */ /* 0x000ea2000c10fd00 */
[----:B------:R-:W-:Y:S05]  /*8c30*/  YIELD ;  /* 0x0000000000007946 */ /* 0x000fea0003800000 */
[----:B------:R-:W-:Y:S01]  /*8c40*/  UMOV UR5, 0xffffffff ;  /* 0xffffffff00057882 */ /* 0x000fe20000000000 */
[----:B--2---:R-:W-:-:S04]  /*8c50*/  ISETP.NE.U32.AND P3, PT, R18, 0x63, PT ;  /* 0x000000631200780c */ /* 0x004fc80003f65070 */
[----:B------:R-:W-:Y:S01]  /*8c60*/  ISETP.NE.AND.EX P3, PT, R19, RZ, PT, P3 ;  /* 0x000000ff1300720c */ /* 0x000fe20003f65330 */
[----:B------:R-:W-:-:S12]  /*8c70*/  BRA.DIV UR5, `(.L_x_1008) ;  /* 0x0000003205007947 */ /* 0x000fd8000b800000 */
[----:B------:R-:W-:-:S13]  /*8c80*/  VOTE.ANY P3, !P3 ;  /* 0x0000000000ff7806 */ /* 0x000fda0005860100 */
.L_x_1066:
[----:B------:R-:W-:Y:S05]  /*8c90*/  @P3 BRA `(.L_x_1009) ;  /* 0xfffffffc00e03947 */ /* 0x000fea000383ffff */
[----:B------:R-:W-:Y:S01]  /*8ca0*/  UMOV UR5, 0xffffffff ;  /* 0xffffffff00057882 */ /* 0x000fe20000000000 */
[----:B------:R-:W-:-:S04]  /*8cb0*/  ISETP.NE.U32.AND P5, PT, R18, 0x65, PT ;  /* 0x000000651200780c */ /* 0x000fc80003fa5070 */
[----:B------:R-:W-:Y:S01]  /*8cc0*/  ISETP.NE.AND.EX P5, PT, R19, RZ, PT, P5 ;  /* 0x000000ff1300720c */ /* 0x000fe20003fa5350 */
[----:B------:R-:W-:-:S12]  /*8cd0*/  BRA.DIV UR5, `(.L_x_1010) ;  /* 0x0000003205087947 */ /* 0x000fd8000b800000 */
[----:B------:R-:W0:Y:S01]  /*8ce0*/  S2R R27, SR_GEMASK ;  /* 0x00000000001b7919 */ /* 0x000e220000003c00 */
[----:B------:R-:W-:Y:S02]  /*8cf0*/  VOTE.ANY R21, PT, !P5 ;  /* 0x0000000000157806 */ /* 0x000fe400068e0100 */
[----:B------:R-:W-:Y:S02]  /*8d00*/  ISETP.NE.AND P5, PT, R16, RZ, PT ;  /* 0x000000ff1000720c */ /* 0x000fe40003fa5270 */
[----:B0-----:R-:W-:-:S05]  /*8d10*/  LOP3.LUT R21, R21, 0x80000000, R27, 0xec, !PT ;  /* 0x8000000015157812 */ /* 0x001fca00078eec1b */
[----:B------:R-:W-:-:S05]  /*8d20*/  VIADD R20, R21, 0xffffffff ;  /* 0xffffffff15147836 */ /* 0x000fca0000000000 */
[----:B------:R-:W-:-:S04]  /*8d30*/  LOP3.LUT R21, R21, R20, RZ, 0xc, !PT ;  /* 0x0000001415157212 */ /* 0x000fc800078e0cff */
[----:B------:R0:W1:Y:S02]  /*8d40*/  POPC R24, R21 ;  /* 0x0000001500187309 */ /* 0x0000640000000000 */
[C---:B0-----:R-:W-:Y:S01]  /*8d50*/  VIADD R21, R41.reuse, 0x4 ;  /* 0x0000000429157836 */ /* 0x041fe20000000000 */
[----:B-1----:R-:W0:Y:S01]  /*8d60*/  SHFL.DOWN PT, R23, R17, 0x1, R24 ;  /* 0x0820000011177989 */ /* 0x002e2200000e0018 */
        /* <DEDUP_REMOVED lines=34> */
[----:B------:R-:W-:Y:S01]  /*8f90*/  ISETP.NE.U32.AND P3, PT, R18, 0x65, PT ;  /* 0x000000651200780c */ /* 0x000fe20003f65070 */
[----:B------:R-:W-:Y:S02]  /*8fa0*/  IMAD.IADD R43, R39, 0x1, R20 ;  /* 0x00000001272b7824 */ /* 0x000fe400078e0214 */
[----:B------:R-:W-:Y:S01]  /*8fb0*/  IMAD.IADD R45, R47, 0x1, R16 ;  /* 0x000000012f2d7824 */ /* 0x000fe200078e0210 */
[----:B------:R-:W-:Y:S01]  /*8fc0*/  ISETP.NE.AND.EX P3, PT, R19, RZ, PT, P3 ;  /* 0x000000ff1300720c */ /* 0x000fe20003f65330 */
[----:B------:R-:W0:Y:S01]  /*8fd0*/  LDC.64 R16, c[0x0][0x3b0] ;  /* 0x0000ec00ff107b82 */ /* 0x000e220000000a00 */
[----:B------:R-:W1:Y:S01]  /*8fe0*/  SHFL.DOWN PT, R23, R43, 0x10, R24 ;  /* 0x0a0000002b177989 */ /* 0x000e6200000e0018 */
[----:B------:R-:W-:Y:S01]  /*8ff0*/  VIADD R19, R41, 0x10 ;  /* 0x0000001029137836 */ /* 0x000fe20000000000 */
[----:B------:R-:W-:-:S02]  /*9000*/  ISETP.NE.AND P6, PT, R45, RZ, PT ;  /* 0x000000ff2d00720c */ /* 0x000fc40003fc5270 */
[----:B------:R-:W2:Y:S02]  /*9010*/  SHFL.DOWN PT, R20, R45, 0x10, R24 ;  /* 0x0a0000002d147989 */ /* 0x000ea400000e0018 */
[----:B------:R-:W-:Y:S02]  /*9020*/  ISETP.GT.AND P5, PT, R19, R24, PT ;  /* 0x000000181300720c */ /* 0x000fe40003fa4270 */
[----:B------:R-:W-:-:S03]  /*9030*/  LOP3.LUT R19, RZ, R0, RZ, 0x33, !PT ;  /* 0x00000000ff137212 */ /* 0x000fc600078e33ff */
[----:B------:R-:W-:Y:S02]  /*9040*/  VOTE.ALL P3, P3 ;  /* 0x0000000000ff7806 */ /* 0x000fe40001860000 */
[----:B------:R-:W-:Y:S01]  /*9050*/  IMAD.IADD R40, R19, 0x1, R40 ;  /* 0x0000000113287824 */ /* 0x000fe200078e0228 */
[----:B-1----:R-:W-:Y:S02]  /*9060*/  SEL R23, R23, RZ, !P6 ;  /* 0x000000ff17177207 */ /* 0x002fe40007000000 */
[----:B0-----:R-:W-:Y:S02]  /*9070*/  IADD3 R38, P6, PT, R16, 0x200, RZ ;  /* 0x0000020010267810 */ /* 0x001fe40007fde0ff */
[----:B--2---:R-:W-:Y:S02]  /*9080*/  SEL R20, R20, RZ, !P5 ;  /* 0x000000ff14147207 */ /* 0x004fe40006800000 */
[----:B------:R-:W-:Y:S01]  /*9090*/  SEL R22, R23, RZ, !P5 ;  /* 0x000000ff17167207 */ /* 0x000fe20006800000 */
[----:B------:R-:W-:-:S02]  /*90a0*/  IMAD.X R39, RZ, RZ, R17, P6 ;  /* 0x000000ffff277224 */ /* 0x000fc400030e0611 */
[----:B------:R-:W-:Y:S02]  /*90b0*/  IMAD.IADD R20, R45, 0x1, R20 ;  /* 0x000000012d147824 */ /* 0x000fe400078e0214 */
[----:B------:R-:W-:-:S07]  /*90c0*/  IMAD.IADD R22, R43, 0x1, R22 ;  /* 0x000000012b167824 */ /* 0x000fce00078e0216 */
.L_x_1080:
[----:B------:R-:W-:Y:S05]  /*90d0*/  @!P3 BRA `(.L_x_1011) ;  /* 0x00000004002cb947 */ /* 0x000fea0003800000 */
.L_x_1015:
[----:B------:R-:W-:-:S07]  /*90e0*/  IMAD.WIDE R42, R40, 0x10, R38 ;  /* 0x00000010282a7825 */ /* 0x000fce00078e0226 */
.L_x_1013:
[----:B------:R-:W2:Y:S01]  /*90f0*/  LD.E.128.STRONG.GPU R16, desc[UR10][R42.64+-0x200] ;  /* 0xfffe000a2a107980 */ /* 0x000ea2000c10fd00 */
[----:B------:R-:W-:Y:S05]  /*9100*/  YIELD ;  /* 0x0000000000007946 */ /* 0x000fea0003800000 */
[----:B------:R-:W-:Y:S01]  /*9110*/  UMOV UR5, 0xffffffff ;  /* 0xffffffff00057882 */ /* 0x000fe20000000000 */
[----:B--2---:R-:W-:-:S04]  /*9120*/  ISETP.NE.U32.AND P3, PT, R18, 0x63, PT ;  /* 0x000000631200780c */ /* 0x004fc80003f65070 */
[----:B------:R-:W-:Y:S01]  /*9130*/  ISETP.NE.AND.EX P3, PT, R19, RZ, PT, P3 ;  /* 0x000000ff1300720c */ /* 0x000fe20003f65330 */
[----:B------:R-:W-:-:S12]  /*9140*/  BRA.DIV UR5, `(.L_x_1012) ;  /* 0x0000003205b07947 */ /* 0x000fd8000b800000 */
[----:B------:R-:W-:-:S13]  /*9150*/  VOTE.ANY P3, !P3 ;  /* 0x0000000000ff7806 */ /* 0x000fda0005860100 */
.L_x_1083:
        /* <DEDUP_REMOVED lines=8> */
[----:B------:R-:W-:-:S05]  /*91e0*/  LOP3.LUT R21, R21, 0x80000000, R27, 0xec, !PT ;  /* 0x8000000015157812 */ /* 0x000fca00078eec1b */
[----:B------:R-:W-:-:S05]  /*91f0*/  VIADD R24, R21, 0xffffffff ;  /* 0xffffffff15187836 */ /* 0x000fca0000000000 */
[----:B------:R-:W-:-:S06]  /*9200*/  LOP3.LUT R24, R21, R24, RZ, 0xc, !PT ;  /* 0x0000001815187212 */ /* 0x000fcc00078e0cff */
        /* <DEDUP_REMOVED lines=41> */
[----:B------:R-:W-:Y:S01]  /*94a0*/  VIADD R19, R41, 0x10 ;  /* 0x0000001029137836 */ /* 0x000fe20000000000 */
[----:B------:R-:W0:Y:S02]  /*94b0*/  SHFL.DOWN PT, R23, R17, 0x10, R24 ;  /* 0x0a00000011177989 */ /* 0x000e2400000e0018 */
[----:B------:R-:W-:-:S02]  /*94c0*/  ISETP.NE.AND P5, PT, R45, RZ, PT ;  /* 0x000000ff2d00720c */ /* 0x000fc40003fa5270 */
[----:B------:R-:W1:Y:S01]  /*94d0*/  SHFL.DOWN PT, R16, R45, 0x10, R24 ;  /* 0x0a0000002d107989 */ /* 0x000e6200000e0018 */
[----:B------:R-:W-:-:S06]  /*94e0*/  ISETP.GT.AND P6, PT, R19, R24, PT ;  /* 0x000000181300720c */ /* 0x000fcc0003fc4270 */
[----:B------:R-:W-:Y:S02]  /*94f0*/  VOTE.ALL P3, P3 ;  /* 0x0000000000ff7806 */ /* 0x000fe40001860000 */
[----:B0-----:R-:W-:Y:S02]  /*9500*/  SEL R23, R23, RZ, !P5 ;  /* 0x000000ff17177207 */ /* 0x001fe40006800000 */
[----:B------:R-:W-:Y:S02]  /*9510*/  ISETP.NE.AND P5, PT, R20, RZ, PT ;  /* 0x000000ff1400720c */ /* 0x000fe40003fa5270 */
[----:B------:R-:W-:Y:S02]  /*9520*/  SEL R18, R23, RZ, !P6 ;  /* 0x000000ff17127207 */ /* 0x000fe40007000000 */
[----:B-1----:R-:W-:-:S03]  /*9530*/  SEL R16, R16, RZ, !P6 ;  /* 0x000000ff10107207 */ /* 0x002fc60007000000 */
[----:B------:R-:W-:Y:S01]  /*9540*/  IMAD.IADD R18, R17, 0x1, R18 ;  /* 0x0000000111127824 */ /* 0x000fe200078e0212 */
[----:B------:R-:W-:-:S04]  /*9550*/  IADD3 R20, PT, PT, R45, R16, R20 ;  /* 0x000000102d147210 */ /* 0x000fc80007ffe014 */
[----:B------:R-:W-:-:S05]  /*9560*/  SEL R17, R18, RZ, !P5 ;  /* 0x000000ff12117207 */ /* 0x000fca0006800000 */
[----:B------:R-:W-:-:S07]  /*9570*/  IMAD.IADD R22, R17, 0x1, R22 ;  /* 0x0000000111167824 */ /* 0x000fce00078e0216 */
.L_x_1097:
[----:B------:R-:W-:Y:S05]  /*9580*/  @P3 BRA `(.L_x_1015) ;  /* 0xfffffff800d43947 */ /* 0x000fea000383ffff */
.L_x_1011:
        /* <DEDUP_REMOVED lines=21> */
.L_x_1017:
[----:B------:R-:W-:Y:S05]  /*96e0*/  BSYNC.RECONVERGENT B0 ;  /* 0x0000000000007941 */ /* 0x000fea0003800200 */
.L_x_1016:
[----:B------:R0:W-:Y:S01]  /*96f0*/  @!P5 STS.64 [R24+0x48], R20 ;  /* 0x000048141800d388 */ /* 0x0001e20000000a00 */
[----:B------:R-:W-:Y:S02]  /*9700*/  @!P5 IMAD.MOV.U32 R25, RZ, RZ, R20 ;  /* 0x000000ffff19d224 */ /* 0x000fe400078e0014 */
[----:B------:R-:W-:-:S07]  /*9710*/  @!P5 IMAD.MOV.U32 R35, RZ, RZ, R22 ;  /* 0x000000ffff23d224 */ /* 0x000fce00078e0016 */
.L_x_1005:
[----:B------:R-:W-:Y:S05]  /*9720*/  WARPSYNC.ALL ;  /* 0x0000000000007948 */ /* 0x000fea0003800000 */
[C---:B------:R-:W-:Y:S01]  /*9730*/  ISETP.NE.AND P4, PT, R0.reuse, RZ, PT ;  /* 0x000000ff0000720c */ /* 0x040fe20003f85270 */
[----:B------:R-:W2:Y:S08]  /*9740*/  S2UR UR5, SR_CgaCtaId ;  /* 0x00000000000579c3 */ /* 0x000eb00000008800 */
[----:B------:R-:W-:Y:S04]  /*9750*/  BAR.SYNC.DEFER_BLOCKING 0x0 ;  /* 0x0000000000007b1d */ /* 0x000fe80000010000 */
[----:B------:R-:W-:Y:S01]  /*9760*/  @P4 ISETP.NE.AND P5, PT, R25, RZ, PT ;  /* 0x000000ff1900420c */ /* 0x000fe20003fa5270 */
[----:B------:R-:W-:Y:S01]  /*9770*/  IMAD R27, R0, 0x9, RZ ;  /* 0x00000009001b7824 */ /* 0x000fe200078e02ff */
[----:B------:R-:W-:-:S02]  /*9780*/  ISETP.NE.AND P3, PT, R34, R2, PT ;  /* 0x000000022200720c */ /* 0x000fc40003f65270 */
[----:B------:R-:W-:Y:S01]  /*9790*/  ISETP.NE.AND P6, PT, R14, R32, PT ;  /* 0x000000200e00720c */ /* 0x000fe20003fc5270 */
[----:B------:R-:W-:Y:S01]  /*97a0*/  UMOV UR4, 0x400 ;  /* 0x0000040000047882 */ /* 0x000fe20000000000 */
[C---:B------:R-:W-:Y:S01]  /*97b0*/  ISETP.EQ.OR P3, PT, R27.reuse, R36, P3 ;  /* 0x000000241b00720c */ /* 0x040fe20001f62670 */
[C---:B0-----:R-:W-:Y:S01]  /*97c0*/  VIADD R21, R27.reuse, 0x5 ;  /* 0x000000051b157836 */ /* 0x041fe20000000000 */
[----:B------:R-:W-:Y:S01]  /*97d0*/  BSSY.RECONVERGENT B0, `(.L_x_1018) ;  /* 0x0000148000007945 */ /* 0x000fe20003800200 */
[----:B-1----:R-:W-:Y:S01]  /*97e0*/  VIADD R29, R27, 0x7 ;  /* 0x000000071b1d7836 */ /* 0x002fe20000000000 */
[----:B------:R-:W-:-:S04]  /*97f0*/  SEL R24, RZ, 0x1, !P3 ;  /* 0x00000001ff187807 */ /* 0x000fc80005800000 */
[----:B------:R-:W-:Y:S01]  /*9800*/  ISETP.EQ.OR P6, PT, R29, R36, P6 ;  /* 0x000000241d00720c */ /* 0x000fe200037c2670 */
[----:B------:R-:W-:Y:S02]  /*9810*/  VIADD R20, R24, 0x1 ;  /* 0x0000000118147836 */ /* 0x000fe40000000000 */
[----:B------:R-:W-:Y:S01]  /*9820*/  @!P2 IMAD.MOV R20, RZ, RZ, R24 ;  /* 0x000000ffff14a224 */ /* 0x000fe200078e0218 */
[----:B--2---:R-:W-:-:S09]  /*9830*/  ULEA UR4, UR5, UR4, 0x18 ;  /* 0x0000000405047291 */ /* 0x004fd2000f8ec0ff */
[----:B------:R-:W0:Y:S02]  /*9840*/  @P4 LDS.64 R16, [UR4+0x48] ;  /* 0x00004804ff104984 */ /* 0x000e240008000a00 */
[----:B0-----:R-:W-:Y:S01]  /*9850*/  @P4 SEL R18, R17, RZ, !P5 ;  /* 0x000000ff11124207 */ /* 0x001fe20006800000 */
[----:B------:R-:W-:Y:S01]  /*9860*/  @P4 IMAD.IADD R16, R25, 0x1, R16 ;  /* 0x0000000119104824 */ /* 0x000fe200078e0210 */
[----:B------:R-:W-:Y:S01]  /*9870*/  ISETP.NE.AND P5, PT, R6, R8, PT ;  /* 0x000000080600720c */ /* 0x000fe20003fa5270 */
[----:B------:R-:W-:Y:S02]  /*9880*/  VIADD R17, R27, 0x3 ;  /* 0x000000031b117836 */ /* 0x000fe40000000000 */
[----:B------:R-:W-:Y:S02]  /*9890*/  @P4 IMAD.IADD R35, R35, 0x1, R18 ;  /* 0x0000000123234824 */ /* 0x000fe400078e0212 */
[----:B------:R-:W-:Y:S01]  /*98a0*/  @P4 IMAD.MOV.U32 R25, RZ, RZ, R16 ;  /* 0x000000ffff194224 */ /* 0x000fe200078e0010 */
[----:B------:R-:W-:-:S02]  /*98b0*/  ISETP.EQ.OR P5, PT, R17, R36, P5 ;  /* 0x000000241100720c */ /* 0x000fc40002fa2670 */
[----:B------:R-:W-:Y:S01]  /*98c0*/  SEL R18, R35, RZ, !P3 ;  /* 0x000000ff23127207 */ /* 0x000fe20005800000 */
[----:B------:R-:W-:Y:S01]  /*98d0*/  IMAD.IADD R16, R25, 0x1, R20 ;  /* 0x0000000119107824 */ /* 0x000fe200078e0214 */
[----:B------:R-:W-:Y:S01]  /*98e0*/  ISETP.NE.AND P4, PT, R10, R12, PT ;  /* 0x0000000c0a00720c */ /* 0x000fe20003f85270 */
[----:B------:R-:W-:Y:S01]  /*98f0*/  IMAD.IADD R45, R24, 0x1, R25 ;  /* 0x00000001182d7824 */ /* 0x000fe200078e0219 */
[----:B------:R-:W-:Y:S01]  /*9900*/  ISETP.NE.AND P3, PT, R12, R14, PT ;  /* 0x0000000e0c00720c */ /* 0x000fe20003f65270 */
[----:B------:R-:W-:Y:S01]  /*9910*/  IMAD.IADD R3, R3, 0x1, R18 ;  /* 0x0000000103037824 */ /* 0x000fe200078e0212 */
[----:B------:R-:W-:Y:S01]  /*9920*/  ISETP.EQ.OR P4, PT, R21, R36, P4 ;  /* 0x000000241500720c */ /* 0x000fe20002782670 */
[----:B------:R-:W-:Y:S02]  /*9930*/  VIADD R17, R16, 0x1 ;  /* 0x0000000110117836 */ /* 0x000fe40000000000 */
[----:B------:R-:W-:Y:S01]  /*9940*/  @!P1 IMAD.MOV R17, RZ, RZ, R16 ;  /* 0x000000ffff119224 */ /* 0x000fe200078e0210 */
[----:B------:R-:W-:Y:S01]  /*9950*/  SEL R18, R3, RZ, !P2 ;  /* 0x000000ff03127207 */ /* 0x000fe20005000000 */
[----:B------:R-:W-:-:S04]  /*9960*/  VIADD R21, R27, 0x6 ;  /* 0x000000061b157836 */ /* 0x000fc80000000000 */
[----:B------:R-:W-:Y:S01]  /*9970*/  IMAD.IADD R5, R5, 0x1, R18 ;  /* 0x0000000105057824 */ /* 0x000fe200078e0212 */
[----:B------:R-:W-:Y:S01]  /*9980*/  ISETP.EQ.OR P3, PT, R21, R36, P3 ;  /* 0x000000241500720c */ /* 0x000fe20001f62670 */
[----:B------:R-:W0:Y:S03]  /*9990*/  LDS.64 R18, [UR4+0x70] ;  /* 0x00007004ff127984 */ /* 0x000e260008000a00 */
[----:B------:R-:W-:-:S05]  /*99a0*/  SEL R20, R5, RZ, !P1 ;  /* 0x000000ff05147207 */ /* 0x000fca0004800000 */
[----:B------:R-:W-:Y:S02]  /*99b0*/  IMAD.IADD R7, R7, 0x1, R20 ;  /* 0x0000000107077824 */ /* 0x000fe400078e0214 */
[----:B------:R-:W-:Y:S02]  /*99c0*/  VIADD R20, R17, 0x1 ;  /* 0x0000000111147836 */ /* 0x000fe40000000000 */
[----:B------:R-:W-:Y:S01]  /*99d0*/  @!P5 IMAD.MOV R20, RZ, RZ, R17 ;  /* 0x000000ffff14d224 */ /* 0x000fe200078e0211 */
[----:B------:R-:W-:-:S03]  /*99e0*/  SEL R22, R7, RZ, !P5 ;  /* 0x000000ff07167207 */ /* 0x000fc60006800000 */
[----:B------:R-:W-:Y:S02]  /*99f0*/  VIADD R23, R20, 0x1 ;  /* 0x0000000114177836 */ /* 0x000fe40000000000 */
[----:B------:R-:W-:Y:S02]  /*9a00*/  IMAD.IADD R9, R9, 0x1, R22 ;  /* 0x0000000109097824 */ /* 0x000fe400078e0216 */
[----:B------:R-:W1:Y:S01]  /*9a10*/  LDS R22, [UR4+0x6c] ;  /* 0x00006c04ff167984 */ /* 0x000e620008000800 */
[----:B------:R-:W-:Y:S02]  /*9a20*/  @!P0 IMAD.MOV R23, RZ, RZ, R20 ;  /* 0x000000ffff178224 */ /* 0x000fe400078e0214 */
[----:B------:R-:W-:Y:S02]  /*9a30*/  SEL R26, R9, RZ, !P0 ;  /* 0x000000ff091a7207 */ /* 0x000fe40004000000 */
[----:B------:R-:W-:Y:S02]  /*9a40*/  VIADD R21, R23, 0x1 ;  /* 0x0000000117157836 */ /* 0x000fe40000000000 */
[----:B------:R-:W-:-:S02]  /*9a50*/  @!P4 IMAD.MOV R21, RZ, RZ, R23 ;  /* 0x000000ffff15c224 */ /* 0x000fc400078e0217 */
[----:B------:R-:W-:Y:S02]  /*9a60*/  IMAD.IADD R11, R11, 0x1, R26 ;  /* 0x000000010b0b7824 */ /* 0x000fe400078e021a */
[----:B------:R-:W-:Y:S02]  /*9a70*/  VIADD R40, R21, 0x1 ;  /* 0x0000000115287836 */ /* 0x000fe40000000000 */
[----:B------:R-:W-:Y:S01]  /*9a80*/  @!P3 IMAD.MOV R40, RZ, RZ, R21 ;  /* 0x000000ffff28b224 */ /* 0x000fe200078e0215 */
[----:B------:R-:W-:-:S03]  /*9a90*/  SEL R26, R11, RZ, !P4 ;  /* 0x000000ff0b1a7207 */ /* 0x000fc60006000000 */
[----:B------:R-:W-:Y:S02]  /*9aa0*/  VIADD R41, R40, 0x1 ;  /* 0x0000000128297836 */ /* 0x000fe40000000000 */
[----:B------:R-:W-:Y:S02]  /*9ab0*/  IMAD.IADD R13, R13, 0x1, R26 ;  /* 0x000000010d0d7824 */ /* 0x000fe400078e021a */
[----:B------:R-:W-:-:S03]  /*9ac0*/  @!P6 IMAD.MOV R41, RZ, RZ, R40 ;  /* 0x000000ffff29e224 */ /* 0x000fc600078e0228 */
[----:B------:R-:W-:-:S05]  /*9ad0*/  SEL R26, R13, RZ, !P3 ;  /* 0x000000ff0d1a7207 */ /* 0x000fca0005800000 */
[----:B------:R-:W-:-:S05]  /*9ae0*/  IMAD.IADD R15, R15, 0x1, R26 ;  /* 0x000000010f0f7824 */ /* 0x000fca00078e021a */
[----:B------:R-:W-:Y:S02]  /*9af0*/  SEL R26, R15, RZ, !P6 ;  /* 0x000000ff0f1a7207 */ /* 0x000fe40007000000 */
[----:B0-----:R-:W-:-:S03]  /*9b00*/  ISETP.GE.AND P6, PT, R19, 0x101, PT ;  /* 0x000001011300780c */ /* 0x001fc60003fc6270 */
[----:B------:R-:W-:-:S10]  /*9b10*/  IMAD.IADD R33, R33, 0x1, R26 ;  /* 0x0000000121217824 */ /* 0x000fd400078e021a */
[----:B-1----:R-:W-:Y:S05]  /*9b20*/  @!P6 BRA `(.L_x_1019) ;  /* 0x0000000c004ce947 */ /* 0x002fea0003800000 */
[----:B------:R-:W0:Y:S01]  /*9b30*/  LDS R24, [UR4+0x64] ;  /* 0x00006404ff187984 */ /* 0x000e220008000800 */
[----:B------:R-:W-:Y:S01]  /*9b40*/  BAR.SYNC.DEFER_BLOCKING 0x0 ;  /* 0x0000000000007b1d */ /* 0x000fe20000010000 */
[----:B------:R-:W-:-:S04]  /*9b50*/  ISETP.NE.AND P6, PT, R34, R2, PT ;  /* 0x000000022200720c */ /* 0x000fc80003fc5270 */
[----:B------:R-:W-:Y:S01]  /*9b60*/  ISETP.NE.AND P6, PT, R27, R36, !P6 ;  /* 0x000000241b00720c */ /* 0x000fe200077c5270 */
[----:B------:R-:W-:-:S04]  /*9b70*/  IMAD.MOV.U32 R27, RZ, RZ, 0x9 ;  /* 0x00000009ff1b7424 */ /* 0x000fc800078e00ff */
[CC--:B------:R-:W-:Y:S02]  /*9b80*/  IMAD R29, R0.reuse, R27.reuse, 0x7 ;  /* 0x00000007001d7424 */ /* 0x0c0fe400078e021b */
[----:B------:R-:W-:-:S06]  /*9b90*/  IMAD R27, R0, R27, 0x8 ;  /* 0x00000008001b7424 */ /* 0x000fcc00078e021b */
[--C-:B0-----:R-:W-:Y:S02]  /*9ba0*/  @!P6 IMAD.IADD R25, R25, 0x1, -R24.reuse ;  /* 0x000000011919e824 */ /* 0x101fe400078e0a18 */
        /* <DEDUP_REMOVED lines=8> */
[----:B------:R-:W-:Y:S01]  /*9c30*/  ISETP.NE.AND P6, PT, R14, R32, PT ;  /* 0x000000200e00720c */ /* 0x000fe20003fc5270 */
[--C-:B------:R-:W-:Y:S01]  /*9c40*/  @P4 IMAD.IADD R23, R23, 0x1, -R24.reuse ;  /* 0x0000000117174824 */ /* 0x100fe200078e0a18 */
[----:B------:R-:W-:Y:S01]  /*9c50*/  @P5 LEA R17, R17, UR4, 0x3 ;  /* 0x0000000411115c11 */ /* 0x000fe2000f8e18ff */
[----:B------:R0:W-:Y:S01]  /*9c60*/  @P2 STS.64 [R45], R2 ;  /* 0x000000022d002388 */ /* 0x0001e20000000a00 */
[----:B------:R-:W-:Y:S01]  /*9c70*/  ISETP.NE.AND P2, PT, R32, R37, PT ;  /* 0x000000252000720c */ /* 0x000fe20003f45270 */
[----:B------:R-:W-:Y:S01]  /*9c80*/  @P3 IMAD.IADD R21, R21, 0x1, -R24 ;  /* 0x0000000115153824 */ /* 0x000fe200078e0a18 */
[-C--:B------:R-:W-:Y:S01]  /*9c90*/  ISETP.NE.AND P6, PT, R29, R36.reuse, !P6 ;  /* 0x000000241d00720c */ /* 0x080fe200077c5270 */
[----:B------:R0:W-:Y:S01]  /*9ca0*/  @P1 STS.64 [R16], R4 ;  /* 0x0000000410001388 */ /* 0x0001e20000000a00 */
[----:B------:R-:W-:-:S02]  /*9cb0*/  ISETP.NE.AND P2, PT, R27, R36, !P2 ;  /* 0x000000241b00720c */ /* 0x000fc40005745270 */
[----:B------:R-:W-:Y:S01]  /*9cc0*/  @P0 LEA R20, R20, UR4, 0x3 ;  /* 0x0000000414140c11 */ /* 0x000fe2000f8e18ff */
[----:B------:R0:W-:Y:S01]  /*9cd0*/  @P5 STS.64 [R17], R6 ;  /* 0x0000000611005388 */ /* 0x0001e20000000a00 */
[----:B------:R-:W-:Y:S02]  /*9ce0*/  @P4 LEA R23, R23, UR4, 0x3 ;  /* 0x0000000417174c11 */ /* 0x000fe4000f8e18ff */
[----:B------:R-:W-:Y:S01]  /*9cf0*/  @P3 LEA R21, R21, UR4, 0x3 ;  /* 0x0000000415153c11 */ /* 0x000fe2000f8e18ff */
[----:B------:R0:W-:Y:S01]  /*9d00*/  @P0 STS.64 [R20], R8 ;  /* 0x0000000814000388 */ /* 0x0001e20000000a00 */
[----:B------:R-:W-:-:S03]  /*9d10*/  ISETP.GE.AND P0, PT, R0, R19, PT ;  /* 0x000000130000720c */ /* 0x000fc60003f06270 */
[--C-:B------:R-:W-:Y:S01]  /*9d20*/  @!P6 IMAD.IADD R40, R40, 0x1, -R24.reuse ;  /* 0x000000012828e824 */ /* 0x100fe200078e0a18 */
[----:B------:R0:W-:Y:S01]  /*9d30*/  @P4 STS.64 [R23], R10 ;  /* 0x0000000a17004388 */ /* 0x0001e20000000a00 */
[----:B------:R-:W-:-:S03]  /*9d40*/  @!P2 IMAD.IADD R41, R41, 0x1, -R24 ;  /* 0x000000012929a824 */ /* 0x000fc600078e0a18 */
[----:B------:R-:W-:Y:S01]  /*9d50*/  @!P6 LEA R40, R40, UR4, 0x3 ;  /* 0x000000042828ec11 */ /* 0x000fe2000f8e18ff */
[----:B------:R0:W-:Y:S01]  /*9d60*/  @P3 STS.64 [R21], R12 ;  /* 0x0000000c15003388 */ /* 0x0001e20000000a00 */
[----:B------:R-:W-:-:S03]  /*9d70*/  @!P2 LEA R41, R41, UR4, 0x3 ;  /* 0x000000042929ac11 */ /* 0x000fc6000f8e18ff */
[----:B------:R0:W-:Y:S04]  /*9d80*/  @!P6 STS.64 [R40], R14 ;  /* 0x0000000e2800e388 */ /* 0x0001e80000000a00 */
[----:B------:R0:W-:Y:S01]  /*9d90*/  @!P2 STS.64 [R41], R32 ;  /* 0x000000202900a388 */ /* 0x0001e20000000a00 */
[----:B------:R-:W-:Y:S06]  /*9da0*/  BAR.SYNC.DEFER_BLOCKING 0x0 ;  /* 0x0000000000007b1d */ /* 0x000fec0000010000 */
[----:B------:R-:W-:Y:S05]  /*9db0*/  @P0 BRA `(.L_x_1020) ;  /* 0x0000000c00a40947 */ /* 0x000fea0003800000 */
[----:B0-----:R-:W-:Y:S01]  /*9dc0*/  LOP3.LUT R2, RZ, R0, RZ, 0x33, !PT ;  /* 0x00000000ff027212 */ /* 0x001fe200078e33ff */
[----:B------:R-:W-:Y:S01]  /*9dd0*/  BSSY.RECONVERGENT B1, `(.L_x_1021) ;  /* 0x000001b000017945 */ /* 0x000fe20003800200 */
[----:B------:R-:W-:-:S03]  /*9de0*/  IMAD.MOV.U32 R44, RZ, RZ, R0 ;  /* 0x000000ffff2c7224 */ /* 0x000fc600078e0000 */
        /* <DEDUP_REMOVED lines=15> */
.L_x_1023:
        /* <DEDUP_REMOVED lines=10> */
.L_x_1022:
[----:B------:R-:W-:Y:S05]  /*9f80*/  BSYNC.RECONVERGENT B1 ;  /* 0x0000000000017941 */ /* 0x000fea0003800200 */
.L_x_1021:
[----:B------:R-:W-:Y:S05]  /*9f90*/  @!P1 BRA `(.L_x_1020) ;  /* 0x0000000c002c9947 */ /* 0x000fea0003800000 */
[----:B------:R-:W0:Y:S01]  /*9fa0*/  LDCU.64 UR6, c[0x0][0x398] ;  /* 0x00007300ff0677ac */ /* 0x000e220008000a00 */
[----:B--2---:R-:W-:Y:S01]  /*9fb0*/  IMAD.IADD R2, R19, 0x1, -R44 ;  /* 0x0000000113027824 */ /* 0x004fe200078e0a2c */
[----:B------:R-:W-:Y:S01]  /*9fc0*/  LEA R3, R44, UR4, 0x3 ;  /* 0x000000042c037c11 */ /* 0x000fe2000f8e18ff */
[----:B------:R-:W-:Y:S01]  /*9fd0*/  BSSY.RECONVERGENT B1, `(.L_x_1024) ;  /* 0x0000051000017945 */ /* 0x000fe20003800200 */
[----:B------:R-:W1:Y:S01]  /*9fe0*/  LDCU.64 UR8, c[0x0][0x3a0] ;  /* 0x00007400ff0877ac */ /* 0x000e620008000a00 */
[----:B------:R-:W-:Y:S02]  /*9ff0*/  PLOP3.LUT P0, PT, PT, PT, PT, 0x80, 0x8 ;  /* 0x000000000008781c */ /* 0x000fe40003f0f070 */
[----:B------:R-:W-:Y:S01]  /*a000*/  ISETP.GT.AND P1, PT, R2, 0xc00, PT ;  /* 0x00000c000200780c */ /* 0x000fe20003f24270 */
[----:B------:R-:W-:Y:S02]  /*a010*/  IMAD.IADD R2, R44, 0x1, R24 ;  /* 0x000000012c027824 */ /* 0x000fe400078e0218 */
[----:B------:R-:W-:Y:S01]  /*a020*/  VIADD R3, R3, 0x1000 ;  /* 0x0000100003037836 */ /* 0x000fe20000000000 */
[----:B0-----:R-:W-:-:S02]  /*a030*/  UIADD3 UR6, UP0, UPT, UR6, 0x800, URZ ;  /* 0x0000080006067890 */ /* 0x001fc4000ff1e0ff */
[----:B-1----:R-:W-:Y:S02]  /*a040*/  UIADD3 UR8, UP1, UPT, UR8, 0x800, URZ ;  /* 0x0000080008087890 */ /* 0x002fe4000ff3e0ff */
        /* <DEDUP_REMOVED lines=9> */
.L_x_1026:
[----:B---3--:R-:W0:Y:S01]  /*a0e0*/  LDS.64 R40, [R3+-0x1000] ;  /* 0xfff0000003287984 */ /* 0x008e220000000a00 */
[----:B------:R-:W-:-:S03]  /*a0f0*/  IMAD.WIDE R50, R2, 0x4, R6 ;  /* 0x0000000402327825 */ /* 0x000fc600078e0206 */
        /* <DEDUP_REMOVED lines=17> */
[----:B0-----:R-:W-:Y:S04]  /*a210*/  STG.E desc[UR10][R50.64+-0x800], R40 ;  /* 0xfff8002832007986 */ /* 0x001fe8000c10190a */
[----:B------:R-:W0:Y:S04]  /*a220*/  LDS.64 R12, [R3+0x5800] ;  /* 0x00580000030c7984 */ /* 0x000e280000000a00 */
[----:B------:R-:W-:Y:S04]  /*a230*/  STG.E desc[UR10][R38.64+-0x800], R41 ;  /* 0xfff8002926007986 */ /* 0x000fe8000c10190a */
[----:B------:R-:W0:Y:S04]  /*a240*/  LDS.64 R40, [R3+0x6000] ;  /* 0x0060000003287984 */ /* 0x000e280000000a00 */
[----:B------:R2:W0:Y:S04]  /*a250*/  LDS.64 R42, [R3+0x6800] ;  /* 0x00680000032a7984 */ /* 0x0004280000000a00 */
[----:B-1----:R-:W-:Y:S04]  /*a260*/  STG.E desc[UR10][R50.64+-0x400], R48 ;  /* 0xfffc003032007986 */ /* 0x002fe8000c10190a */
[----:B------:R1:W-:Y:S01]  /*a270*/  STG.E desc[UR10][R38.64+-0x400], R49 ;  /* 0xfffc003126007986 */ /* 0x0003e2000c10190a */
[----:B--2---:R-:W-:-:S03]  /*a280*/  VIADD R3, R3, 0x8000 ;  /* 0x0000800003037836 */ /* 0x004fc60000000000 */
[----:B------:R-:W-:Y:S04]  /*a290*/  STG.E desc[UR10][R50.64], R46 ;  /* 0x0000002e32007986 */ /* 0x000fe8000c10190a */
[----:B------:R-:W-:Y:S01]  /*a2a0*/  STG.E desc[UR10][R38.64], R47 ;  /* 0x0000002f26007986 */ /* 0x000fe2000c10190a */
[----:B-1----:R-:W-:-:S03]  /*a2b0*/  IMAD.WIDE R48, R5, 0x4, R8 ;  /* 0x0000000405307825 */ /* 0x002fc600078e0208 */
[----:B---3--:R-:W-:Y:S01]  /*a2c0*/  STG.E desc[UR10][R50.64+0x400], R34 ;  /* 0x0004002232007986 */ /* 0x008fe2000c10190a */
[----:B------:R-:W-:-:S03]  /*a2d0*/  VIADD R5, R2, 0x800 ;  /* 0x0000080002057836 */ /* 0x000fc60000000000 */
[----:B------:R1:W-:Y:S04]  /*a2e0*/  STG.E desc[UR10][R38.64+0x400], R35 ;  /* 0x0004002326007986 */ /* 0x0003e8000c10190a */
[----:B----4-:R-:W-:Y:S04]  /*a2f0*/  STG.E desc[UR10][R52.64+-0x800], R16 ;  /* 0xfff8001034007986 */ /* 0x010fe8000c10190a */
[----:B------:R2:W-:Y:S04]  /*a300*/  STG.E desc[UR10][R48.64+-0x800], R17 ;  /* 0xfff8001130007986 */ /* 0x0005e8000c10190a */
[----:B-----5:R-:W-:Y:S01]  /*a310*/  STG.E desc[UR10][R52.64+-0x400], R10 ;  /* 0xfffc000a34007986 */ /* 0x020fe2000c10190a */
[----:B-1----:R-:W-:-:S03]  /*a320*/  IMAD.WIDE R34, R5, 0x4, R6 ;  /* 0x0000000405227825 */ /* 0x002fc600078e0206 */
[----:B------:R1:W-:Y:S01]  /*a330*/  STG.E desc[UR10][R48.64+-0x400], R11 ;  /* 0xfffc000b30007986 */ /* 0x0003e2000c10190a */
[----:B------:R-:W-:-:S03]  /*a340*/  IMAD.WIDE R38, R5, 0x4, R8 ;  /* 0x0000000405267825 */ /* 0x000fc600078e0208 */
[----:B------:R3:W-:Y:S01]  /*a350*/  STG.E desc[UR10][R52.64], R24 ;  /* 0x0000001834007986 */ /* 0x0007e2000c10190a */
[C---:B--2---:R-:W-:Y:S02]  /*a360*/  VIADD R17, R2.reuse, 0xc00 ;  /* 0x00000c0002117836 */ /* 0x044fe40000000000 */
[----:B------:R-:W-:Y:S01]  /*a370*/  VIADD R2, R2, 0x1000 ;  /* 0x0000100002027836 */ /* 0x000fe20000000000 */
[----:B------:R3:W-:Y:S04]  /*a380*/  STG.E desc[UR10][R48.64], R25 ;  /* 0x0000001930007986 */ /* 0x0007e8000c10190a */
[----:B------:R3:W-:Y:S01]  /*a390*/  STG.E desc[UR10][R52.64+0x400], R32 ;  /* 0x0004002034007986 */ /* 0x0007e2000c10190a */
[----:B-1----:R-:W-:-:S03]  /*a3a0*/  IMAD.WIDE R10, R17, 0x4, R6 ;  /* 0x00000004110a7825 */ /* 0x002fc600078e0206 */
[----:B------:R3:W-:Y:S01]  /*a3b0*/  STG.E desc[UR10][R48.64+0x400], R33 ;  /* 0x0004002130007986 */ /* 0x0007e2000c10190a */
[----:B------:R-:W-:-:S03]  /*a3c0*/  IMAD.WIDE R16, R17, 0x4, R8 ;  /* 0x0000000411107825 */ /* 0x000fc600078e0208 */
        /* <DEDUP_REMOVED lines=10> */
[----:B0-----:R3:W-:Y:S04]  /*a470*/  STG.E desc[UR10][R10.64+-0x400], R12 ;  /* 0xfffc000c0a007986 */ /* 0x0017e8000c10190a */
[----:B------:R3:W-:Y:S04]  /*a480*/  STG.E desc[UR10][R16.64+-0x400], R13 ;  /* 0xfffc000d10007986 */ /* 0x0007e8000c10190a */
[----:B------:R3:W-:Y:S04]  /*a490*/  STG.E desc[UR10][R10.64], R40 ;  /* 0x000000280a007986 */ /* 0x0007e8000c10190a */
[----:B------:R3:W-:Y:S04]  /*a4a0*/  STG.E desc[UR10][R16.64], R41 ;  /* 0x0000002910007986 */ /* 0x0007e8000c10190a */
[----:B------:R3:W-:Y:S04]  /*a4b0*/  STG.E desc[UR10][R10.64+0x400], R42 ;  /* 0x0004002a0a007986 */ /* 0x0007e8000c10190a */
[----:B------:R3:W-:Y:S01]  /*a4c0*/  STG.E desc[UR10][R16.64+0x400], R43 ;  /* 0x0004002b10007986 */ /* 0x0007e2000c10190a */
[----:B------:R-:W-:Y:S05]  /*a4d0*/  @!P1 BRA `(.L_x_1026) ;  /* 0xfffffffc00009947 */ /* 0x000fea000383ffff */
.L_x_1025:
[----:B------:R-:W-:Y:S05]  /*a4e0*/  BSYNC.RECONVERGENT B1 ;  /* 0x0000000000017941 */ /* 0x000fea0003800200 */
.L_x_1024:
[----:B------:R-:W-:Y:S01]  /*a4f0*/  IMAD.IADD R4, R19, 0x1, -R44 ;  /* 0x0000000113047824 */ /* 0x000fe200078e0a2c */
[----:B------:R-:W-:Y:S04]  /*a500*/  BSSY.RECONVERGENT B1, `(.L_x_1027) ;  /* 0x0000024000017945 */ /* 0x000fe80003800200 */
[----:B------:R-:W-:-:S13]  /*a510*/  ISETP.GT.AND P1, PT, R4, 0x400, PT ;  /* 0x000004000400780c */ /* 0x000fda0003f24270 */
[----:B------:R-:W-:Y:S05]  /*a520*/  @!P1 BRA `(.L_x_1028) ;  /* 0x0000000000849947 */ /* 0x000fea0003800000 */
[----:B---3--:R-:W0:Y:S01]  /*a530*/  LDS.64 R32, [R3+-0x1000] ;  /* 0xfff0000003207984 */ /* 0x008e220000000a00 */
        /* <DEDUP_REMOVED lines=32> */
.L_x_1028:
[----:B------:R-:W-:Y:S05]  /*a740*/  BSYNC.RECONVERGENT B1 ;  /* 0x0000000000017941 */ /* 0x000fea0003800200 */
.L_x_1027:
[----:B------:R-:W-:-:S13]  /*a750*/  ISETP.LT.OR P0, PT, R44, R19, P0 ;  /* 0x000000132c00720c */ /* 0x000fda0000701670 */
[----:B------:R-:W-:Y:S05]  /*a760*/  @!P0 BRA `(.L_x_1020) ;  /* 0x0000000400388947 */ /* 0x000fea0003800000 */
[----:B0-----:R-:W0:Y:S01]  /*a770*/  LDS.64 R4, [R3+-0x1000] ;  /* 0xfff0000003047984 */ /* 0x001e220000000a00 */
[----:B------:R-:W-:-:S03]  /*a780*/  IMAD.WIDE R6, R2, 0x4, R6 ;  /* 0x0000000402067825 */ /* 0x000fc600078e0206 */
[----:B---3--:R-:W1:Y:S01]  /*a790*/  LDS.64 R10, [R3+-0x800] ;  /* 0xfff80000030a7984 */ /* 0x008e620000000a00 */
[----:B------:R-:W-:-:S03]  /*a7a0*/  IMAD.WIDE R8, R2, 0x4, R8 ;  /* 0x0000000402087825 */ /* 0x000fc600078e0208 */
        /* <DEDUP_REMOVED lines=11> */
.L_x_1019:
[----:B------:R-:W-:Y:S01]  /*a860*/  ISETP.NE.AND P6, PT, R34, R2, PT ;  /* 0x000000022200720c */ /* 0x000fe20003fc5270 */
[----:B------:R-:W0:Y:S01]  /*a870*/  @P2 LDC.64 R28, c[0x0][0x3a0] ;  /* 0x0000e800ff1c2b82 */ /* 0x000e220000000a00 */
[----:B------:R-:W-:Y:S02]  /*a880*/  IMAD.MOV.U32 R19, RZ, RZ, 0x9 ;  /* 0x00000009ff137424 */ /* 0x000fe400078e00ff */
[----:B------:R-:W-:-:S05]  /*a890*/  ISETP.NE.AND P6, PT, R27, R36, !P6 ;  /* 0x000000241b00720c */ /* 0x000fca00077c5270 */
[----:B------:R-:W1:Y:S08]  /*a8a0*/  @P2 LDC.64 R26, c[0x0][0x398] ;  /* 0x0000e600ff1a2b82 */ /* 0x000e700000000a00 */
[----:B------:R-:W2:Y:S08]  /*a8b0*/  @!P6 LDC.64 R46, c[0x0][0x398] ;  /* 0x0000e600ff2eeb82 */ /* 0x000eb00000000a00 */
[----:B------:R-:W3:Y:S01]  /*a8c0*/  @!P6 LDC.64 R30, c[0x0][0x3a0] ;  /* 0x0000e800ff1eeb82 */ /* 0x000ee20000000a00 */
[----:B0-----:R-:W-:-:S07]  /*a8d0*/  @P2 IMAD.WIDE R28, R45, 0x4, R28 ;  /* 0x000000042d1c2825 */ /* 0x001fce00078e021c */
[----:B------:R-:W0:Y:S01]  /*a8e0*/  @P1 LDC.64 R42, c[0x0][0x3a0] ;  /* 0x0000e800ff2a1b82 */ /* 0x000e220000000a00 */
[----:B-1----:R-:W-:-:S04]  /*a8f0*/  @P2 IMAD.WIDE R26, R45, 0x4, R26 ;  /* 0x000000042d1a2825 */ /* 0x002fc800078e021a */
[CC--:B------:R-:W-:Y:S02]  /*a900*/  IMAD R45, R0.reuse, R19.reuse, 0x7 ;  /* 0x00000007002d7424 */ /* 0x0c0fe400078e0213 */
[----:B------:R-:W-:Y:S01]  /*a910*/  IMAD R19, R0, R19, 0x8 ;  /* 0x0000000800137424 */ /* 0x000fe200078e0213 */
[----:B------:R-:W1:Y:S01]  /*a920*/  @P5 LDC.64 R38, c[0x0][0x3a0] ;  /* 0x0000e800ff265b82 */ /* 0x000e620000000a00 */
[----:B--2---:R-:W-:-:S05]  /*a930*/  @!P6 IMAD.WIDE R46, R25, 0x4, R46 ;  /* 0x00000004192ee825 */ /* 0x004fca00078e022e */
[----:B------:R-:W-:Y:S01]  /*a940*/  @!P6 STG.E desc[UR10][R46.64], R34 ;  /* 0x000000222e00e986 */ /* 0x000fe2000c10190a */
[----:B---3--:R-:W-:Y:S02]  /*a950*/  @!P6 IMAD.WIDE R48, R25, 0x4, R30 ;  /* 0x000000041930e825 */ /* 0x008fe400078e021e */
[----:B------:R-:W2:Y:S03]  /*a960*/  @P1 LDC.64 R24, c[0x0][0x398] ;  /* 0x0000e600ff181b82 */ /* 0x000ea60000000a00 */
[----:B------:R3:W-:Y:S01]  /*a970*/  @!P6 STG.E desc[UR10][R48.64], R35 ;  /* 0x000000233000e986 */ /* 0x0007e2000c10190a */
[----:B------:R-:W-:Y:S01]  /*a980*/  ISETP.NE.AND P6, PT, R14, R32, PT ;  /* 0x000000200e00720c */ /* 0x000fe20003fc5270 */
[----:B0-----:R-:W-:Y:S02]  /*a990*/  @P1 IMAD.WIDE R42, R16, 0x4, R42 ;  /* 0x00000004102a1825 */ /* 0x001fe400078e022a */
[----:B------:R-:W-:Y:S01]  /*a9a0*/  @P2 STG.E desc[UR10][R26.64], R2 ;  /* 0x000000021a002986 */ /* 0x000fe2000c10190a */
[----:B------:R-:W0:Y:S01]  /*a9b0*/  @P5 LDC.64 R30, c[0x0][0x398] ;  /* 0x0000e600ff1e5b82 */ /* 0x000e220000000a00 */
[----:B------:R-:W-:-:S02]  /*a9c0*/  ISETP.NE.AND P6, PT, R45, R36, !P6 ;  /* 0x000000242d00720c */ /* 0x000fc400077c5270 */
[----:B------:R4:W-:Y:S01]  /*a9d0*/  @P2 STG.E desc[UR10][R28.64], R3 ;  /* 0x000000031c002986 */ /* 0x0009e2000c10190a */
[----:B------:R-:W-:Y:S01]  /*a9e0*/  ISETP.NE.AND P2, PT, R32, R37, PT ;  /* 0x000000252000720c */ /* 0x000fe20003f45270 */
[----:B-1----:R-:W-:-:S03]  /*a9f0*/  @P5 IMAD.WIDE R50, R17, 0x4, R38 ;  /* 0x0000000411325825 */ /* 0x002fc600078e0226 */
[----:B------:R-:W-:Y:S01]  /*aa00*/  ISETP.NE.AND P2, PT, R19, R36, !P2 ;  /* 0x000000241300720c */ /* 0x000fe20005745270 */
[----:B---3--:R-:W1:Y:S01]  /*aa10*/  @P3 LDC.64 R48, c[0x0][0x3a0] ;  /* 0x0000e800ff303b82 */ /* 0x008e620000000a00 */
[----:B--2---:R-:W-:-:S07]  /*aa20*/  @P1 IMAD.WIDE R34, R16, 0x4, R24 ;  /* 0x0000000410221825 */ /* 0x004fce00078e0218 */
[----:B----4-:R-:W2:Y:S01]  /*aa30*/  @P0 LDC.64 R28, c[0x0][0x398] ;  /* 0x0000e600ff1c0b82 */ /* 0x010ea20000000a00 */
[----:B------:R3:W-:Y:S01]  /*aa40*/  @P1 STG.E desc[UR10][R34.64], R4 ;  /* 0x0000000422001986 */ /* 0x0007e2000c10190a */
[----:B0-----:R-:W-:-:S06]  /*aa50*/  @P5 IMAD.WIDE R30, R17, 0x4, R30 ;  /* 0x00000004111e5825 */ /* 0x001fcc00078e021e */
[----:B------:R-:W0:Y:S01]  /*aa60*/  @P0 LDC.64 R26, c[0x0][0x3a0] ;  /* 0x0000e800ff1a0b82 */ /* 0x000e220000000a00 */
[----:B------:R4:W-:Y:S04]  /*aa70*/  @P1 STG.E desc[UR10][R42.64], R5 ;  /* 0x000000052a001986 */ /* 0x0009e8000c10190a */
[----:B------:R4:W-:Y:S03]  /*aa80*/  @P5 STG.E desc[UR10][R30.64], R6 ;  /* 0x000000061e005986 */ /* 0x0009e6000c10190a */
[----:B------:R-:W5:Y:S01]  /*aa90*/  @P4 LDC.64 R2, c[0x0][0x398] ;  /* 0x0000e600ff024b82 */ /* 0x000f620000000a00 */
[----:B------:R4:W-:Y:S01]  /*aaa0*/  @P5 STG.E desc[UR10][R50.64], R7 ;  /* 0x0000000732005986 */ /* 0x0009e2000c10190a */
[----:B-1----:R-:W-:-:S06]  /*aab0*/  @P3 IMAD.WIDE R48, R21, 0x4, R48 ;  /* 0x0000000415303825 */ /* 0x002fcc00078e0230 */
[----:B------:R-:W1:Y:S01]  /*aac0*/  @P4 LDC.64 R16, c[0x0][0x3a0] ;  /* 0x0000e800ff104b82 */ /* 0x000e620000000a00 */
[----:B--2---:R-:W-:-:S05]  /*aad0*/  @P0 IMAD.WIDE R28, R20, 0x4, R28 ;  /* 0x00000004141c0825 */ /* 0x004fca00078e021c */
[----:B------:R4:W-:Y:S02]  /*aae0*/  @P0 STG.E desc[UR10][R28.64], R8 ;  /* 0x000000081c000986 */ /* 0x0009e4000c10190a */
[----:B------:R-:W2:Y:S01]  /*aaf0*/  @P3 LDC.64 R24, c[0x0][0x398] ;  /* 0x0000e600ff183b82 */ /* 0x000ea20000000a00 */
[----:B0-----:R-:W-:-:S05]  /*ab00*/  @P0 IMAD.WIDE R26, R20, 0x4, R26 ;  /* 0x00000004141a0825 */ /* 0x001fca00078e021a */
[----:B------:R4:W-:Y:S02]  /*ab10*/  @P0 STG.E desc[UR10][R26.64], R9 ;  /* 0x000000091a000986 */ /* 0x0009e4000c10190a */
[----:B------:R-:W0:Y:S01]  /*ab20*/  @!P6 LDC.64 R46, c[0x0][0x398] ;  /* 0x0000e600ff2eeb82 */ /* 0x000e220000000a00 */
[----:B-----5:R-:W-:-:S05]  /*ab30*/  @P4 IMAD.WIDE R2, R23, 0x4, R2 ;  /* 0x0000000417024825 */ /* 0x020fca00078e0202 */
[----:B------:R4:W-:Y:S02]  /*ab40*/  @P4 STG.E desc[UR10][R2.64], R10 ;  /* 0x0000000a02004986 */ /* 0x0009e4000c10190a */
[----:B------:R-:W5:Y:S01]  /*ab50*/  @!P6 LDC.64 R44, c[0x0][0x3a0] ;  /* 0x0000e800ff2ceb82 */ /* 0x000f620000000a00 */
[----:B-1----:R-:W-:-:S05]  /*ab60*/  @P4 IMAD.WIDE R16, R23, 0x4, R16 ;  /* 0x0000000417104825 */ /* 0x002fca00078e0210 */
[----:B------:R4:W-:Y:S02]  /*ab70*/  @P4 STG.E desc[UR10][R16.64], R11 ;  /* 0x0000000b10004986 */ /* 0x0009e4000c10190a */
[----:B---3--:R-:W1:Y:S01]  /*ab80*/  @!P2 LDC.64 R34, c[0x0][0x398] ;  /* 0x0000e600ff22ab82 */ /* 0x008e620000000a00 */
[----:B--2---:R-:W-:-:S05]  /*ab90*/  @P3 IMAD.WIDE R24, R21, 0x4, R24 ;  /* 0x0000000415183825 */ /* 0x004fca00078e0218 */
[----:B------:R4:W-:Y:S02]  /*aba0*/  @P3 STG.E desc[UR10][R24.64], R12 ;  /* 0x0000000c18003986 */ /* 0x0009e4000c10190a */
[----:B------:R-:W2:Y:S01]  /*abb0*/  @!P2 LDC.64 R38, c[0x0][0x3a0] ;  /* 0x0000e800ff26ab82 */ /* 0x000ea20000000a00 */
[C---:B0-----:R-:W-:Y:S01]  /*abc0*/  @!P6 IMAD.WIDE R46, R40.reuse, 0x4, R46 ;  /* 0x00000004282ee825 */ /* 0x041fe200078e022e */
[----:B------:R4:W-:Y:S04]  /*abd0*/  @P3 STG.E desc[UR10][R48.64], R13 ;  /* 0x0000000d30003986 */ /* 0x0009e8000c10190a */
[----:B------:R4:W-:Y:S01]  /*abe0*/  @!P6 STG.E desc[UR10][R46.64], R14 ;  /* 0x0000000e2e00e986 */ /* 0x0009e2000c10190a */
[----:B-----5:R-:W-:-:S05]  /*abf0*/  @!P6 IMAD.WIDE R44, R40, 0x4, R44 ;  /* 0x00000004282ce825 */ /* 0x020fca00078e022c */
[----:B------:R4:W-:Y:S01]  /*ac00*/  @!P6 STG.E desc[UR10][R44.64], R15 ;  /* 0x0000000f2c00e986 */ /* 0x0009e2000c10190a */
[----:B-1----:R-:W-:-:S05]  /*ac10*/  @!P2 IMAD.WIDE R34, R41, 0x4, R34 ;  /* 0x000000042922a825 */ /* 0x002fca00078e0222 */
[----:B------:R4:W-:Y:S01]  /*ac20*/  @!P2 STG.E desc[UR10][R34.64], R32 ;  /* 0x000000202200a986 */ /* 0x0009e2000c10190a */
[----:B--2---:R-:W-:-:S05]  /*ac30*/  @!P2 IMAD.WIDE R38, R41, 0x4, R38 ;  /* 0x000000042926a825 */ /* 0x004fca00078e0226 */
[----:B------:R4:W-:Y:S02]  /*ac40*/  @!P2 STG.E desc[UR10][R38.64], R33 ;  /* 0x000000212600a986 */ /* 0x0009e4000c10190a */
.L_x_1020:
[----:B------:R-:W-:Y:S05]  /*ac50*/  BSYNC.RECONVERGENT B0 ;  /* 0x0000000000007941 */ /* 0x000fea0003800200 */
.L_x_1018:
        /* <DEDUP_REMOVED lines=12> */
.L_x_1029:
[----:B0-----:R-:W-:Y:S01]  /*ad20*/  STG.E desc[UR10][R6.64], R22 ;  /* 0x0000001606007986 */ /* 0x001fe2000c10190a */
[----:B------:R-:W-:Y:S05]  /*ad30*/  EXIT ;  /* 0x000000000000794d */ /* 0x000fea0003800000 */
.L_x_971:
[----:B------:R-:W-:Y:S01]  /*ad40*/  BSSY B0, `(.L_x_1030) ;  /* 0x0000006000007945 */ /* 0x000fe20003800000 */
[----:B------:R-:W-:Y:S01]  /*ad50*/  PLOP3.LUT P3, PT, P1, PT, PT, 0x8, 0x80 ;  /* 0x000000000080781c */ /* 0x000fe20000f6e170 */
[----:B------:R-:W-:-:S12]  /*ad60*/  IMAD.MOV.U32 R21, RZ, RZ, -0x1 ;  /* 0xffffffffff157424 */ /* 0x000fd800078e00ff */
[----:B------:R-:W-:Y:S05]  /*ad70*/  WARPSYNC.COLLECTIVE R21, `(.L_x_1031) ;  /* 0x0000000015087348 */ /* 0x000fea0003c00000 */
[----:B------:R-:W-:Y:S01]  /*ad80*/  VOTE.ANY P3, P3 ;  /* 0x0000000000ff7806 */ /* 0x000fe20001860100 */
[----:B------:R-:W-:-:S12]  /*ad90*/  ENDCOLLECTIVE ;  /* 0x000000000000791b */ /* 0x000fd80003800000 */
.L_x_1031:
[----:B------:R-:W-:Y:S05]  /*ada0*/  BSYNC B0 ;  /* 0x0000000000007941 */ /* 0x000fea0003800000 */
.L_x_1030:
[----:B------:R-:W-:Y:S01]  /*adb0*/  PLOP3.LUT P1, PT, P3, PT, PT, 0x80, 0x8 ;  /* 0x000000000008781c */ /* 0x000fe20001f2f070 */
[----:B------:R-:W-:-:S12]  /*adc0*/  BRA `(.L_x_1032) ;  /* 0xffffff8400547947 */ /* 0x000fd8000383ffff */
.L_x_973:
[----:B------:R-:W0:Y:S01]  /*add0*/  S2R R17, SR_GEMASK ;  /* 0x0000000000117919 */ /* 0x000e220000003c00 */
[----:B------:R-:W-:Y:S01]  /*ade0*/  ISETP.NE.U32.AND P3, PT, R14, 0x65, PT ;  /* 0x000000650e00780c */ /* 0x000fe20003f65070 */
[----:B------:R-:W-:Y:S01]  /*adf0*/  BSSY B0, `(.L_x_1033) ;  /* 0x0000007000007945 */ /* 0x000fe20003800000 */
[----:B------:R-:W-:Y:S01]  /*ae00*/  PLOP3.LUT P5, PT, P5, PT, PT, 0x8, 0x80 ;  /* 0x000000000080781c */ /* 0x000fe20002fae170 */
[----:B------:R-:W-:Y:S01]  /*ae10*/  IMAD.MOV.U32 R21, RZ, RZ, -0x1 ;  /* 0xffffffffff157424 */ /* 0x000fe200078e00ff */
[----:B------:R-:W-:-:S13]  /*ae20*/  ISETP.NE.AND.EX P3, PT, R15, RZ, PT, P3 ;  /* 0x000000ff0f00720c */ /* 0x000fda0003f65330 */
[----:B0-----:R-:W-:Y:S05]  /*ae30*/  WARPSYNC.COLLECTIVE R21, `(.L_x_1034) ;  /* 0x0000000015087348 */ /* 0x001fea0003c00000 */
[----:B------:R-:W-:Y:S01]  /*ae40*/  VOTE.ANY R21, PT, P5 ;  /* 0x0000000000157806 */ /* 0x000fe200028e0100 */
[----:B0-----:R-:W-:Y:S06]  /*ae50*/  ENDCOLLECTIVE ;  /* 0x000000000000791b */ /* 0x001fec0003800000 */
.L_x_1034:
[----:B------:R-:W-:Y:S05]  /*ae60*/  BSYNC B0 ;  /* 0x0000000000007941 */ /* 0x000fea0003800000 */
.L_x_1033:
[----:B------:R-:W-:Y:S01]  /*ae70*/  LOP3.LUT R21, R21, 0x80000000, R17, 0xec, !PT ;  /* 0x8000000015157812 */ /* 0x000fe200078eec11 */
[----:B------:R-:W-:Y:S01]  /*ae80*/  IMAD.MOV.U32 R26, RZ, RZ, R12 ;  /* 0x000000ffff1a7224 */ /* 0x000fe200078e000c */
[----:B------:R-:W-:Y:S01]  /*ae90*/  ISETP.NE.AND P2, PT, R12, RZ, PT ;  /* 0x000000ff0c00720c */ /* 0x000fe20003f45270 */
        /* <DEDUP_REMOVED lines=9> */
.L_x_1035:
[----:B------:R-:W-:Y:S01]  /*af30*/  ISETP.GE.AND P1, PT, R36, R24, PT ;  /* 0x000000182400720c */ /* 0x000fe20003f26270 */
[----:B------:R-:W-:Y:S02]  /*af40*/  IMAD.MOV.U32 R26, RZ, RZ, R13 ;  /* 0x000000ffff1a7224 */ /* 0x000fe400078e000d */
[----:B------:R-:W-:-:S10]  /*af50*/  IMAD.MOV.U32 R18, RZ, RZ, R23 ;  /* 0x000000ffff127224 */ /* 0x000fd400078e0017 */
[----:B------:R-:W-:Y:S05]  /*af60*/  WARPSYNC.COLLECTIVE R21, `(.L_x_1036) ;  /* 0x0000000015087348 */ /* 0x000fea0003c00000 */
[----:B------:R0:W1:Y:S02]  /*af70*/  SHFL.DOWN P5, R23, R26, R19, R24 ;  /* 0x080000131a177389 */ /* 0x00006400000a0018 */
[----:B01----:R-:W-:Y:S05]  /*af80*/  ENDCOLLECTIVE ;  /* 0x000000000000791b */ /* 0x003fea0003800000 */
.L_x_1036:
[----:B------:R-:W-:-:S05]  /*af90*/  SEL R43, R18, RZ, !P1 ;  /* 0x000000ff122b7207 */ /* 0x000fca0004800000 */
[----:B------:R-:W-:-:S04]  /*afa0*/  IMAD.IADD R43, R12, 0x1, R43 ;  /* 0x000000010c2b7824 */ /* 0x000fc800078e022b */
[----:B------:R-:W-:Y:S02]  /*afb0*/  IMAD.MOV.U32 R26, RZ, RZ, R43 ;  /* 0x000000ffff1a7224 */ /* 0x000fe400078e002b */
[----:B------:R-:W-:Y:S01]  /*afc0*/  IMAD.MOV.U32 R19, RZ, RZ, 0x2 ;  /* 0x00000002ff137424 */ /* 0x000fe200078e00ff */
[----:B------:R-:W-:Y:S02]  /*afd0*/  SEL R23, R23, RZ, !P2 ;  /* 0x000000ff17177207 */ /* 0x000fe40005000000 */
[----:B------:R-:W-:Y:S02]  /*afe0*/  ISETP.NE.AND P2, PT, R43, RZ, PT ;  /* 0x000000ff2b00720c */ /* 0x000fe40003f45270 */
[----:B------:R-:W-:-:S05]  /*aff0*/  SEL R23, R23, RZ, !P1 ;  /* 0x000000ff17177207 */ /* 0x000fca0004800000 */
[----:B------:R-:W-:-:S07]  /*b000*/  IMAD.IADD R25, R13, 0x1, R23 ;  /* 0x000000010d197824 */ /* 0x000fce00078e0217 */
[----:B------:R-:W-:Y:S05]  /*b010*/  WARPSYNC.COLLECTIVE R21, `(.L_x_1037) ;  /* 0x0000000015087348 */ /* 0x000fea0003c00000 */
[----:B------:R0:W1:Y:S02]  /*b020*/  SHFL.DOWN P5, R23, R26, R19, R24 ;  /* 0x080000131a177389 */ /* 0x00006400000a0018 */
[----:B01----:R-:W-:Y:S05]  /*b030*/  ENDCOLLECTIVE ;  /* 0x000000000000791b */ /* 0x003fea0003800000 */
.L_x_1037:
[----:B------:R-:W-:-:S05]  /*b040*/  VIADD R13, R36, 0x2 ;  /* 0x00000002240d7836 */ /* 0x000fca0000000000 */
[----:B------:R-:W-:Y:S01]  /*b050*/  ISETP.GT.AND P1, PT, R13, R24, PT ;  /* 0x000000180d00720c */ /* 0x000fe20003f24270 */
[----:B------:R-:W-:Y:S02]  /*b060*/  IMAD.MOV.U32 R26, RZ, RZ, R25 ;  /* 0x000000ffff1a7224 */ /* 0x000fe400078e0019 */
[----:B------:R-:W-:-:S10]  /*b070*/  IMAD.MOV.U32 R16, RZ, RZ, R23 ;  /* 0x000000ffff107224 */ /* 0x000fd400078e0017 */
[----:B------:R-:W-:Y:S05]  /*b080*/  WARPSYNC.COLLECTIVE R21, `(.L_x_1038) ;  /* 0x0000000015087348 */ /* 0x000fea0003c00000 */
[----:B------:R0:W1:Y:S02]  /*b090*/  SHFL.DOWN P5, R23, R26, R19, R24 ;  /* 0x080000131a177389 */ /* 0x00006400000a0018 */
[----:B01----:R-:W-:Y:S05]  /*b0a0*/  ENDCOLLECTIVE ;  /* 0x000000000000791b */ /* 0x003fea0003800000 */
.L_x_1038:
[----:B------:R-:W-:-:S05]  /*b0b0*/  SEL R16, R16, RZ, !P1 ;  /* 0x000000ff10107207 */ /* 0x000fca0004800000 */
[----:B------:R-:W-:-:S04]  /*b0c0*/  IMAD.IADD R45, R43, 0x1, R16 ;  /* 0x000000012b2d7824 */ /* 0x000fc800078e0210 */
[----:B------:R-:W-:Y:S02]  /*b0d0*/  IMAD.MOV.U32 R26, RZ, RZ, R45 ;  /* 0x000000ffff1a7224 */ /* 0x000fe400078e002d */
[----:B------:R-:W-:Y:S01]  /*b0e0*/  IMAD.MOV.U32 R19, RZ, RZ, 0x4 ;  /* 0x00000004ff137424 */ /* 0x000fe200078e00ff */
[----:B------:R-:W-:Y:S02]  /*b0f0*/  SEL R23, R23, RZ, !P2 ;  /* 0x000000ff17177207 */ /* 0x000fe40005000000 */
[----:B------:R-:W-:Y:S02]  /*b100*/  ISETP.NE.AND P2, PT, R45, RZ, PT ;  /* 0x000000ff2d00720c */ /* 0x000fe40003f45270 */
[----:B------:R-:W-:-:S11]  /*b110*/  SEL R12, R23, RZ, !P1 ;  /* 0x000000ff170c7207 */ /* 0x000fd60004800000 */
[----:B------:R-:W-:Y:S05]  /*b120*/  WARPSYNC.COLLECTIVE R21, `(.L_x_1039) ;  /* 0x0000000015087348 */ /* 0x000fea0003c00000 */
[----:B------:R0:W1:Y:S02]  /*b130*/  SHFL.DOWN P5, R23, R26, R19, R24 ;  /* 0x080000131a177389 */ /* 0x00006400000a0018 */
[----:B01----:R-:W-:Y:S05]  /*b140*/  ENDCOLLECTIVE ;  /* 0x000000000000791b */ /* 0x003fea0003800000 */
.L_x_1039:
[----:B------:R-:W-:Y:S01]  /*b150*/  ISETP.GT.AND P1, PT, R15, R24, PT ;  /* 0x000000180f00720c */ /* 0x000fe20003f24270 */
[----:B------:R-:W-:Y:S01]  /*b160*/  IMAD.IADD R13, R25, 0x1, R12 ;  /* 0x00000001190d7824 */ /* 0x000fe200078e020c */
[----:B------:R-:W-:-:S05]  /*b170*/  LOP3.LUT R15, RZ, R0, RZ, 0x33, !PT ;  /* 0x00000000ff0f7212 */ /* 0x000fca00078e33ff */
[----:B------:R-:W-:Y:S02]  /*b180*/  IMAD.IADD R40, R15, 0x1, R40 ;  /* 0x000000010f287824 */ /* 0x000fe400078e0228 */
[----:B------:R-:W-:Y:S02]  /*b190*/  IMAD.MOV.U32 R26, RZ, RZ, R13 ;  /* 0x000000ffff1a7224 */ /* 0x000fe400078e000d */
[----:B------:R-:W-:-:S07]  /*b1a0*/  IMAD.MOV.U32 R12, RZ, RZ, R23 ;  /* 0x000000ffff0c7224 */ /* 0x000fce00078e0017 */
[----:B------:R-:W-:Y:S05]  /*b1b0*/  WARPSYNC.COLLECTIVE R21, `(.L_x_1040) ;  /* 0x0000000015087348 */ /* 0x000fea0003c00000 */
[----:B------:R0:W1:Y:S02]  /*b1c0*/  SHFL.DOWN P5, R23, R26, R19, R24 ;  /* 0x080000131a177389 */ /* 0x00006400000a0018 */
[----:B01----:R-:W-:Y:S05]  /*b1d0*/  ENDCOLLECTIVE ;  /* 0x000000000000791b */ /* 0x003fea0003800000 */
.L_x_1040:
[----:B------:R-:W-:-:S05]  /*b1e0*/  SEL R12, R12, RZ, !P1 ;  /* 0x000000ff0c0c7207 */ /* 0x000fca0004800000 */
[----:B------:R-:W-:-:S04]  /*b1f0*/  IMAD.IADD R47, R45, 0x1, R12 ;  /* 0x000000012d2f7824 */ /* 0x000fc800078e020c */
[----:B------:R-:W-:Y:S02]  /*b200*/  IMAD.MOV.U32 R26, RZ, RZ, R47 ;  /* 0x000000ffff1a7224 */ /* 0x000fe400078e002f */
[----:B------:R-:W-:Y:S01]  /*b210*/  IMAD.MOV.U32 R19, RZ, RZ, 0x8 ;  /* 0x00000008ff137424 */ /* 0x000fe200078e00ff */
[----:B------:R-:W-:-:S07]  /*b220*/  SEL R14, R23, RZ, !P2 ;  /* 0x000000ff170e7207 */ /* 0x000fce0005000000 */
[----:B------:R-:W-:Y:S05]  /*b230*/  WARPSYNC.COLLECTIVE R21, `(.L_x_1041) ;  /* 0x0000000015087348 */ /* 0x000fea0003c00000 */
[----:B------:R0:W1:Y:S02]  /*b240*/  SHFL.DOWN P5, R23, R26, R19, R24 ;  /* 0x080000131a177389 */ /* 0x00006400000a0018 */
[----:B01----:R-:W-:Y:S05]  /*b250*/  ENDCOLLECTIVE ;  /* 0x000000000000791b */ /* 0x003fea0003800000 */
.L_x_1041:
[----:B------:R-:W-:Y:S02]  /*b260*/  ISETP.NE.AND P2, PT, R47, RZ, PT ;  /* 0x000000ff2f00720c */ /* 0x000fe40003f45270 */
[----:B------:R-:W-:-:S05]  /*b270*/  SEL R14, R14, RZ, !P1 ;  /* 0x000000ff0e0e7207 */ /* 0x000fca0004800000 */
[----:B------:R-:W-:Y:S02]  /*b280*/  IMAD.IADD R43, R13, 0x1, R14 ;  /* 0x000000010d2b7824 */ /* 0x000fe400078e020e */
[----:B------:R-:W-:Y:S02]  /*b290*/  VIADD R13, R36, 0x8 ;  /* 0x00000008240d7836 */ /* 0x000fe40000000000 */
[----:B------:R-:W-:-:S03]  /*b2a0*/  IMAD.MOV.U32 R26, RZ, RZ, R43 ;  /* 0x000000ffff1a7224 */ /* 0x000fc600078e002b */
[----:B------:R-:W-:Y:S01]  /*b2b0*/  ISETP.GT.AND P1, PT, R13, R24, PT ;  /* 0x000000180d00720c */ /* 0x000fe20003f24270 */
[----:B------:R-:W-:-:S12]  /*b2c0*/  IMAD.MOV.U32 R12, RZ, RZ, R23 ;  /* 0x000000ffff0c7224 */ /* 0x000fd800078e0017 */
[----:B------:R-:W-:Y:S05]  /*b2d0*/  WARPSYNC.COLLECTIVE R21, `(.L_x_1042) ;  /* 0x0000000015087348 */ /* 0x000fea0003c00000 */
[----:B------:R0:W1:Y:S02]  /*b2e0*/  SHFL.DOWN P5, R23, R26, R19, R24 ;  /* 0x080000131a177389 */ /* 0x00006400000a0018 */
[----:B01----:R-:W-:Y:S05]  /*b2f0*/  ENDCOLLECTIVE ;  /* 0x000000000000791b */ /* 0x003fea0003800000 */
.L_x_1042:
[----:B------:R-:W-:-:S05]  /*b300*/  SEL R12, R12, RZ, !P1 ;  /* 0x000000ff0c0c7207 */ /* 0x000fca0004800000 */
[----:B------:R-:W-:-:S04]  /*b310*/  IMAD.IADD R45, R47, 0x1, R12 ;  /* 0x000000012f2d7824 */ /* 0x000fc800078e020c */
[----:B------:R-:W-:Y:S02]  /*b320*/  IMAD.MOV.U32 R26, RZ, RZ, R45 ;  /* 0x000000ffff1a7224 */ /* 0x000fe400078e002d */
[----:B------:R-:W-:Y:S02]  /*b330*/  IMAD.MOV.U32 R19, RZ, RZ, 0x10 ;  /* 0x00000010ff137424 */ /* 0x000fe400078e00ff */
[----:B------:R-:W-:-:S07]  /*b340*/  IMAD.MOV.U32 R13, RZ, RZ, R23 ;  /* 0x000000ffff0d7224 */ /* 0x000fce00078e0017 */
[----:B------:R-:W-:Y:S05]  /*b350*/  WARPSYNC.COLLECTIVE R21, `(.L_x_1043) ;  /* 0x0000000015087348 */ /* 0x000fea0003c00000 */
[----:B------:R0:W1:Y:S02]  /*b360*/  SHFL.DOWN P5, R23, R26, R19, R24 ;  /* 0x080000131a177389 */ /* 0x00006400000a0018 */
[----:B01----:R-:W-:Y:S05]  /*b370*/  ENDCOLLECTIVE ;  /* 0x000000000000791b */ /* 0x003fea0003800000 */
.L_x_1043:
[----:B------:R-:W-:Y:S02]  /*b380*/  SEL R13, R13, RZ, !P2 ;  /* 0x000000ff0d0d7207 */ /* 0x000fe40005000000 */
[----:B------:R-:W-:Y:S02]  /*b390*/  ISETP.NE.AND P2, PT, R45, RZ, PT ;  /* 0x000000ff2d00720c */ /* 0x000fe40003f45270 */
[----:B------:R-:W-:Y:S01]  /*b3a0*/  SEL R12, R13, RZ, !P1 ;  /* 0x000000ff0d0c7207 */ /* 0x000fe20004800000 */
[----:B------:R-:W-:-:S04]  /*b3b0*/  VIADD R13, R36, 0x10 ;  /* 0x00000010240d7836 */ /* 0x000fc80000000000 */
[----:B------:R-:W-:Y:S01]  /*b3c0*/  IMAD.IADD R25, R43, 0x1, R12 ;  /* 0x000000012b197824 */ /* 0x000fe200078e020c */
[----:B------:R-:W-:Y:S02]  /*b3d0*/  ISETP.GT.AND P1, PT, R13, R24, PT ;  /* 0x000000180d00720c */ /* 0x000fe40003f24270 */
[----:B------:R-:W0:Y:S01]  /*b3e0*/  LDC.64 R12, c[0x0][0x3b0] ;  /* 0x0000ec00ff0c7b82 */ /* 0x000e220000000a00 */
[----:B------:R-:W-:Y:S02]  /*b3f0*/  IMAD.MOV.U32 R26, RZ, RZ, R25 ;  /* 0x000000ffff1a7224 */ /* 0x000fe400078e0019 */
[----:B------:R-:W-:-:S08]  /*b400*/  IMAD.MOV.U32 R16, RZ, RZ, R23 ;  /* 0x000000ffff107224 */ /* 0x000fd000078e0017 */
[----:B0-----:R-:W-:Y:S05]  /*b410*/  WARPSYNC.COLLECTIVE R21, `(.L_x_1044) ;  /* 0x0000000015087348 */ /* 0x001fea0003c00000 */
[----:B------:R1:W2:Y:S02]  /*b420*/  SHFL.DOWN P5, R23, R26, R19, R24 ;  /* 0x080000131a177389 */ /* 0x0002a400000a0018 */
[----:B012---:R-:W-:Y:S05]  /*b430*/  ENDCOLLECTIVE ;  /* 0x000000000000791b */ /* 0x007fea0003800000 */
.L_x_1044:
[----:B------:R-:W-:Y:S05]  /*b440*/  WARPSYNC.COLLECTIVE R21, `(.L_x_1045) ;  /* 0x0000000015087348 */ /* 0x000fea0003c00000 */
[----:B------:R-:W-:Y:S01]  /*b450*/  VOTE.ALL P3, P3 ;  /* 0x0000000000ff7806 */ /* 0x000fe20001860000 */
[----:B------:R-:W-:-:S12]  /*b460*/  ENDCOLLECTIVE ;  /* 0x000000000000791b */ /* 0x000fd80003800000 */
.L_x_1045:
[----:B------:R-:W-:-:S05]  /*b470*/  SEL R16, R16, RZ, !P1 ;  /* 0x000000ff10107207 */ /* 0x000fca0004800000 */
[----:B------:R-:W-:Y:S01]  /*b480*/  IMAD.IADD R16, R45, 0x1, R16 ;  /* 0x000000012d107824 */ /* 0x000fe200078e0210 */
[----:B------:R-:W-:-:S04]  /*b490*/  SEL R23, R23, RZ, !P2 ;  /* 0x000000ff17177207 */ /* 0x000fc80005000000 */
[----:B------:R-:W-:Y:S02]  /*b4a0*/  SEL R18, R23, RZ, !P1 ;  /* 0x000000ff17127207 */ /* 0x000fe40004800000 */
[----:B------:R-:W-:-:S03]  /*b4b0*/  IADD3 R42, P1, PT, R12, 0x200, RZ ;  /* 0x000002000c2a7810 */ /* 0x000fc60007f3e0ff */
[----:B------:R-:W-:Y:S02]  /*b4c0*/  IMAD.IADD R18, R25, 0x1, R18 ;  /* 0x0000000119127824 */ /* 0x000fe400078e0212 */
[----:B------:R-:W-:Y:S01]  /*b4d0*/  IMAD.X R43, RZ, RZ, R13, P1 ;  /* 0x000000ffff2b7224 */ /* 0x000fe200008e060d */
[----:B------:R-:W-:Y:S07]  /*b4e0*/  BRA `(.L_x_1046) ;  /* 0xffffff80009c7947 */ /* 0x000fee000383ffff */
.L_x_975:
[----:B------:R-:W-:Y:S01]  /*b4f0*/  BSSY B0, `(.L_x_1047) ;  /* 0x0000006000007945 */ /* 0x000fe20003800000 */
[----:B------:R-:W-:Y:S01]  /*b500*/  PLOP3.LUT P3, PT, P1, PT, PT, 0x8, 0x80 ;  /* 0x000000000080781c */ /* 0x000fe20000f6e170 */
[----:B------:R-:W-:-:S12]  /*b510*/  IMAD.MOV.U32 R21, RZ, RZ, -0x1 ;  /* 0xffffffffff157424 */ /* 0x000fd800078e00ff */
[----:B------:R-:W-:Y:S05]  /*b520*/  WARPSYNC.COLLECTIVE R21, `(.L_x_1048) ;  /* 0x0000000015087348 */ /* 0x000fea0003c00000 */
[----:B------:R-:W-:Y:S01]  /*b530*/  VOTE.ANY P3, P3 ;  /* 0x0000000000ff7806 */ /* 0x000fe20001860100 */
[----:B------:R-:W-:-:S12]  /*b540*/  ENDCOLLECTIVE ;  /* 0x000000000000791b */ /* 0x000fd80003800000 */
.L_x_1048:
[----:B------:R-:W-:Y:S05]  /*b550*/  BSYNC B0 ;  /* 0x0000000000007941 */ /* 0x000fea0003800000 */
.L_x_1047:
[----:B------:R-:W-:Y:S01]  /*b560*/  PLOP3.LUT P1, PT, P3, PT, PT, 0x80, 0x8 ;  /* 0x000000000008781c */ /* 0x000fe20001f2f070 */
[----:B------:R-:W-:-:S12]  /*b570*/  BRA `(.L_x_1049) ;  /* 0xffffff8000a07947 */ /* 0x000fd8000383ffff */
.L_x_977:
[----:B------:R-:W-:Y:S01]  /*b580*/  ISETP.NE.U32.AND P3, PT, R14, 0x65, PT ;  /* 0x000000650e00780c */ /* 0x000fe20003f65070 */
[----:B------:R-:W-:Y:S01]  /*b590*/  BSSY B0, `(.L_x_1050) ;  /* 0x0000007000007945 */ /* 0x000fe20003800000 */
[----:B------:R-:W-:Y:S01]  /*b5a0*/  PLOP3.LUT P5, PT, P5, PT, PT, 0x8, 0x80 ;  /* 0x000000000080781c */ /* 0x000fe20002fae170 */
[----:B------:R-:W-:Y:S01]  /*b5b0*/  IMAD.MOV.U32 R21, RZ, RZ, -0x1 ;  /* 0xffffffffff157424 */ /* 0x000fe200078e00ff */
[----:B------:R-:W-:-:S13]  /*b5c0*/  ISETP.NE.AND.EX P3, PT, R15, RZ, PT, P3 ;  /* 0x000000ff0f00720c */ /* 0x000fda0003f65330 */
[----:B------:R-:W-:Y:S05]  /*b5d0*/  WARPSYNC.COLLECTIVE R21, `(.L_x_1051) ;  /* 0x0000000015087348 */ /* 0x000fea0003c00000 */
[----:B------:R-:W-:Y:S01]  /*b5e0*/  VOTE.ANY R21, PT, P5 ;  /* 0x0000000000157806 */ /* 0x000fe200028e0100 */
[----:B------:R-:W-:Y:S06]  /*b5f0*/  ENDCOLLECTIVE ;  /* 0x000000000000791b */ /* 0x000fec0003800000 */
.L_x_1051:
[----:B------:R-:W-:Y:S05]  /*b600*/  BSYNC B0 ;  /* 0x0000000000007941 */ /* 0x000fea0003800000 */
.L_x_1050:
        /* <DEDUP_REMOVED lines=12> */
.L_x_1052:
[----:B------:R-:W-:Y:S01]  /*b6d0*/  ISETP.GE.AND P1, PT, R36, R24, PT ;  /* 0x000000182400720c */ /* 0x000fe20003f26270 */
[----:B------:R-:W-:Y:S02]  /*b6e0*/  IMAD.MOV.U32 R26, RZ, RZ, R13 ;  /* 0x000000ffff1a7224 */ /* 0x000fe400078e000d */
[----:B------:R-:W-:-:S10]  /*b6f0*/  IMAD.MOV.U32 R40, RZ, RZ, R23 ;  /* 0x000000ffff287224 */ /* 0x000fd400078e0017 */
[----:B------:R-:W-:Y:S05]  /*b700*/  WARPSYNC.COLLECTIVE R21, `(.L_x_1053) ;  /* 0x0000000015087348 */ /* 0x000fea0003c00000 */
[----:B------:R0:W1:Y:S02]  /*b710*/  SHFL.DOWN P5, R23, R26, R19, R24 ;  /* 0x080000131a177389 */ /* 0x00006400000a0018 */
[----:B01----:R-:W-:Y:S05]  /*b720*/  ENDCOLLECTIVE ;  /* 0x000000000000791b */ /* 0x003fea0003800000 */
.L_x_1053:
[----:B------:R-:W-:-:S05]  /*b730*/  SEL R15, R40, RZ, !P1 ;  /* 0x000000ff280f7207 */ /* 0x000fca0004800000 */
[----:B------:R-:W-:Y:S02]  /*b740*/  IMAD.IADD R40, R12, 0x1, R15 ;  /* 0x000000010c287824 */ /* 0x000fe400078e020f */
[----:B------:R-:W-:Y:S02]  /*b750*/  VIADD R15, R36, 0x2 ;  /* 0x00000002240f7836 */ /* 0x000fe40000000000 */
[----:B------:R-:W-:Y:S02]  /*b760*/  IMAD.MOV.U32 R26, RZ, RZ, R40 ;  /* 0x000000ffff1a7224 */ /* 0x000fe400078e0028 */
[----:B------:R-:W-:Y:S01]  /*b770*/  IMAD.MOV.U32 R19, RZ, RZ, 0x2 ;  /* 0x00000002ff137424 */ /* 0x000fe200078e00ff */
[----:B------:R-:W-:Y:S02]  /*b780*/  SEL R23, R23, RZ, !P2 ;  /* 0x000000ff17177207 */ /* 0x000fe40005000000 */
[----:B------:R-:W-:Y:S02]  /*b790*/  ISETP.NE.AND P2, PT, R40, RZ, PT ;  /* 0x000000ff2800720c */ /* 0x000fe40003f45270 */
[----:B------:R-:W-:-:S02]  /*b7a0*/  SEL R23, R23, RZ, !P1 ;  /* 0x000000ff17177207 */ /* 0x000fc40004800000 */
[----:B------:R-:W-:Y:S01]  /*b7b0*/  ISETP.GT.AND P1, PT, R15, R24, PT ;  /* 0x000000180f00720c */ /* 0x000fe20003f24270 */
[----:B------:R-:W-:Y:S02]  /*b7c0*/  VIADD R15, R36, 0x4 ;  /* 0x00000004240f7836 */ /* 0x000fe40000000000 */
[----:B------:R-:W-:-:S10]  /*b7d0*/  IMAD.IADD R22, R13, 0x1, R23 ;  /* 0x000000010d167824 */ /* 0x000fd400078e0217 */
[----:B------:R-:W-:Y:S05]  /*b7e0*/  WARPSYNC.COLLECTIVE R21, `(.L_x_1054) ;  /* 0x0000000015087348 */ /* 0x000fea0003c00000 */
[----:B------:R0:W1:Y:S02]  /*b7f0*/  SHFL.DOWN P5, R23, R26, R19, R24 ;  /* 0x080000131a177389 */ /* 0x00006400000a0018 */
[----:B01----:R-:W-:Y:S05]  /*b800*/  ENDCOLLECTIVE ;  /* 0x000000000000791b */ /* 0x003fea0003800000 */
.L_x_1054:
[----:B------:R-:W-:Y:S02]  /*b810*/  IMAD.MOV.U32 R26, RZ, RZ, R22 ;  /* 0x000000ffff1a7224 */ /* 0x000fe400078e0016 */
[----:B------:R-:W-:-:S07]  /*b820*/  IMAD.MOV.U32 R13, RZ, RZ, R23 ;  /* 0x000000ffff0d7224 */ /* 0x000fce00078e0017 */
[----:B------:R-:W-:Y:S05]  /*b830*/  WARPSYNC.COLLECTIVE R21, `(.L_x_1055) ;  /* 0x0000000015087348 */ /* 0x000fea0003c00000 */
[----:B------:R0:W1:Y:S02]  /*b840*/  SHFL.DOWN P5, R23, R26, R19, R24 ;  /* 0x080000131a177389 */ /* 0x00006400000a0018 */
[----:B01----:R-:W-:Y:S05]  /*b850*/  ENDCOLLECTIVE ;  /* 0x000000000000791b */ /* 0x003fea0003800000 */
.L_x_1055:
[----:B------:R-:W-:-:S05]  /*b860*/  SEL R13, R13, RZ, !P1 ;  /* 0x000000ff0d0d7207 */ /* 0x000fca0004800000 */
[----:B------:R-:W-:-:S04]  /*b870*/  IMAD.IADD R13, R40, 0x1, R13 ;  /* 0x00000001280d7824 */ /* 0x000fc800078e020d */
[----:B------:R-:W-:Y:S02]  /*b880*/  IMAD.MOV.U32 R26, RZ, RZ, R13 ;  /* 0x000000ffff1a7224 */ /* 0x000fe400078e000d */
[----:B------:R-:W-:Y:S01]  /*b890*/  IMAD.MOV.U32 R19, RZ, RZ, 0x4 ;  /* 0x00000004ff137424 */ /* 0x000fe200078e00ff */
[----:B------:R-:W-:Y:S02]  /*b8a0*/  SEL R23, R23, RZ, !P2 ;  /* 0x000000ff17177207 */ /* 0x000fe40005000000 */
[----:B------:R-:W-:Y:S02]  /*b8b0*/  ISETP.NE.AND P2, PT, R13, RZ, PT ;  /* 0x000000ff0d00720c */ /* 0x000fe40003f45270 */
[----:B------:R-:W-:Y:S02]  /*b8c0*/  SEL R23, R23, RZ, !P1 ;  /* 0x000000ff17177207 */ /* 0x000fe40004800000 */
[----:B------:R-:W-:Y:S01]  /*b8d0*/  ISETP.GT.AND P1, PT, R15, R24, PT ;  /* 0x000000180f00720c */ /* 0x000fe20003f24270 */
[----:B------:R-:W-:-:S02]  /*b8e0*/  VIADD R15, R36, 0x10 ;  /* 0x00000010240f7836 */ /* 0x000fc40000000000 */
[----:B------:R-:W-:-:S10]  /*b8f0*/  IMAD.IADD R45, R22, 0x1, R23 ;  /* 0x00000001162d7824 */ /* 0x000fd400078e0217 */
[----:B------:R-:W-:Y:S05]  /*b900*/  WARPSYNC.COLLECTIVE R21, `(.L_x_1056) ;  /* 0x0000000015087348 */ /* 0x000fea0003c00000 */
[----:B------:R0:W1:Y:S02]  /*b910*/  SHFL.DOWN P5, R23, R26, R19, R24 ;  /* 0x080000131a177389 */ /* 0x00006400000a0018 */
[----:B01----:R-:W-:Y:S05]  /*b920*/  ENDCOLLECTIVE ;  /* 0x000000000000791b */ /* 0x003fea0003800000 */
.L_x_1056:
[----:B------:R-:W-:Y:S01]  /*b930*/  IMAD.MOV.U32 R26, RZ, RZ, R45 ;  /* 0x000000ffff1a7224 */ /* 0x000fe200078e002d */
[----:B------:R-:W-:-:S07]  /*b940*/  SEL R12, R23, RZ, !P1 ;  /* 0x000000ff170c7207 */ /* 0x000fce0004800000 */
[----:B------:R-:W-:Y:S05]  /*b950*/  WARPSYNC.COLLECTIVE R21, `(.L_x_1057) ;  /* 0x0000000015087348 */ /* 0x000fea0003c00000 */
[----:B------:R0:W1:Y:S02]  /*b960*/  SHFL.DOWN P5, R23, R26, R19, R24 ;  /* 0x080000131a177389 */ /* 0x00006400000a0018 */
[----:B01----:R-:W-:Y:S05]  /*b970*/  ENDCOLLECTIVE ;  /* 0x000000000000791b */ /* 0x003fea0003800000 */
.L_x_1057:
[----:B------:R-:W-:Y:S02]  /*b980*/  IMAD.IADD R49, R13, 0x1, R12 ;  /* 0x000000010d317824 */ /* 0x000fe400078e020c */
[----:B------:R-:W-:Y:S02]  /*b990*/  VIADD R13, R36, 0x8 ;  /* 0x00000008240d7836 */ /* 0x000fe40000000000 */
[----:B------:R-:W-:Y:S02]  /*b9a0*/  IMAD.MOV.U32 R26, RZ, RZ, R49 ;  /* 0x000000ffff1a7224 */ /* 0x000fe400078e0031 */
[----:B------:R-:W-:Y:S02]  /*b9b0*/  IMAD.MOV.U32 R19, RZ, RZ, 0x8 ;  /* 0x00000008ff137424 */ /* 0x000fe400078e00ff */
[----:B------:R-:W-:-:S07]  /*b9c0*/  IMAD.MOV.U32 R12, RZ, RZ, R23 ;  /* 0x000000ffff0c7224 */ /* 0x000fce00078e0017 */
[----:B------:R-:W-:Y:S05]  /*b9d0*/  WARPSYNC.COLLECTIVE R21, `(.L_x_1058) ;  /* 0x0000000015087348 */ /* 0x000fea0003c00000 */
[----:B------:R0:W1:Y:S02]  /*b9e0*/  SHFL.DOWN P5, R23, R26, R19, R24 ;  /* 0x080000131a177389 */ /* 0x00006400000a0018 */
[----:B01----:R-:W-:Y:S05]  /*b9f0*/  ENDCOLLECTIVE ;  /* 0x000000000000791b */ /* 0x003fea0003800000 */
.L_x_1058:
[----:B------:R-:W-:Y:S02]  /*ba00*/  SEL R12, R12, RZ, !P2 ;  /* 0x000000ff0c0c7207 */ /* 0x000fe40005000000 */
[----:B------:R-:W-:Y:S02]  /*ba10*/  ISETP.NE.AND P2, PT, R49, RZ, PT ;  /* 0x000000ff3100720c */ /* 0x000fe40003f45270 */
[----:B------:R-:W-:Y:S02]  /*ba20*/  SEL R12, R12, RZ, !P1 ;  /* 0x000000ff0c0c7207 */ /* 0x000fe40004800000 */
[----:B------:R-:W-:-:S03]  /*ba30*/  ISETP.GT.AND P1, PT, R13, R24, PT ;  /* 0x000000180d00720c */ /* 0x000fc60003f24270 */
[----:B------:R-:W-:-:S04]  /*ba40*/  IMAD.IADD R47, R45, 0x1, R12 ;  /* 0x000000012d2f7824 */ /* 0x000fc800078e020c */
[----:B------:R-:W-:Y:S01]  /*ba50*/  IMAD.MOV.U32 R26, RZ, RZ, R47 ;  /* 0x000000ffff1a7224 */ /* 0x000fe200078e002f */
[----:B------:R-:W-:-:S07]  /*ba60*/  SEL R12, R23, RZ, !P1 ;  /* 0x000000ff170c7207 */ /* 0x000fce0004800000 */
[----:B------:R-:W-:Y:S05]  /*ba70*/  WARPSYNC.COLLECTIVE R21, `(.L_x_1059) ;  /* 0x0000000015087348 */ /* 0x000fea0003c00000 */
[----:B------:R0:W1:Y:S02]  /*ba80*/  SHFL.DOWN P5, R23, R26, R19, R24 ;  /* 0x080000131a177389 */ /* 0x00006400000a0018 */
[----:B01----:R-:W-:Y:S05]  /*ba90*/  ENDCOLLECTIVE ;  /* 0x000000000000791b */ /* 0x003fea0003800000 */
.L_x_1059:
[----:B------:R-:W-:-:S04]  /*baa0*/  IMAD.IADD R45, R49, 0x1, R12 ;  /* 0x00000001312d7824 */ /* 0x000fc800078e020c */
[----:B------:R-:W-:Y:S02]  /*bab0*/  IMAD.MOV.U32 R26, RZ, RZ, R45 ;  /* 0x000000ffff1a7224 */ /* 0x000fe400078e002d */
[----:B------:R-:W-:Y:S02]  /*bac0*/  IMAD.MOV.U32 R19, RZ, RZ, 0x10 ;  /* 0x00000010ff137424 */ /* 0x000fe400078e00ff */
[----:B------:R-:W-:-:S07]  /*bad0*/  IMAD.MOV.U32 R22, RZ, RZ, R23 ;  /* 0x000000ffff167224 */ /* 0x000fce00078e0017 */
[----:B------:R-:W-:Y:S05]  /*bae0*/  WARPSYNC.COLLECTIVE R21, `(.L_x_1060) ;  /* 0x0000000015087348 */ /* 0x000fea0003c00000 */
[----:B------:R0:W1:Y:S02]  /*baf0*/  SHFL.DOWN P5, R23, R26, R19, R24 ;  /* 0x080000131a177389 */ /* 0x00006400000a0018 */
[----:B01----:R-:W-:Y:S05]  /*bb00*/  ENDCOLLECTIVE ;  /* 0x000000000000791b */ /* 0x003fea0003800000 */
.L_x_1060:
[----:B------:R-:W-:Y:S02]  /*bb10*/  SEL R22, R22, RZ, !P2 ;  /* 0x000000ff16167207 */ /* 0x000fe40005000000 */
[----:B------:R-:W-:Y:S02]  /*bb20*/  ISETP.NE.AND P2, PT, R45, RZ, PT ;  /* 0x000000ff2d00720c */ /* 0x000fe40003f45270 */
[----:B------:R-:W-:Y:S02]  /*bb30*/  SEL R22, R22, RZ, !P1 ;  /* 0x000000ff16167207 */ /* 0x000fe40004800000 */
[----:B------:R-:W-:-:S03]  /*bb40*/  ISETP.GT.AND P1, PT, R15, R24, PT ;  /* 0x000000180f00720c */ /* 0x000fc60003f24270 */
[----:B------:R-:W-:-:S04]  /*bb50*/  IMAD.IADD R13, R47, 0x1, R22 ;  /* 0x000000012f0d7824 */ /* 0x000fc800078e0216 */
[----:B------:R-:W-:Y:S02]  /*bb60*/  IMAD.MOV.U32 R26, RZ, RZ, R13 ;  /* 0x000000ffff1a7224 */ /* 0x000fe400078e000d */
[----:B------:R-:W-:-:S07]  /*bb70*/  IMAD.MOV.U32 R12, RZ, RZ, R23 ;  /* 0x000000ffff0c7224 */ /* 0x000fce00078e0017 */
[----:B------:R-:W-:Y:S05]  /*bb80*/  WARPSYNC.COLLECTIVE R21, `(.L_x_1061) ;  /* 0x0000000015087348 */ /* 0x000fea0003c00000 */
[----:B------:R0:W1:Y:S02]  /*bb90*/  SHFL.DOWN P5, R23, R26, R19, R24 ;  /* 0x080000131a177389 */ /* 0x00006400000a0018 */
[----:B01----:R-:W-:Y:S05]  /*bba0*/  ENDCOLLECTIVE ;  /* 0x000000000000791b */ /* 0x003fea0003800000 */
.L_x_1061:
[----:B------:R-:W-:Y:S05]  /*bbb0*/  WARPSYNC.COLLECTIVE R21, `(.L_x_1062) ;  /* 0x0000000015087348 */ /* 0x000fea0003c00000 */
[----:B------:R-:W-:Y:S01]  /*bbc0*/  VOTE.ALL P3, P3 ;  /* 0x0000000000ff7806 */ /* 0x000fe20001860000 */
[----:B------:R-:W-:-:S12]  /*bbd0*/  ENDCOLLECTIVE ;  /* 0x000000000000791b */ /* 0x000fd80003800000 */
.L_x_1062:
[----:B------:R-:W-:Y:S01]  /*bbe0*/  SEL R12, R12, RZ, !P1 ;  /* 0x000000ff0c0c7207 */ /* 0x000fe20004800000 */
[----:B------:R-:W-:-:S05]  /*bbf0*/  IMAD.MOV.U32 R22, RZ, RZ, R23 ;  /* 0x000000ffff167224 */ /* 0x000fca00078e0017 */
[----:B------:R-:W-:-:S04]  /*bc00*/  SEL R22, R22, RZ, !P2 ;  /* 0x000000ff16167207 */ /* 0x000fc80005000000 */
[----:B------:R-:W-:Y:S02]  /*bc10*/  SEL R22, R22, RZ, !P1 ;  /* 0x000000ff16167207 */ /* 0x000fe40004800000 */
[----:B------:R-:W-:Y:S02]  /*bc20*/  ISETP.NE.AND P1, PT, R16, RZ, PT ;  /* 0x000000ff1000720c */ /* 0x000fe40003f25270 */
[----:B------:R-:W-:Y:S01]  /*bc30*/  IADD3 R16, PT, PT, R45, R12, R16 ;  /* 0x0000000c2d107210 */ /* 0x000fe20007ffe010 */
[----:B------:R-:W-:-:S05]  /*bc40*/  IMAD.IADD R22, R13, 0x1, R22 ;  /* 0x000000010d167824 */ /* 0x000fca00078e0216 */
[----:B------:R-:W-:-:S05]  /*bc50*/  SEL R13, R22, RZ, !P1 ;  /* 0x000000ff160d7207 */ /* 0x000fca0004800000 */
[----:B------:R-:W-:Y:S01]  /*bc60*/  IMAD.IADD R18, R13, 0x1, R18 ;  /* 0x000000010d127824 */ /* 0x000fe200078e0212 */
[----:B------:R-:W-:Y:S06]  /*bc70*/  BRA `(.L_x_1063) ;  /* 0xffffff7c00e87947 */ /* 0x000fec000383ffff */
.L_x_1008:
[----:B------:R-:W-:Y:S01]  /*bc80*/  BSSY B0, `(.L_x_1064) ;  /* 0x0000006000007945 */ /* 0x000fe20003800000 */
[----:B------:R-:W-:Y:S01]  /*bc90*/  PLOP3.LUT P3, PT, P3, PT, PT, 0x8, 0x80 ;  /* 0x000000000080781c */ /* 0x000fe20001f6e170 */
[----:B------:R-:W-:-:S12]  /*bca0*/  IMAD.MOV.U32 R21, RZ, RZ, -0x1 ;  /* 0xffffffffff157424 */ /* 0x000fd800078e00ff */
[----:B------:R-:W-:Y:S05]  /*bcb0*/  WARPSYNC.COLLECTIVE R21, `(.L_x_1065) ;  /* 0x0000000015087348 */ /* 0x000fea0003c00000 */
[----:B------:R-:W-:Y:S01]  /*bcc0*/  VOTE.ANY P3, P3 ;  /* 0x0000000000ff7806 */ /* 0x000fe20001860100 */
[----:B------:R-:W-:-:S12]  /*bcd0*/  ENDCOLLECTIVE ;  /* 0x000000000000791b */ /* 0x000fd80003800000 */
.L_x_1065:
[----:B------:R-:W-:Y:S05]  /*bce0*/  BSYNC B0 ;  /* 0x0000000000007941 */ /* 0x000fea0003800000 */
.L_x_1064:
[----:B------:R-:W-:Y:S05]  /*bcf0*/  BRA `(.L_x_1066) ;  /* 0xffffffcc00e47947 */ /* 0x000fea000383ffff */
.L_x_1010:
        /* <DEDUP_REMOVED lines=9> */
.L_x_1068:
[----:B------:R-:W-:Y:S05]  /*bd90*/  BSYNC B0 ;  /* 0x0000000000007941 */ /* 0x000fea0003800000 */
.L_x_1067:
[----:B------:R-:W-:Y:S01]  /*bda0*/  LOP3.LUT R21, R21, 0x80000000, R27, 0xec, !PT ;  /* 0x8000000015157812 */ /* 0x000fe200078eec1b */
[----:B------:R-:W-:Y:S01]  /*bdb0*/  IMAD.MOV.U32 R26, RZ, RZ, R16 ;  /* 0x000000ffff1a7224 */ /* 0x000fe200078e0010 */
[----:B------:R-:W-:Y:S01]  /*bdc0*/  ISETP.NE.AND P6, PT, R16, RZ, PT ;  /* 0x000000ff1000720c */ /* 0x000fe20003fc5270 */
        /* <DEDUP_REMOVED lines=8> */
.L_x_1069:
[----:B------:R-:W-:Y:S02]  /*be50*/  IMAD.MOV.U32 R26, RZ, RZ, R17 ;  /* 0x000000ffff1a7224 */ /* 0x000fe400078e0011 */
[----:B------:R-:W-:-:S07]  /*be60*/  IMAD.MOV.U32 R20, RZ, RZ, R23 ;  /* 0x000000ffff147224 */ /* 0x000fce00078e0017 */
[----:B------:R-:W-:Y:S05]  /*be70*/  WARPSYNC.COLLECTIVE R21, `(.L_x_1070) ;  /* 0x0000000015087348 */ /* 0x000fea0003c00000 */
[----:B------:R0:W1:Y:S02]  /*be80*/  SHFL.DOWN P5, R23, R26, R19, R24 ;  /* 0x080000131a177389 */ /* 0x00006400000a0018 */
[----:B01----:R-:W-:Y:S05]  /*be90*/  ENDCOLLECTIVE ;  /* 0x000000000000791b */ /* 0x003fea0003800000 */
.L_x_1070:
[----:B------:R-:W-:Y:S01]  /*bea0*/  IMAD.MOV.U32 R19, RZ, RZ, 0x2 ;  /* 0x00000002ff137424 */ /* 0x000fe200078e00ff */
[----:B------:R-:W-:Y:S02]  /*beb0*/  ISETP.GE.AND P5, PT, R41, R24, PT ;  /* 0x000000182900720c */ /* 0x000fe40003fa6270 */
[----:B------:R-:W-:Y:S02]  /*bec0*/  SEL R23, R23, RZ, !P6 ;  /* 0x000000ff17177207 */ /* 0x000fe40007000000 */
[----:B------:R-:W-:Y:S02]  /*bed0*/  SEL R43, R20, RZ, !P5 ;  /* 0x000000ff142b7207 */ /* 0x000fe40006800000 */
[----:B------:R-:W-:-:S03]  /*bee0*/  SEL R23, R23, RZ, !P5 ;  /* 0x000000ff17177207 */ /* 0x000fc60006800000 */
[----:B------:R-:W-:Y:S02]  /*bef0*/  IMAD.IADD R43, R16, 0x1, R43 ;  /* 0x00000001102b7824 */ /* 0x000fe400078e022b */
[----:B------:R-:W-:Y:S02]  /*bf00*/  IMAD.IADD R39, R17, 0x1, R23 ;  /* 0x0000000111277824 */ /* 0x000fe400078e0217 */
[----:B------:R-:W-:Y:S01]  /*bf10*/  IMAD.MOV.U32 R26, RZ, RZ, R43 ;  /* 0x000000ffff1a7224 */ /* 0x000fe200078e002b */
[----:B------:R-:W-:Y:S01]  /*bf20*/  ISETP.NE.AND P6, PT, R43, RZ, PT ;  /* 0x000000ff2b00720c */ /* 0x000fe20003fc5270 */
[----:B------:R-:W-:-:S12]  /*bf30*/  VIADD R17, R41, 0x2 ;  /* 0x0000000229117836 */ /* 0x000fd80000000000 */
[----:B------:R-:W-:Y:S05]  /*bf40*/  WARPSYNC.COLLECTIVE R21, `(.L_x_1071) ;  /* 0x0000000015087348 */ /* 0x000fea0003c00000 */
[----:B------:R0:W1:Y:S02]  /*bf50*/  SHFL.DOWN P5, R23, R26, R19, R24 ;  /* 0x080000131a177389 */ /* 0x00006400000a0018 */
[----:B01----:R-:W-:Y:S05]  /*bf60*/  ENDCOLLECTIVE ;  /* 0x000000000000791b */ /* 0x003fea0003800000 */
.L_x_1071:
[----:B------:R-:W-:Y:S02]  /*bf70*/  IMAD.MOV.U32 R26, RZ, RZ, R39 ;  /* 0x000000ffff1a7224 */ /* 0x000fe400078e0027 */
[----:B------:R-:W-:-:S07]  /*bf80*/  IMAD.MOV.U32 R20, RZ, RZ, R23 ;  /* 0x000000ffff147224 */ /* 0x000fce00078e0017 */
[----:B------:R-:W-:Y:S05]  /*bf90*/  WARPSYNC.COLLECTIVE R21, `(.L_x_1072) ;  /* 0x0000000015087348 */ /* 0x000fea0003c00000 */
[----:B------:R0:W1:Y:S02]  /*bfa0*/  SHFL.DOWN P5, R23, R26, R19, R24 ;  /* 0x080000131a177389 */ /* 0x00006400000a0018 */
[----:B01----:R-:W-:Y:S05]  /*bfb0*/  ENDCOLLECTIVE ;  /* 0x000000000000791b */ /* 0x003fea0003800000 */
.L_x_1072:
[----:B------:R-:W-:Y:S01]  /*bfc0*/  IMAD.MOV.U32 R19, RZ, RZ, 0x4 ;  /* 0x00000004ff137424 */ /* 0x000fe200078e00ff */
[----:B------:R-:W-:Y:S02]  /*bfd0*/  ISETP.GT.AND P5, PT, R17, R24, PT ;  /* 0x000000181100720c */ /* 0x000fe40003fa4270 */
        /* <DEDUP_REMOVED lines=11> */
.L_x_1073:
[----:B------:R-:W-:Y:S02]  /*c090*/  IMAD.MOV.U32 R26, RZ, RZ, R17 ;  /* 0x000000ffff1a7224 */ /* 0x000fe400078e0011 */
[----:B------:R-:W-:-:S07]  /*c0a0*/  IMAD.MOV.U32 R16, RZ, RZ, R23 ;  /* 0x000000ffff107224 */ /* 0x000fce00078e0017 */
[----:B------:R-:W-:Y:S05]  /*c0b0*/  WARPSYNC.COLLECTIVE R21, `(.L_x_1074) ;  /* 0x0000000015087348 */ /* 0x000fea0003c00000 */
[----:B------:R0:W1:Y:S02]  /*c0c0*/  SHFL.DOWN P5, R23, R26, R19, R24 ;  /* 0x080000131a177389 */ /* 0x00006400000a0018 */
[----:B01----:R-:W-:Y:S05]  /*c0d0*/  ENDCOLLECTIVE ;  /* 0x000000000000791b */ /* 0x003fea0003800000 */
.L_x_1074:
[----:B------:R-:W-:Y:S01]  /*c0e0*/  IMAD.MOV.U32 R19, RZ, RZ, 0x8 ;  /* 0x00000008ff137424 */ /* 0x000fe200078e00ff */
[----:B------:R-:W-:Y:S02]  /*c0f0*/  ISETP.GT.AND P5, PT, R39, R24, PT ;  /* 0x000000182700720c */ /* 0x000fe40003fa4270 */
[----:B------:R-:W-:Y:S02]  /*c100*/  SEL R23, R23, RZ, !P6 ;  /* 0x000000ff17177207 */ /* 0x000fe40007000000 */
[----:B------:R-:W-:-:S05]  /*c110*/  SEL R16, R16, RZ, !P5 ;  /* 0x000000ff10107207 */ /* 0x000fca0006800000 */
[----:B------:R-:W-:Y:S01]  /*c120*/  IMAD.IADD R47, R45, 0x1, R16 ;  /* 0x000000012d2f7824 */ /* 0x000fe200078e0210 */
[----:B------:R-:W-:-:S03]  /*c130*/  SEL R16, R23, RZ, !P5 ;  /* 0x000000ff17107207 */ /* 0x000fc60006800000 */
[----:B------:R-:W-:Y:S01]  /*c140*/  IMAD.MOV.U32 R26, RZ, RZ, R47 ;  /* 0x000000ffff1a7224 */ /* 0x000fe200078e002f */
[----:B------:R-:W-:Y:S01]  /*c150*/  ISETP.NE.AND P6, PT, R47, RZ, PT ;  /* 0x000000ff2f00720c */ /* 0x000fe20003fc5270 */
[----:B------:R-:W-:Y:S02]  /*c160*/  IMAD.IADD R39, R17, 0x1, R16 ;  /* 0x0000000111277824 */ /* 0x000fe400078e0210 */
[----:B------:R-:W-:-:S10]  /*c170*/  VIADD R17, R41, 0x8 ;  /* 0x0000000829117836 */ /* 0x000fd40000000000 */
[----:B------:R-:W-:Y:S05]  /*c180*/  WARPSYNC.COLLECTIVE R21, `(.L_x_1075) ;  /* 0x0000000015087348 */ /* 0x000fea0003c00000 */
[----:B------:R0:W1:Y:S02]  /*c190*/  SHFL.DOWN P5, R23, R26, R19, R24 ;  /* 0x080000131a177389 */ /* 0x00006400000a0018 */
[----:B01----:R-:W-:Y:S05]  /*c1a0*/  ENDCOLLECTIVE ;  /* 0x000000000000791b */ /* 0x003fea0003800000 */
.L_x_1075:
[----:B------:R-:W-:Y:S02]  /*c1b0*/  IMAD.MOV.U32 R26, RZ, RZ, R39 ;  /* 0x000000ffff1a7224 */ /* 0x000fe400078e0027 */
[----:B------:R-:W-:-:S07]  /*c1c0*/  IMAD.MOV.U32 R16, RZ, RZ, R23 ;  /* 0x000000ffff107224 */ /* 0x000fce00078e0017 */
[----:B------:R-:W-:Y:S05]  /*c1d0*/  WARPSYNC.COLLECTIVE R21, `(.L_x_1076) ;  /* 0x0000000015087348 */ /* 0x000fea0003c00000 */
[----:B------:R0:W1:Y:S02]  /*c1e0*/  SHFL.DOWN P5, R23, R26, R19, R24 ;  /* 0x080000131a177389 */ /* 0x00006400000a0018 */
[----:B01----:R-:W-:Y:S05]  /*c1f0*/  ENDCOLLECTIVE ;  /* 0x000000000000791b */ /* 0x003fea0003800000 */
.L_x_1076:
[----:B------:R-:W-:Y:S01]  /*c200*/  IMAD.MOV.U32 R19, RZ, RZ, 0x10 ;  /* 0x00000010ff137424 */ /* 0x000fe200078e00ff */
[----:B------:R-:W-:Y:S01]  /*c210*/  ISETP.GT.AND P5, PT, R17, R24, PT ;  /* 0x000000181100720c */ /* 0x000fe20003fa4270 */
[----:B------:R-:W-:Y:S01]  /*c220*/  VIADD R17, R41, 0x10 ;  /* 0x0000001029117836 */ /* 0x000fe20000000000 */
[----:B------:R-:W-:Y:S02]  /*c230*/  SEL R23, R23, RZ, !P6 ;  /* 0x000000ff17177207 */ /* 0x000fe40007000000 */
[----:B------:R-:W-:-:S05]  /*c240*/  SEL R16, R16, RZ, !P5 ;  /* 0x000000ff10107207 */ /* 0x000fca0006800000 */
[----:B------:R-:W-:Y:S01]  /*c250*/  IMAD.IADD R45, R47, 0x1, R16 ;  /* 0x000000012f2d7824 */ /* 0x000fe200078e0210 */
[----:B------:R-:W-:-:S03]  /*c260*/  SEL R16, R23, RZ, !P5 ;  /* 0x000000ff17107207 */ /* 0x000fc60006800000 */
[----:B------:R-:W-:Y:S01]  /*c270*/  IMAD.MOV.U32 R26, RZ, RZ, R45 ;  /* 0x000000ffff1a7224 */ /* 0x000fe200078e002d */
[----:B------:R-:W-:Y:S01]  /*c280*/  ISETP.NE.AND P6, PT, R45, RZ, PT ;  /* 0x000000ff2d00720c */ /* 0x000fe20003fc5270 */
[----:B------:R-:W-:-:S12]  /*c290*/  IMAD.IADD R43, R39, 0x1, R16 ;  /* 0x00000001272b7824 */ /* 0x000fd800078e0210 */
[----:B------:R-:W-:Y:S05]  /*c2a0*/  WARPSYNC.COLLECTIVE R21, `(.L_x_1077) ;  /* 0x0000000015087348 */ /* 0x000fea0003c00000 */
[----:B------:R0:W1:Y:S02]  /*c2b0*/  SHFL.DOWN P5, R23, R26, R19, R24 ;  /* 0x080000131a177389 */ /* 0x00006400000a0018 */
[----:B01----:R-:W-:Y:S05]  /*c2c0*/  ENDCOLLECTIVE ;  /* 0x000000000000791b */ /* 0x003fea0003800000 */
.L_x_1077:
[----:B------:R-:W-:Y:S02]  /*c2d0*/  IMAD.MOV.U32 R26, RZ, RZ, R43 ;  /* 0x000000ffff1a7224 */ /* 0x000fe400078e002b */
[----:B------:R-:W-:-:S07]  /*c2e0*/  IMAD.MOV.U32 R20, RZ, RZ, R23 ;  /* 0x000000ffff147224 */ /* 0x000fce00078e0017 */
[----:B------:R-:W-:Y:S05]  /*c2f0*/  WARPSYNC.COLLECTIVE R21, `(.L_x_1078) ;  /* 0x0000000015087348 */ /* 0x000fea0003c00000 */
[----:B------:R0:W1:Y:S02]  /*c300*/  SHFL.DOWN P5, R23, R26, R19, R24 ;  /* 0x080000131a177389 */ /* 0x00006400000a0018 */
[----:B01----:R-:W-:Y:S05]  /*c310*/  ENDCOLLECTIVE ;  /* 0x000000000000791b */ /* 0x003fea0003800000 */
.L_x_1078:
[----:B------:R-:W-:Y:S05]  /*c320*/  WARPSYNC.COLLECTIVE R21, `(.L_x_1079) ;  /* 0x0000000015087348 */ /* 0x000fea0003c00000 */
[----:B------:R-:W-:Y:S01]  /*c330*/  VOTE.ALL P3, P3 ;  /* 0x0000000000ff7806 */ /* 0x000fe20001860000 */
[----:B------:R-:W-:-:S12]  /*c340*/  ENDCOLLECTIVE ;  /* 0x000000000000791b */ /* 0x000fd80003800000 */
.L_x_1079:
[----:B------:R-:W-:Y:S02]  /*c350*/  ISETP.GT.AND P5, PT, R17, R24, PT ;  /* 0x000000181100720c */ /* 0x000fe40003fa4270 */
[----:B------:R-:W-:Y:S02]  /*c360*/  LOP3.LUT R17, RZ, R0, RZ, 0x33, !PT ;  /* 0x00000000ff117212 */ /* 0x000fe400078e33ff */
[----:B------:R-:W-:Y:S02]  /*c370*/  SEL R23, R23, RZ, !P6 ;  /* 0x000000ff17177207 */ /* 0x000fe40007000000 */
[----:B------:R-:W-:Y:S01]  /*c380*/  SEL R20, R20, RZ, !P5 ;  /* 0x000000ff14147207 */ /* 0x000fe20006800000 */
[----:B------:R-:W-:Y:S01]  /*c390*/  IMAD.IADD R40, R17, 0x1, R40 ;  /* 0x0000000111287824 */ /* 0x000fe200078e0228 */
[----:B------:R-:W-:Y:S01]  /*c3a0*/  SEL R22, R23, RZ, !P5 ;  /* 0x000000ff17167207 */ /* 0x000fe20006800000 */
[----:B------:R-:W0:Y:S02]  /*c3b0*/  LDC.64 R16, c[0x0][0x3b0] ;  /* 0x0000ec00ff107b82 */ /* 0x000e240000000a00 */
[----:B------:R-:W-:-:S02]  /*c3c0*/  IMAD.IADD R20, R45, 0x1, R20 ;  /* 0x000000012d147824 */ /* 0x000fc400078e0214 */
[----:B------:R-:W-:Y:S01]  /*c3d0*/  IMAD.IADD R22, R43, 0x1, R22 ;  /* 0x000000012b167824 */ /* 0x000fe200078e0216 */
[----:B0-----:R-:W-:-:S05]  /*c3e0*/  IADD3 R38, P5, PT, R16, 0x200, RZ ;  /* 0x0000020010267810 */ /* 0x001fca0007fbe0ff */
[----:B------:R-:W-:Y:S01]  /*c3f0*/  IMAD.X R39, RZ, RZ, R17, P5 ;  /* 0x000000ffff277224 */ /* 0x000fe200028e0611 */
[----:B------:R-:W-:Y:S07]  /*c400*/  BRA `(.L_x_1080) ;  /* 0xffffffcc00307947 */ /* 0x000fee000383ffff */
.L_x_1012:
[----:B------:R-:W-:Y:S01]  /*c410*/  BSSY B0, `(.L_x_1081) ;  /* 0x0000006000007945 */ /* 0x000fe20003800000 */
[----:B------:R-:W-:Y:S01]  /*c420*/  PLOP3.LUT P3, PT, P3, PT, PT, 0x8, 0x80 ;  /* 0x000000000080781c */ /* 0x000fe20001f6e170 */
[----:B------:R-:W-:-:S12]  /*c430*/  IMAD.MOV.U32 R21, RZ, RZ, -0x1 ;  /* 0xffffffffff157424 */ /* 0x000fd800078e00ff */
[----:B------:R-:W-:Y:S05]  /*c440*/  WARPSYNC.COLLECTIVE R21, `(.L_x_1082) ;  /* 0x0000000015087348 */ /* 0x000fea0003c00000 */
[----:B------:R-:W-:Y:S01]  /*c450*/  VOTE.ANY P3, P3 ;  /* 0x0000000000ff7806 */ /* 0x000fe20001860100 */
[----:B------:R-:W-:-:S12]  /*c460*/  ENDCOLLECTIVE ;  /* 0x000000000000791b */ /* 0x000fd80003800000 */
.L_x_1082:
[----:B------:R-:W-:Y:S05]  /*c470*/  BSYNC B0 ;  /* 0x0000000000007941 */ /* 0x000fea0003800000 */
.L_x_1081:
[----:B------:R-:W-:Y:S05]  /*c480*/  BRA `(.L_x_1083) ;  /* 0xffffffcc00347947 */ /* 0x000fea000383ffff */
.L_x_1014:
        /* <DEDUP_REMOVED lines=8> */
.L_x_1085:
[----:B------:R-:W-:Y:S05]  /*c510*/  BSYNC B0 ;  /* 0x0000000000007941 */ /* 0x000fea0003800000 */
.L_x_1084:
        /* <DEDUP_REMOVED lines=12> */
.L_x_1086:
[----:B------:R-:W-:Y:S02]  /*c5e0*/  IMAD.MOV.U32 R26, RZ, RZ, R17 ;  /* 0x000000ffff1a7224 */ /* 0x000fe400078e0011 */
[----:B------:R-:W-:-:S07]  /*c5f0*/  IMAD.MOV.U32 R42, RZ, RZ, R23 ;  /* 0x000000ffff2a7224 */ /* 0x000fce00078e0017 */
[----:B------:R-:W-:Y:S05]  /*c600*/  WARPSYNC.COLLECTIVE R21, `(.L_x_1087) ;  /* 0x0000000015087348 */ /* 0x000fea0003c00000 */
[----:B------:R0:W1:Y:S02]  /*c610*/  SHFL.DOWN P5, R23, R26, R19, R24 ;  /* 0x080000131a177389 */ /* 0x00006400000a0018 */
[----:B01----:R-:W-:Y:S05]  /*c620*/  ENDCOLLECTIVE ;  /* 0x000000000000791b */ /* 0x003fea0003800000 */
.L_x_1087:
        /* <DEDUP_REMOVED lines=13> */
.L_x_1088:
[----:B------:R-:W-:Y:S02]  /*c700*/  IMAD.MOV.U32 R26, RZ, RZ, R43 ;  /* 0x000000ffff1a7224 */ /* 0x000fe400078e002b */
[----:B------:R-:W-:-:S07]  /*c710*/  IMAD.MOV.U32 R44, RZ, RZ, R23 ;  /* 0x000000ffff2c7224 */ /* 0x000fce00078e0017 */
[----:B------:R-:W-:Y:S05]  /*c720*/  WARPSYNC.COLLECTIVE R21, `(.L_x_1089) ;  /* 0x0000000015087348 */ /* 0x000fea0003c00000 */
[----:B------:R0:W1:Y:S02]  /*c730*/  SHFL.DOWN P5, R23, R26, R19, R24 ;  /* 0x080000131a177389 */ /* 0x00006400000a0018 */
[----:B01----:R-:W-:Y:S05]  /*c740*/  ENDCOLLECTIVE ;  /* 0x000000000000791b */ /* 0x003fea0003800000 */
.L_x_1089:
        /* <DEDUP_REMOVED lines=13> */
.L_x_1090:
[----:B------:R-:W-:Y:S02]  /*c820*/  IMAD.MOV.U32 R26, RZ, RZ, R17 ;  /* 0x000000ffff1a7224 */ /* 0x000fe400078e0011 */
[----:B------:R-:W-:-:S07]  /*c830*/  IMAD.MOV.U32 R16, RZ, RZ, R23 ;  /* 0x000000ffff107224 */ /* 0x000fce00078e0017 */
[----:B------:R-:W-:Y:S05]  /*c840*/  WARPSYNC.COLLECTIVE R21, `(.L_x_1091) ;  /* 0x0000000015087348 */ /* 0x000fea0003c00000 */
[----:B------:R0:W1:Y:S02]  /*c850*/  SHFL.DOWN P5, R23, R26, R19, R24 ;  /* 0x080000131a177389 */ /* 0x00006400000a0018 */
[----:B01----:R-:W-:Y:S05]  /*c860*/  ENDCOLLECTIVE ;  /* 0x000000000000791b */ /* 0x003fea0003800000 */
.L_x_1091:
        /* <DEDUP_REMOVED lines=13> */
.L_x_1092:
[----:B------:R-:W-:Y:S02]  /*c940*/  IMAD.MOV.U32 R26, RZ, RZ, R43 ;  /* 0x000000ffff1a7224 */ /* 0x000fe400078e002b */
[----:B------:R-:W-:-:S07]  /*c950*/  IMAD.MOV.U32 R16, RZ, RZ, R23 ;  /* 0x000000ffff107224 */ /* 0x000fce00078e0017 */
[----:B------:R-:W-:Y:S05]  /*c960*/  WARPSYNC.COLLECTIVE R21, `(.L_x_1093) ;  /* 0x0000000015087348 */ /* 0x000fea0003c00000 */
[----:B------:R0:W1:Y:S02]  /*c970*/  SHFL.DOWN P5, R23, R26, R19, R24 ;  /* 0x080000131a177389 */ /* 0x00006400000a0018 */
[----:B01----:R-:W-:Y:S05]  /*c980*/  ENDCOLLECTIVE ;  /* 0x000000000000791b */ /* 0x003fea0003800000 */
.L_x_1093:
        /* <DEDUP_REMOVED lines=13> */
.L_x_1094:
[----:B------:R-:W-:Y:S02]  /*ca60*/  IMAD.MOV.U32 R26, RZ, RZ, R17 ;  /* 0x000000ffff1a7224 */ /* 0x000fe400078e0011 */
[----:B------:R-:W-:-:S07]  /*ca70*/  IMAD.MOV.U32 R16, RZ, RZ, R23 ;  /* 0x000000ffff107224 */ /* 0x000fce00078e0017 */
[----:B------:R-:W-:Y:S05]  /*ca80*/  WARPSYNC.COLLECTIVE R21, `(.L_x_1095) ;  /* 0x0000000015087348 */ /* 0x000fea0003c00000 */
[----:B------:R0:W1:Y:S02]  /*ca90*/  SHFL.DOWN P5, R23, R26, R19, R24 ;  /* 0x080000131a177389 */ /* 0x00006400000a0018 */
[----:B01----:R-:W-:Y:S05]  /*caa0*/  ENDCOLLECTIVE ;  /* 0x000000000000791b */ /* 0x003fea0003800000 */
.L_x_1095:
[----:B------:R-:W-:Y:S05]  /*cab0*/  WARPSYNC.COLLECTIVE R21, `(.L_x_1096) ;  /* 0x0000000015087348 */ /* 0x000fea0003c00000 */
[----:B------:R-:W-:Y:S01]  /*cac0*/  VOTE.ALL P3, P3 ;  /* 0x0000000000ff7806 */ /* 0x000fe20001860000 */
[----:B------:R-:W-:-:S12]  /*cad0*/  ENDCOLLECTIVE ;  /* 0x000000000000791b */ /* 0x000fd80003800000 */
.L_x_1096:
[----:B------:R-:W-:Y:S02]  /*cae0*/  ISETP.GT.AND P5, PT, R43, R24, PT ;  /* 0x000000182b00720c */ /* 0x000fe40003fa4270 */
[----:B------:R-:W-:Y:S02]  /*caf0*/  SEL R23, R23, RZ, !P6 ;  /* 0x000000ff17177207 */ /* 0x000fe40007000000 */
[----:B------:R-:W-:Y:S02]  /*cb00*/  SEL R16, R16, RZ, !P5 ;  /* 0x000000ff10107207 */ /* 0x000fe40006800000 */
[----:B------:R-:W-:Y:S02]  /*cb10*/  SEL R18, R23, RZ, !P5 ;  /* 0x000000ff17127207 */ /* 0x000fe40006800000 */
[----:B------:R-:W-:Y:S02]  /*cb20*/  ISETP.NE.AND P5, PT, R20, RZ, PT ;  /* 0x000000ff1400720c */ /* 0x000fe40003fa5270 */
[----:B------:R-:W-:Y:S01]  /*cb30*/  IADD3 R20, PT, PT, R45, R16, R20 ;  /* 0x000000102d147210 */ /* 0x000fe20007ffe014 */
[----:B------:R-:W-:-:S05]  /*cb40*/  IMAD.IADD R18, R17, 0x1, R18 ;  /* 0x0000000111127824 */ /* 0x000fca00078e0212 */
[----:B------:R-:W-:-:S05]  /*cb50*/  SEL R17, R18, RZ, !P5 ;  /* 0x000000ff12117207 */ /* 0x000fca0006800000 */
[----:B------:R-:W-:Y:S01]  /*cb60*/  IMAD.IADD R22, R17, 0x1, R22 ;  /* 0x0000000111167824 */ /* 0x000fe200078e0216 */
[----:B------:R-:W-:Y:S06]  /*cb70*/  BRA `(.L_x_1097) ;  /* 0xffffffc800807947 */ /* 0x000fec000383ffff */
.L_x_1098:
        /* <DEDUP_REMOVED lines=16> */
.L_x_1136:


//--------------------- .text._ZN6thrust24THRUST_300001_SM_1000_NS8cuda_cub4core6detail13_kernel_agentINS1_15__reduce_by_key9InitAgentIN3cub18CUB_300001_SM_100024ReduceByKeyScanTileStateIiiLb1EEEiPiEEJSA_iSB_EEEvDpT0_ --------------------------
	.section	.text._ZN6thrust24THRUST_300001_SM_1000_NS8cuda_cub4core6detail13_kernel_agentINS1_15__reduce_by_key9InitAgentIN3cub18CUB_300001_SM_100024ReduceByKeyScanTileStateIiiLb1EEEiPiEEJSA_iSB_EEEvDpT0_,"ax",@progbits
	.align	128
        .global         _ZN6thrust24THRUST_300001_SM_1000_NS8cuda_cub4core6detail13_kernel_agentINS1_15__reduce_by_key9InitAgentIN3cub18CUB_300001_SM_100024ReduceByKeyScanTileStateIiiLb1EEEiPiEEJSA_iSB_EEEvDpT0_
        .type           _ZN6thrust24THRUST_300001_SM_1000_NS8cuda_cub4core6detail13_kernel_agentINS1_15__reduce_by_key9InitAgentIN3cub18CUB_300001_SM_100024ReduceByKeyScanTileStateIiiLb1EEEiPiEEJSA_iSB_EEEvDpT0_,@function
        .size           _ZN6thrust24THRUST_300001_SM_1000_NS8cuda_cub4core6detail13_kernel_agentINS1_15__reduce_by_key9InitAgentIN3cub18CUB_300001_SM_100024ReduceByKeyScanTileStateIiiLb1EEEiPiEEJSA_iSB_EEEvDpT0_,(.L_x_1137 - _ZN6thrust24THRUST_300001_SM_1000_NS8cuda_cub4core6detail13_kernel_agentINS1_15__reduce_by_key9InitAgentIN3cub18CUB_300001_SM_100024ReduceByKeyScanTileStateIiiLb1EEEiPiEEJSA_iSB_EEEvDpT0_)
        .other          _ZN6thrust24THRUST_300001_SM_1000_NS8cuda_cub4core6detail13_kernel_agentINS1_15__reduce_by_key9InitAgentIN3cub18CUB_300001_SM_100024ReduceByKeyScanTileStateIiiLb1EEEiPiEEJSA_iSB_EEEvDpT0_,@"STO_CUDA_ENTRY STV_DEFAULT"
_ZN6thrust24THRUST_300001_SM_1000_NS8cuda_cub4core6detail13_kernel_agentINS1_15__reduce_by_key9InitAgentIN3cub18CUB_300001_SM_100024ReduceByKeyScanTileStateIiiLb1EEEiPiEEJSA_iSB_EEEvDpT0_:
.text._ZN6thrust24THRUST_300001_SM_1000_NS8cuda_cub4core6detail13_kernel_agentINS1_15__reduce_by_key9InitAgentIN3cub18CUB_300001_SM_100024ReduceByKeyScanTileStateIiiLb1EEEiPiEEJSA_iSB_EEEvDpT0_:
        /* <DEDUP_REMOVED lines=22> */
[----:B0-----:R-:W-:Y:S01]  /*0160*/  STG.E desc[UR4][R2.64], RZ ;  /* 0x000000ff02007986 */ /* 0x001fe2000c101904 */
[----:B------:R-:W-:Y:S05]  /*0170*/  EXIT ;  /* 0x000000000000794d */ /* 0x000fea0003800000 */
.L_x_1099:
        /* <DEDUP_REMOVED lines=16> */
.L_x_1137:


//--------------------- .text._Z11insertInputPjS_ii --------------------------
	.section	.text._Z11insertInputPjS_ii,"ax",@progbits
	.align	128
        .global         _Z11insertInputPjS_ii
        .type           _Z11insertInputPjS_ii,@function
        .size           _Z11insertInputPjS_ii,(.L_x_1138 - _Z11insertInputPjS_ii)
        .other          _Z11insertInputPjS_ii,@"STO_CUDA_ENTRY STV_DEFAULT"
_Z11insertInputPjS_ii:
.text._Z11insertInputPjS_ii:
[----:B------:R-:W-:Y:S01]  /*0000*/  LDC R1, c[0x0][0x37c] ;  /* 0x0000df00ff017b82 */ /* 0x000fe20000000800 */
[----:B------:R-:W0:Y:S01]  /*0010*/  S2R R5, SR_CTAID.X ;  /* 0x0000000000057919 */ /* 0x000e220000002500 */
[----:B------:R-:W0:Y:S01]  /*0020*/  LDCU UR4, c[0x0][0x360] ;  /* 0x00006c00ff0477ac */ /* 0x000e220008000800 */
[----:B------:R-:W0:Y:S01]  /*0030*/  S2R R0, SR_TID.X ;  /* 0x0000000000007919 */ /* 0x000e220000002100 */
[----:B------:R-:W1:Y:S01]  /*0040*/  LDCU UR5, c[0x0][0x390] ;  /* 0x00007200ff0577ac */ /* 0x000e620008000800 */
[----:B0-----:R-:W-:-:S05]  /*0050*/  IMAD R5, R5, UR4, R0 ;  /* 0x0000000405057c24 */ /* 0x001fca000f8e0200 */
[----:B-1----:R-:W-:-:S13]  /*0060*/  ISETP.GE.AND P0, PT, R5, UR5, PT ;  /* 0x0000000505007c0c */ /* 0x002fda000bf06270 */
[----:B------:R-:W-:Y:S05]  /*0070*/  @P0 EXIT ;  /* 0x000000000000094d */ /* 0x000fea0003800000 */
[----:B------:R-:W0:Y:S01]  /*0080*/  LDC.64 R2, c[0x0][0x380] ;  /* 0x0000e000ff027b82 */ /* 0x000e220000000a00 */
[----:B------:R-:W1:Y:S01]  /*0090*/  LDCU.64 UR4, c[0x0][0x358] ;  /* 0x00006b00ff0477ac */ /* 0x000e620008000a00 */
[----:B0-----:R-:W-:-:S06]  /*00a0*/  IMAD.WIDE R2, R5, 0x4, R2 ;  /* 0x0000000405027825 */ /* 0x001fcc00078e0202 */
[----:B------:R-:W0:Y:S01]  /*00b0*/  LDC.64 R4, c[0x0][0x388] ;  /* 0x0000e200ff047b82 */ /* 0x000e220000000a00 */
[----:B-1----:R1:W5:Y:S01]  /*00c0*/  LDG.E R3, desc[UR4][R2.64] ;  /* 0x0000000402037981 */ /* 0x002362000c1e1900 */
[----:B------:R-:W2:Y:S01]  /*00d0*/  LDCU UR4, c[0x0][0x394] ;  /* 0x00007280ff0477ac */ /* 0x000ea20008000800 */
[----:B------:R-:W-:Y:S01]  /*00e0*/  IMAD.MOV.U32 R0, RZ, RZ, RZ ;  /* 0x000000ffff007224 */ /* 0x000fe200078e00ff */
[----:B--2---:R-:W2:Y:S01]  /*00f0*/  I2F.U32.RP R8, UR4 ;  /* 0x0000000400087d06 */ /* 0x004ea20008209000 */
[----:B------:R-:W-:Y:S02]  /*0100*/  ISETP.NE.U32.AND P0, PT, RZ, UR4, PT ;  /* 0x00000004ff007c0c */ /* 0x000fe4000bf05070 */
[----:B------:R-:W-:-:S05]  /*0110*/  LOP3.LUT R11, RZ, UR4, RZ, 0x33, !PT ;  /* 0x00000004ff0b7c12 */ /* 0x000fca000f8e33ff */
[----:B--2---:R-:W2:Y:S02]  /*0120*/  MUFU.RCP R8, R8 ;  /* 0x0000000800087308 */ /* 0x004ea40000001000 */
[----:B--2---:R-:W-:-:S06]  /*0130*/  VIADD R6, R8, 0xffffffe ;  /* 0x0ffffffe08067836 */ /* 0x004fcc0000000000 */
[----:B------:R2:W3:Y:S02]  /*0140*/  F2I.FTZ.U32.TRUNC.NTZ R7, R6 ;  /* 0x0000000600077305 */ /* 0x0004e4000021f000 */
[----:B--2---:R-:W-:Y:S02]  /*0150*/  HFMA2 R6, -RZ, RZ, 0, 0 ;  /* 0x00000000ff067431 */ /* 0x004fe400000001ff */
[----:B---3--:R-:W-:-:S04]  /*0160*/  IMAD.MOV R9, RZ, RZ, -R7 ;  /* 0x000000ffff097224 */ /* 0x008fc800078e0a07 */
[----:B------:R-:W-:-:S04]  /*0170*/  IMAD R9, R9, UR4, RZ ;  /* 0x0000000409097c24 */ /* 0x000fc8000f8e02ff */
[----:B01----:R-:W-:-:S07]  /*0180*/  IMAD.HI.U32 R9, R7, R9, R6 ;  /* 0x0000000907097227 */ /* 0x003fce00078e0006 */
.L_x_1100:
[----:B-----5:R-:W-:Y:S01]  /*0190*/  IADD3 R2, PT, PT, R3, R0, RZ ;  /* 0x0000000003027210 */ /* 0x020fe20007ffe0ff */
[----:B------:R-:W-:Y:S05]  /*01a0*/  YIELD ;  /* 0x0000000000007946 */ /* 0x000fea0003800000 */
[----:B------:R-:W-:-:S04]  /*01b0*/  IMAD.HI.U32 R6, R9, R2, RZ ;  /* 0x0000000209067227 */ /* 0x000fc800078e00ff */
[----:B------:R-:W-:-:S04]  /*01c0*/  IMAD.MOV R7, RZ, RZ, -R6 ;  /* 0x000000ffff077224 */ /* 0x000fc800078e0a06 */
[----:B------:R-:W-:-:S05]  /*01d0*/  IMAD R2, R7, UR4, R2 ;  /* 0x0000000407027c24 */ /* 0x000fca000f8e0202 */
[----:B------:R-:W-:-:S13]  /*01e0*/  ISETP.GE.U32.AND P1, PT, R2, UR4, PT ;  /* 0x0000000402007c0c */ /* 0x000fda000bf26070 */
[----:B------:R-:W-:-:S04]  /*01f0*/  @P1 IADD3 R2, PT, PT, R2, -UR4, RZ ;  /* 0x8000000402021c10 */ /* 0x000fc8000fffe0ff */
[----:B------:R-:W-:-:S13]  /*0200*/  ISETP.GE.U32.AND P1, PT, R2, UR4, PT ;  /* 0x0000000402007c0c */ /* 0x000fda000bf26070 */
[----:B------:R-:W-:-:S05]  /*0210*/  @P1 VIADD R2, R2, -UR4 ;  /* 0x8000000402021c36 */ /* 0x000fca0008000000 */
[----:B------:R-:W-:Y:S02]  /*0220*/  SEL R7, R11, R2, !P0 ;  /* 0x000000020b077207 */ /* 0x000fe40004000000 */
[----:B------:R-:W-:-:S03]  /*0230*/  MOV R2, RZ ;  /* 0x000000ff00027202 */ /* 0x000fc60000000f00 */
[----:B------:R-:W-:-:S05]  /*0240*/  IMAD.WIDE R6, R7, 0x4, R4 ;  /* 0x0000000407067825 */ /* 0x000fca00078e0204 */
[----:B------:R-:W2:Y:S01]  /*0250*/  ATOMG.E.CAS.STRONG.GPU PT, R2, [R6], R2, R3 ;  /* 0x00000002060273a9 */ /* 0x000ea200001ee103 */
[----:B------:R-:W-:Y:S02]  /*0260*/  IADD3 R0, PT, PT, R0, 0x1, RZ ;  /* 0x0000000100007810 */ /* 0x000fe40007ffe0ff */
[C---:B--2---:R-:W-:Y:S02]  /*0270*/  ISETP.NE.AND P1, PT, R2.reuse, R3, PT ;  /* 0x000000030200720c */ /* 0x044fe40003f25270 */
[----:B------:R-:W-:-:S13]  /*0280*/  ISETP.NE.AND P2, PT, R2, RZ, PT ;  /* 0x000000ff0200720c */ /* 0x000fda0003f45270 */
[----:B------:R-:W-:Y:S05]  /*0290*/  @P1 BRA P2, `(.L_x_1100) ;  /* 0xfffffffc00bc1947 */ /* 0x000fea000103ffff */
[----:B------:R-:W-:Y:S05]  /*02a0*/  EXIT ;  /* 0x000000000000794d */ /* 0x000fea0003800000 */
.L_x_1101:
        /* <DEDUP_REMOVED lines=13> */
.L_x_1138:


//--------------------- .text._Z12checkSubCombPjiiS_S_iPi --------------------------
	.section	.text._Z12checkSubCombPjiiS_S_iPi,"ax",@progbits
	.align	128
        .global         _Z12checkSubCombPjiiS_S_iPi
        .type           _Z12checkSubCombPjiiS_S_iPi,@function
        .size           _Z12checkSubCombPjiiS_S_iPi,(.L_x_1139 - _Z12checkSubCombPjiiS_S_iPi)
        .other          _Z12checkSubCombPjiiS_S_iPi,@"STO_CUDA_ENTRY STV_DEFAULT"
_Z12checkSubCombPjiiS_S_iPi:
.text._Z12checkSubCombPjiiS_S_iPi:
        /* <DEDUP_REMOVED lines=8> */
[----:B------:R-:W0:Y:S01]  /*0080*/  LDC R5, c[0x0][0x38c] ;  /* 0x0000e300ff057b82 */ /* 0x000e220000000800 */
[----:B------:R-:W1:Y:S01]  /*0090*/  LDCU.64 UR4, c[0x0][0x358] ;  /* 0x00006b00ff0477ac */ /* 0x000e620008000a00 */
[----:B------:R-:W2:Y:S01]  /*00a0*/  LDCU UR6, c[0x0][0x3a0] ;  /* 0x00007400ff0677ac */ /* 0x000ea20008000800 */
[----:B0-----:R-:W-:-:S04]  /*00b0*/  IABS R7, R5 ;  /* 0x0000000500077213 */ /* 0x001fc80000000000 */
[----:B------:R-:W0:Y:S08]  /*00c0*/  I2F.RP R4, R7 ;  /* 0x0000000700047306 */ /* 0x000e300000209400 */
[----:B0-----:R-:W0:Y:S02]  /*00d0*/  MUFU.RCP R4, R4 ;  /* 0x0000000400047308 */ /* 0x001e240000001000 */
[----:B0-----:R-:W-:-:S06]  /*00e0*/  VIADD R2, R4, 0xffffffe ;  /* 0x0ffffffe04027836 */ /* 0x001fcc0000000000 */
[----:B------:R0:W3:Y:S02]  /*00f0*/  F2I.FTZ.U32.TRUNC.NTZ R3, R2 ;  /* 0x0000000200037305 */ /* 0x0000e4000021f000 */
[----:B0-----:R-:W-:Y:S02]  /*0100*/  HFMA2 R2, -RZ, RZ, 0, 0 ;  /* 0x00000000ff027431 */ /* 0x001fe400000001ff */
[----:B---3--:R-:W-:-:S04]  /*0110*/  IMAD.MOV R6, RZ, RZ, -R3 ;  /* 0x000000ffff067224 */ /* 0x008fc800078e0a03 */
[----:B------:R-:W-:Y:S01]  /*0120*/  IMAD R9, R6, R7, RZ ;  /* 0x0000000706097224 */ /* 0x000fe200078e02ff */
[----:B------:R-:W-:-:S03]  /*0130*/  IABS R6, R0 ;  /* 0x0000000000067213 */ /* 0x000fc60000000000 */
[----:B------:R-:W-:Y:S01]  /*0140*/  IMAD.HI.U32 R3, R3, R9, R2 ;  /* 0x0000000903037227 */ /* 0x000fe200078e0002 */
[----:B------:R-:W-:Y:S01]  /*0150*/  LOP3.LUT R2, R0, R5, RZ, 0x3c, !PT ;  /* 0x0000000500027212 */ /* 0x000fe200078e3cff */
[----:B------:R-:W0:Y:S03]  /*0160*/  LDC.64 R8, c[0x0][0x380] ;  /* 0x0000e000ff087b82 */ /* 0x000e260000000a00 */
[----:B------:R-:W-:Y:S01]  /*0170*/  ISETP.GE.AND P1, PT, R2, RZ, PT ;  /* 0x000000ff0200720c */ /* 0x000fe20003f26270 */
[----:B------:R-:W-:-:S04]  /*0180*/  IMAD.HI.U32 R3, R3, R6, RZ ;  /* 0x0000000603037227 */ /* 0x000fc800078e00ff */
[----:B------:R-:W-:-:S04]  /*0190*/  IMAD.MOV R4, RZ, RZ, -R3 ;  /* 0x000000ffff047224 */ /* 0x000fc800078e0a03 */
[----:B------:R-:W-:-:S05]  /*01a0*/  IMAD R4, R7, R4, R6 ;  /* 0x0000000407047224 */ /* 0x000fca00078e0206 */
[----:B------:R-:W-:-:S13]  /*01b0*/  ISETP.GT.U32.AND P2, PT, R7, R4, PT ;  /* 0x000000040700720c */ /* 0x000fda0003f44070 */
[----:B------:R-:W-:Y:S01]  /*01c0*/  @!P2 IMAD.IADD R4, R4, 0x1, -R7 ;  /* 0x000000010404a824 */ /* 0x000fe200078e0a07 */
[----:B------:R-:W-:Y:S02]  /*01d0*/  @!P2 IADD3 R3, PT, PT, R3, 0x1, RZ ;  /* 0x000000010303a810 */ /* 0x000fe40007ffe0ff */
[----:B------:R-:W-:Y:S02]  /*01e0*/  ISETP.NE.AND P2, PT, R5, RZ, PT ;  /* 0x000000ff0500720c */ /* 0x000fe40003f45270 */
[----:B------:R-:W-:-:S13]  /*01f0*/  ISETP.GE.U32.AND P0, PT, R4, R7, PT ;  /* 0x000000070400720c */ /* 0x000fda0003f06070 */
[----:B------:R-:W-:-:S04]  /*0200*/  @P0 VIADD R3, R3, 0x1 ;  /* 0x0000000103030836 */ /* 0x000fc80000000000 */
[----:B------:R-:W-:Y:S01]  /*0210*/  IMAD.MOV.U32 R4, RZ, RZ, R3 ;  /* 0x000000ffff047224 */ /* 0x000fe200078e0003 */
[----:B--2---:R-:W2:Y:S01]  /*0220*/  I2F.U32.RP R11, UR6 ;  /* 0x00000006000b7d06 */ /* 0x004ea20008209000 */
[----:B------:R-:W3:Y:S03]  /*0230*/  LDC.64 R2, c[0x0][0x398] ;  /* 0x0000e600ff027b82 */ /* 0x000ee60000000a00 */
[----:B------:R-:W-:Y:S02]  /*0240*/  @!P1 IADD3 R4, PT, PT, -R4, RZ, RZ ;  /* 0x000000ff04049210 */ /* 0x000fe40007ffe1ff */
[----:B------:R-:W-:-:S05]  /*0250*/  @!P2 LOP3.LUT R4, RZ, R5, RZ, 0x33, !PT ;  /* 0x00000005ff04a212 */ /* 0x000fca00078e33ff */
[----:B0-----:R-:W-:-:S05]  /*0260*/  IMAD.WIDE R8, R4, 0x4, R8 ;  /* 0x0000000404087825 */ /* 0x001fca00078e0208 */
[----:B-1----:R0:W4:Y:S01]  /*0270*/  LDG.E R13, desc[UR4][R8.64] ;  /* 0x00000004080d7981 */ /* 0x002122000c1e1900 */
[----:B--2---:R-:W1:Y:S01]  /*0280*/  MUFU.RCP R11, R11 ;  /* 0x0000000b000b7308 */ /* 0x004e620000001000 */
[----:B------:R-:W-:Y:S01]  /*0290*/  IMAD.MOV R10, RZ, RZ, -R4 ;  /* 0x000000ffff0a7224 */ /* 0x000fe200078e0a04 */
[----:B------:R-:W-:Y:S03]  /*02a0*/  BSSY.RECONVERGENT B0, `(.L_x_1102) ;  /* 0x0000013000007945 */ /* 0x000fe60003800200 */
[----:B------:R-:W-:Y:S01]  /*02b0*/  IMAD R5, R5, R10, R0 ;  /* 0x0000000a05057224 */ /* 0x000fe200078e0200 */
[----:B0-----:R-:W-:Y:S01]  /*02c0*/  MOV R8, RZ ;  /* 0x000000ff00087202 */ /* 0x001fe20000000f00 */
[----:B-1----:R-:W-:-:S04]  /*02d0*/  VIADD R6, R11, 0xffffffe ;  /* 0x0ffffffe0b067836 */ /* 0x002fc80000000000 */
[----:B------:R-:W0:Y:S02]  /*02e0*/  F2I.FTZ.U32.TRUNC.NTZ R7, R6 ;  /* 0x0000000600077305 */ /* 0x000e24000021f000 */
[----:B0-----:R-:W-:Y:S01]  /*02f0*/  IMAD.MOV R12, RZ, RZ, -R7 ;  /* 0x000000ffff0c7224 */ /* 0x001fe200078e0a07 */
[----:B----4-:R-:W-:-:S04]  /*0300*/  LOP3.LUT R10, R13, 0x1, RZ, 0xc0, !PT ;  /* 0x000000010d0a7812 */ /* 0x010fc800078ec0ff */
[----:B------:R-:W-:Y:S01]  /*0310*/  IADD3 R10, PT, PT, R5, -R10, RZ ;  /* 0x8000000a050a7210 */ /* 0x000fe20007ffe0ff */
[----:B------:R-:W-:-:S03]  /*0320*/  IMAD.MOV.U32 R5, RZ, RZ, 0x1 ;  /* 0x00000001ff057424 */ /* 0x000fc600078e00ff */
[----:B------:R-:W-:-:S13]  /*0330*/  ISETP.GE.AND P0, PT, R10, RZ, PT ;  /* 0x000000ff0a00720c */ /* 0x000fda0003f06270 */
[----:B---3--:R-:W-:Y:S05]  /*0340*/  @!P0 BRA `(.L_x_1103) ;  /* 0x0000000000208947 */ /* 0x008fea0003800000 */
[----:B------:R-:W-:Y:S02]  /*0350*/  IMAD.MOV.U32 R8, RZ, RZ, RZ ;  /* 0x000000ffff087224 */ /* 0x000fe400078e00ff */
[----:B------:R-:W-:-:S07]  /*0360*/  IMAD.MOV.U32 R9, RZ, RZ, R13 ;  /* 0x000000ffff097224 */ /* 0x000fce00078e000d */
.L_x_1104:
[----:B------:R-:W-:Y:S01]  /*0370*/  SHF.R.U32.HI R9, RZ, 0x1, R9 ;  /* 0x00000001ff097819 */ /* 0x000fe20000011609 */
[----:B------:R-:W-:-:S03]  /*0380*/  VIADD R8, R8, 0x1 ;  /* 0x0000000108087836 */ /* 0x000fc60000000000 */
[----:B------:R-:W-:-:S04]  /*0390*/  LOP3.LUT R11, R9, 0x1, RZ, 0xc0, !PT ;  /* 0x00000001090b7812 */ /* 0x000fc800078ec0ff */
[----:B------:R-:W-:-:S04]  /*03a0*/  IADD3 R10, PT, PT, -R11, R10, RZ ;  /* 0x0000000a0b0a7210 */ /* 0x000fc80007ffe1ff */
[----:B------:R-:W-:-:S13]  /*03b0*/  ISETP.GT.AND P0, PT, R10, -0x1, PT ;  /* 0xffffffff0a00780c */ /* 0x000fda0003f04270 */
[----:B------:R-:W-:Y:S05]  /*03c0*/  @P0 BRA `(.L_x_1104) ;  /* 0xfffffffc00e80947 */ /* 0x000fea000383ffff */
.L_x_1103:
[----:B------:R-:W-:Y:S05]  /*03d0*/  BSYNC.RECONVERGENT B0 ;  /* 0x0000000000007941 */ /* 0x000fea0003800200 */
.L_x_1102:
[----:B------:R-:W-:Y:S01]  /*03e0*/  SHF.L.U32 R8, R5, R8, RZ ;  /* 0x0000000805087219 */ /* 0x000fe200000006ff */
[----:B------:R-:W-:Y:S01]  /*03f0*/  IMAD R9, R12, UR6, RZ ;  /* 0x000000060c097c24 */ /* 0x000fe2000f8e02ff */
[----:B------:R-:W-:Y:S01]  /*0400*/  BSSY.RECONVERGENT B0, `(.L_x_1105) ;  /* 0x0000016000007945 */ /* 0x000fe20003800200 */
[----:B------:R-:W-:Y:S01]  /*0410*/  IMAD.MOV.U32 R6, RZ, RZ, RZ ;  /* 0x000000ffff067224 */ /* 0x000fe200078e00ff */
[----:B------:R-:W-:Y:S01]  /*0420*/  LOP3.LUT R13, R8, R13, RZ, 0x3c, !PT ;  /* 0x0000000d080d7212 */ /* 0x000fe200078e3cff */
[----:B------:R-:W-:Y:S01]  /*0430*/  HFMA2 R8, -RZ, RZ, 0, 0 ;  /* 0x00000000ff087431 */ /* 0x000fe200000001ff */
[----:B------:R-:W-:Y:S01]  /*0440*/  ISETP.NE.U32.AND P0, PT, RZ, UR6, PT ;  /* 0x00000006ff007c0c */ /* 0x000fe2000bf05070 */
[----:B------:R-:W-:Y:S01]  /*0450*/  IMAD.HI.U32 R9, R7, R9, R6 ;  /* 0x0000000907097227 */ /* 0x000fe200078e0006 */
[----:B------:R-:W-:-:S11]  /*0460*/  LOP3.LUT R11, RZ, UR6, RZ, 0x33, !PT ;  /* 0x00000006ff0b7c12 */ /* 0x000fd6000f8e33ff */
.L_x_1106:
[----:B------:R-:W-:-:S04]  /*0470*/  IMAD.IADD R6, R13, 0x1, R8 ;  /* 0x000000010d067824 */ /* 0x000fc800078e0208 */
[----:B------:R-:W-:-:S04]  /*0480*/  IMAD.HI.U32 R7, R9, R6, RZ ;  /* 0x0000000609077227 */ /* 0x000fc800078e00ff */
[----:B------:R-:W-:-:S04]  /*0490*/  IMAD.MOV R7, RZ, RZ, -R7 ;  /* 0x000000ffff077224 */ /* 0x000fc800078e0a07 */
[----:B------:R-:W-:-:S05]  /*04a0*/  IMAD R6, R7, UR6, R6 ;  /* 0x0000000607067c24 */ /* 0x000fca000f8e0206 */
[----:B------:R-:W-:-:S13]  /*04b0*/  ISETP.GE.U32.AND P1, PT, R6, UR6, PT ;  /* 0x0000000606007c0c */ /* 0x000fda000bf26070 */
[----:B------:R-:W-:-:S04]  /*04c0*/  @P1 IADD3 R6, PT, PT, R6, -UR6, RZ ;  /* 0x8000000606061c10 */ /* 0x000fc8000fffe0ff */
[----:B------:R-:W-:-:S13]  /*04d0*/  ISETP.GE.U32.AND P1, PT, R6, UR6, PT ;  /* 0x0000000606007c0c */ /* 0x000fda000bf26070 */
[----:B------:R-:W-:-:S05]  /*04e0*/  @P1 VIADD R6, R6, -UR6 ;  /* 0x8000000606061c36 */ /* 0x000fca0008000000 */
[----:B------:R-:W-:-:S05]  /*04f0*/  SEL R7, R11, R6, !P0 ;  /* 0x000000060b077207 */ /* 0x000fca0004000000 */
[----:B------:R-:W-:-:S06]  /*0500*/  IMAD.WIDE R6, R7, 0x4, R2 ;  /* 0x0000000407067825 */ /* 0x000fcc00078e0202 */
[----:B------:R-:W2:Y:S01]  /*0510*/  LDG.E R6, desc[UR4][R6.64] ;  /* 0x0000000406067981 */ /* 0x000ea2000c1e1900 */
[----:B------:R-:W-:Y:S02]  /*0520*/  IADD3 R8, PT, PT, R8, 0x1, RZ ;  /* 0x0000000108087810 */ /* 0x000fe40007ffe0ff */
[C---:B--2---:R-:W-:Y:S02]  /*0530*/  ISETP.NE.AND P1, PT, R6.reuse, R13, PT ;  /* 0x0000000d0600720c */ /* 0x044fe40003f25270 */
[----:B------:R-:W-:-:S13]  /*0540*/  ISETP.NE.AND P2, PT, R6, RZ, PT ;  /* 0x000000ff0600720c */ /* 0x000fda0003f45270 */
[----:B------:R-:W-:Y:S05]  /*0550*/  @P1 BRA P2, `(.L_x_1106) ;  /* 0xfffffffc00c41947 */ /* 0x000fea000103ffff */
[----:B------:R-:W-:Y:S05]  /*0560*/  BSYNC.RECONVERGENT B0 ;  /* 0x0000000000007941 */ /* 0x000fea0003800200 */
.L_x_1105:
[----:B------:R-:W-:-:S13]  /*0570*/  ISETP.NE.AND P0, PT, R6, RZ, PT ;  /* 0x000000ff0600720c */ /* 0x000fda0003f05270 */
[----:B------:R-:W0:Y:S02]  /*0580*/  @P0 LDC.64 R2, c[0x0][0x390] ;  /* 0x0000e400ff020b82 */ /* 0x000e240000000a00 */
[----:B0-----:R-:W-:-:S05]  /*0590*/  @P0 IMAD.WIDE R2, R0, 0x4, R2 ;  /* 0x0000000400020825 */ /* 0x001fca00078e0202 */
[----:B------:R0:W-:Y:S01]  /*05a0*/  @P0 STG.E desc[UR4][R2.64], R13 ;  /* 0x0000000d02000986 */ /* 0x0001e2000c101904 */
[----:B------:R-:W-:Y:S05]  /*05b0*/  @P0 EXIT ;  /* 0x000000000000094d */ /* 0x000fea0003800000 */
[----:B0-----:R-:W0:Y:S02]  /*05c0*/  LDC.64 R2, c[0x0][0x3a8] ;  /* 0x0000ea00ff027b82 */ /* 0x001e240000000a00 */
[----:B0-----:R-:W-:-:S05]  /*05d0*/  IMAD.WIDE R2, R4, 0x4, R2 ;  /* 0x0000000404027825 */ /* 0x001fca00078e0202 */
[----:B------:R-:W-:Y:S01]  /*05e0*/  STG.E desc[UR4][R2.64], R5 ;  /* 0x0000000502007986 */ /* 0x000fe2000c101904 */
[----:B------:R-:W-:Y:S05]  /*05f0*/  EXIT ;  /* 0x000000000000794d */ /* 0x000fea0003800000 */
.L_x_1107:
        /* <DEDUP_REMOVED lines=16> */
.L_x_1139:


//--------------------- .text._Z15joinCombinationPjS_S_S_S_S_iS_iS_i --------------------------
	.section	.text._Z15joinCombinationPjS_S_S_S_S_iS_iS_i,"ax",@progbits
	.align	128
        .global         _Z15joinCombinationPjS_S_S_S_S_iS_iS_i
        .type           _Z15joinCombinationPjS_S_S_S_S_iS_iS_i,@function
        .size           _Z15joinCombinationPjS_S_S_S_S_iS_iS_i,(.L_x_1140 - _Z15joinCombinationPjS_S_S_S_S_iS_iS_i)
        .other          _Z15joinCombinationPjS_S_S_S_S_iS_iS_i,@"STO_CUDA_ENTRY STV_DEFAULT"
_Z15joinCombinationPjS_S_S_S_S_iS_iS_i:
.text._Z15joinCombinationPjS_S_S_S_S_iS_iS_i:
        /* <DEDUP_REMOVED lines=9> */
[----:B------:R-:W1:Y:S07]  /*0090*/  LDCU.64 UR4, c[0x0][0x358] ;  /* 0x00006b00ff0477ac */ /* 0x000e6e0008000a00 */
[----:B------:R-:W2:Y:S08]  /*00a0*/  LDC.64 R8, c[0x0][0x3c8] ;  /* 0x0000f200ff087b82 */ /* 0x000eb00000000a00 */
[----:B------:R-:W3:Y:S01]  /*00b0*/  LDC.64 R4, c[0x0][0x388] ;  /* 0x0000e200ff047b82 */ /* 0x000ee20000000a00 */
[----:B0-----:R-:W-:-:S07]  /*00c0*/  IMAD.WIDE R2, R0, 0x4, R2 ;  /* 0x0000000400027825 */ /* 0x001fce00078e0202 */
[----:B------:R-:W0:Y:S01]  /*00d0*/  LDC.64 R6, c[0x0][0x390] ;  /* 0x0000e400ff067b82 */ /* 0x000e220000000a00 */
[----:B-1----:R-:W2:Y:S01]  /*00e0*/  LDG.E R3, desc[UR4][R2.64] ;  /* 0x0000000402037981 */ /* 0x002ea2000c1e1900 */
[----:B---3--:R-:W-:-:S05]  /*00f0*/  IMAD.WIDE R4, R0, 0x4, R4 ;  /* 0x0000000400047825 */ /* 0x008fca00078e0204 */
[----:B------:R-:W3:Y:S01]  /*0100*/  LDG.E R12, desc[UR4][R4.64] ;  /* 0x00000004040c7981 */ /* 0x000ee2000c1e1900 */
[----:B--2---:R-:W-:-:S06]  /*0110*/  IMAD.WIDE R8, R3, 0x4, R8 ;  /* 0x0000000403087825 */ /* 0x004fcc00078e0208 */
[----:B------:R-:W2:Y:S01]  /*0120*/  LDG.E R8, desc[UR4][R8.64] ;  /* 0x0000000408087981 */ /* 0x000ea2000c1e1900 */
[----:B0-----:R-:W-:-:S05]  /*0130*/  IMAD.WIDE R6, R3, 0x4, R6 ;  /* 0x0000000403067825 */ /* 0x001fca00078e0206 */
[----:B------:R0:W5:Y:S01]  /*0140*/  LDG.E R10, desc[UR4][R6.64] ;  /* 0x00000004060a7981 */ /* 0x000162000c1e1900 */
[----:B------:R-:W-:Y:S01]  /*0150*/  BSSY.RECONVERGENT B0, `(.L_x_1108) ;  /* 0x000000f000007945 */ /* 0x000fe20003800200 */
[----:B------:R-:W-:Y:S01]  /*0160*/  HFMA2 R13, -RZ, RZ, 0, 0 ;  /* 0x00000000ff0d7431 */ /* 0x000fe200000001ff */
[----:B--2---:R-:W-:-:S04]  /*0170*/  IADD3 R11, PT, PT, R8, -0x1, RZ ;  /* 0xffffffff080b7810 */ /* 0x004fc80007ffe0ff */
[----:B---3--:R-:W-:-:S13]  /*0180*/  ISETP.GE.AND P0, PT, R12, R11, PT ;  /* 0x0000000b0c00720c */ /* 0x008fda0003f06270 */
[----:B0-----:R-:W-:Y:S05]  /*0190*/  @!P0 BRA `(.L_x_1109) ;  /* 0x0000000000288947 */ /* 0x001fea0003800000 */
[----:B------:R-:W-:Y:S01]  /*01a0*/  BSSY.RECONVERGENT B1, `(.L_x_1110) ;  /* 0x0000008000017945 */ /* 0x000fe20003800200 */
[----:B------:R-:W-:Y:S01]  /*01b0*/  VIADD R8, R8, 0xfffffffe ;  /* 0xfffffffe08087836 */ /* 0x000fe20000000000 */
[----:B------:R-:W-:-:S07]  /*01c0*/  MOV R3, RZ ;  /* 0x000000ff00037202 */ /* 0x000fce0000000f00 */
.L_x_1111:
[----:B------:R-:W-:Y:S01]  /*01d0*/  IMAD.IADD R12, R12, 0x1, -R11 ;  /* 0x000000010c0c7824 */ /* 0x000fe200078e0a0b */
[----:B------:R-:W-:Y:S01]  /*01e0*/  IADD3 R11, PT, PT, R8, -R3, RZ ;  /* 0x80000003080b7210 */ /* 0x000fe20007ffe0ff */
[----:B------:R-:W-:-:S03]  /*01f0*/  VIADD R3, R3, 0x1 ;  /* 0x0000000103037836 */ /* 0x000fc60000000000 */
[----:B------:R-:W-:-:S13]  /*0200*/  ISETP.GE.AND P0, PT, R12, R11, PT ;  /* 0x0000000b0c00720c */ /* 0x000fda0003f06270 */
[----:B------:R-:W-:Y:S05]  /*0210*/  @P0 BRA `(.L_x_1111) ;  /* 0xfffffffc00ec0947 */ /* 0x000fea000383ffff */
[----:B------:R-:W-:Y:S05]  /*0220*/  BSYNC.RECONVERGENT B1 ;  /* 0x0000000000017941 */ /* 0x000fea0003800200 */
.L_x_1110:
[----:B------:R-:W-:-:S07]  /*0230*/  MOV R13, R3 ;  /* 0x00000003000d7202 */ /* 0x000fce0000000f00 */
.L_x_1109:
[----:B------:R-:W-:Y:S05]  /*0240*/  BSYNC.RECONVERGENT B0 ;  /* 0x0000000000007941 */ /* 0x000fea0003800200 */
.L_x_1108:
[----:B------:R-:W0:Y:S01]  /*0250*/  LDC.64 R6, c[0x0][0x3b8] ;  /* 0x0000ee00ff067b82 */ /* 0x000e220000000a00 */
[----:B-----5:R-:W-:-:S07]  /*0260*/  IADD3 R3, PT, PT, R10, R13, RZ ;  /* 0x0000000d0a037210 */ /* 0x020fce0007ffe0ff */
[----:B------:R-:W1:Y:S01]  /*0270*/  LDC.64 R4, c[0x0][0x398] ;  /* 0x0000e600ff047b82 */ /* 0x000e620000000a00 */
[----:B0-----:R-:W-:-:S05]  /*0280*/  IMAD.WIDE R2, R3, 0x4, R6 ;  /* 0x0000000403027825 */ /* 0x001fca00078e0206 */
[----:B------:R-:W2:Y:S01]  /*0290*/  LDG.E R15, desc[UR4][R2.64] ;  /* 0x00000004020f7981 */ /* 0x000ea2000c1e1900 */
[----:B------:R-:W-:Y:S01]  /*02a0*/  VIMNMX R8, PT, PT, RZ, R12, PT ;  /* 0x0000000cff087248 */ /* 0x000fe20003fe0100 */
[----:B-1----:R-:W-:-:S03]  /*02b0*/  IMAD.WIDE R4, R0, 0x4, R4 ;  /* 0x0000000400047825 */ /* 0x002fc600078e0204 */
[----:B------:R-:W-:Y:S02]  /*02c0*/  IADD3 R13, PT, PT, -R8, R12, R13 ;  /* 0x0000000c080d7210 */ /* 0x000fe40007ffe10d */
[----:B------:R-:W0:Y:S02]  /*02d0*/  LDC.64 R8, c[0x0][0x3a0] ;  /* 0x0000e800ff087b82 */ /* 0x000e240000000a00 */
[----:B------:R-:W-:-:S05]  /*02e0*/  IADD3 R13, PT, PT, R13, 0x1, R10 ;  /* 0x000000010d0d7810 */ /* 0x000fca0007ffe00a */
[----:B------:R-:W-:Y:S01]  /*02f0*/  IMAD.WIDE R6, R13, 0x4, R6 ;  /* 0x000000040d067825 */ /* 0x000fe200078e0206 */
[----:B------:R-:W1:Y:S01]  /*0300*/  LDC.64 R10, c[0x0][0x3a8] ;  /* 0x0000ea00ff0a7b82 */ /* 0x000e620000000a00 */
[----:B--2---:R-:W-:Y:S04]  /*0310*/  STG.E desc[UR4][R4.64], R15 ;  /* 0x0000000f04007986 */ /* 0x004fe8000c101904 */
[----:B------:R-:W2:Y:S01]  /*0320*/  LDG.E R6, desc[UR4][R6.64] ;  /* 0x0000000406067981 */ /* 0x000ea2000c1e1900 */
[----:B0-----:R-:W-:-:S04]  /*0330*/  IMAD.WIDE R2, R0, 0x4, R8 ;  /* 0x0000000400027825 */ /* 0x001fc800078e0208 */
[----:B-1----:R-:W-:Y:S01]  /*0340*/  IMAD.WIDE R8, R0, 0x4, R10 ;  /* 0x0000000400087825 */ /* 0x002fe200078e020a */
[----:B--2---:R-:W-:Y:S01]  /*0350*/  LOP3.LUT R11, R6, R15, RZ, 0xfc, !PT ;  /* 0x0000000f060b7212 */ /* 0x004fe200078efcff */
[----:B------:R-:W-:Y:S04]  /*0360*/  STG.E desc[UR4][R2.64], R6 ;  /* 0x0000000602007986 */ /* 0x000fe8000c101904 */
[----:B------:R-:W-:Y:S01]  /*0370*/  STG.E desc[UR4][R8.64], R11 ;  /* 0x0000000b08007986 */ /* 0x000fe2000c101904 */
[----:B------:R-:W-:Y:S05]  /*0380*/  EXIT ;  /* 0x000000000000794d */ /* 0x000fea0003800000 */
.L_x_1112:
        /* <DEDUP_REMOVED lines=15> */
.L_x_1140:


//--------------------- .text._Z7finalGIPjS_j     --------------------------
	.section	.text._Z7finalGIPjS_j,"ax",@progbits
	.align	128
        .global         _Z7finalGIPjS_j
        .type           _Z7finalGIPjS_j,@function
        .size           _Z7finalGIPjS_j,(.L_x_1141 - _Z7finalGIPjS_j)
        .other          _Z7finalGIPjS_j,@"STO_CUDA_ENTRY STV_DEFAULT"
_Z7finalGIPjS_j:
.text._Z7finalGIPjS_j:
[----:B------:R-:W-:Y:S01]  /*0000*/  LDC R1, c[0x0][0x37c] ;  /* 0x0000df00ff017b82 */ /* 0x000fe20000000800 */
[----:B------:R-:W0:Y:S01]  /*0010*/  S2R R7, SR_CTAID.X ;  /* 0x0000000000077919 */ /* 0x000e220000002500 */
[----:B------:R-:W0:Y:S01]  /*0020*/  LDCU UR4, c[0x0][0x360] ;  /* 0x00006c00ff0477ac */ /* 0x000e220008000800 */
[----:B------:R-:W0:Y:S01]  /*0030*/  S2R R0, SR_TID.X ;  /* 0x0000000000007919 */ /* 0x000e220000002100 */
[----:B------:R-:W1:Y:S01]  /*0040*/  LDCU UR5, c[0x0][0x390] ;  /* 0x00007200ff0577ac */ /* 0x000e620008000800 */
[----:B0-----:R-:W-:-:S05]  /*0050*/  IMAD R7, R7, UR4, R0 ;  /* 0x0000000407077c24 */ /* 0x001fca000f8e0200 */
[----:B-1----:R-:W-:-:S13]  /*0060*/  ISETP.GE.U32.AND P0, PT, R7, UR5, PT ;  /* 0x0000000507007c0c */ /* 0x002fda000bf06070 */
[----:B------:R-:W-:Y:S05]  /*0070*/  @P0 EXIT ;  /* 0x000000000000094d */ /* 0x000fea0003800000 */
[----:B------:R-:W0:Y:S01]  /*0080*/  LDC.64 R2, c[0x0][0x380] ;  /* 0x0000e000ff027b82 */ /* 0x000e220000000a00 */
[----:B------:R-:W1:Y:S07]  /*0090*/  LDCU.64 UR4, c[0x0][0x358] ;  /* 0x00006b00ff0477ac */ /* 0x000e6e0008000a00 */
[----:B------:R-:W2:Y:S01]  /*00a0*/  LDC.64 R4, c[0x0][0x388] ;  /* 0x0000e200ff047b82 */ /* 0x000ea20000000a00 */
[----:B0-----:R-:W-:-:S05]  /*00b0*/  IMAD.WIDE R2, R7, 0x4, R2 ;  /* 0x0000000407027825 */ /* 0x001fca00078e0202 */
[----:B-1----:R-:W3:Y:S01]  /*00c0*/  LDG.E R0, desc[UR4][R2.64] ;  /* 0x0000000402007981 */ /* 0x002ee2000c1e1900 */
[----:B--2---:R-:W-:Y:S01]  /*00d0*/  IMAD.WIDE R4, R7, 0x4, R4 ;  /* 0x0000000407047825 */ /* 0x004fe200078e0204 */
[----:B---3--:R-:W-:-:S05]  /*00e0*/  IADD3 R9, PT, PT, R0, -0x1, RZ ;  /* 0xffffffff00097810 */ /* 0x008fca0007ffe0ff */
[----:B------:R-:W-:Y:S04]  /*00f0*/  STG.E desc[UR4][R2.64], R9 ;  /* 0x0000000902007986 */ /* 0x000fe8000c101904 */
[----:B------:R-:W2:Y:S02]  /*0100*/  LDG.E R0, desc[UR4][R4.64] ;  /* 0x0000000404007981 */ /* 0x000ea4000c1e1900 */
[----:B--2---:R-:W-:-:S05]  /*0110*/  IADD3 R7, PT, PT, R7, -R0, RZ ;  /* 0x8000000007077210 */ /* 0x004fca0007ffe0ff */
[----:B------:R-:W-:Y:S01]  /*0120*/  STG.E desc[UR4][R4.64], R7 ;  /* 0x0000000704007986 */ /* 0x000fe2000c101904 */
[----:B------:R-:W-:Y:S05]  /*0130*/  EXIT ;  /* 0x000000000000794d */ /* 0x000fea0003800000 */
.L_x_1113:
        /* <DEDUP_REMOVED lines=12> */
.L_x_1141:


//--------------------- .text._Z6initGIPjS_S_S_j  --------------------------
	.section	.text._Z6initGIPjS_S_S_j,"ax",@progbits
	.align	128
        .global         _Z6initGIPjS_S_S_j
        .type           _Z6initGIPjS_S_S_j,@function
        .size           _Z6initGIPjS_S_S_j,(.L_x_1142 - _Z6initGIPjS_S_S_j)
        .other          _Z6initGIPjS_S_S_j,@"STO_CUDA_ENTRY STV_DEFAULT"
_Z6initGIPjS_S_S_j:
.text._Z6initGIPjS_S_S_j:
[----:B------:R-:W0:Y:S01]  /*0000*/  LDC R1, c[0x0][0x37c] ;  /* 0x0000df00ff017b82 */ /* 0x000e220000000800 */
[----:B------:R-:W1:Y:S01]  /*0010*/  S2R R2, SR_CTAID.X ;  /* 0x0000000000027919 */ /* 0x000e620000002500 */
[----:B------:R-:W2:Y:S06]  /*0020*/  LDCU UR5, c[0x0][0x2fc] ;  /* 0x00005f80ff0577ac */ /* 0x000eac0008000800 */
[----:B------:R-:W3:Y:S01]  /*0030*/  LDC R10, c[0x0][0x3a0] ;  /* 0x0000e800ff0a7b82 */ /* 0x000ee20000000800 */
[----:B0-----:R-:W-:Y:S01]  /*0040*/  VIADD R1, R1, 0xfffffff0 ;  /* 0xfffffff001017836 */ /* 0x001fe20000000000 */
[----:B------:R-:W1:Y:S01]  /*0050*/  S2R R3, SR_TID.X ;  /* 0x0000000000037919 */ /* 0x000e620000002100 */
[----:B------:R-:W1:Y:S01]  /*0060*/  LDCU UR6, c[0x0][0x360] ;  /* 0x00006c00ff0677ac */ /* 0x000e620008000800 */
[----:B------:R-:W0:Y:S02]  /*0070*/  LDCU UR4, c[0x0][0x2f8] ;  /* 0x00005f00ff0477ac */ /* 0x000e240008000800 */
[----:B0-----:R-:W-:-:S04]  /*0080*/  IADD3 R6, P1, PT, R1, UR4, RZ ;  /* 0x0000000401067c10 */ /* 0x001fc8000ff3e0ff */
[----:B--2---:R-:W-:Y:S01]  /*0090*/  IADD3.X R7, PT, PT, RZ, UR5, RZ, P1, !PT ;  /* 0x00000005ff077c10 */ /* 0x004fe20008ffe4ff */
[----:B-1----:R-:W-:-:S05]  /*00a0*/  IMAD R2, R2, UR6, R3 ;  /* 0x0000000602027c24 */ /* 0x002fca000f8e0203 */
[----:B---3--:R-:W-:-:S13]  /*00b0*/  ISETP.GE.U32.AND P0, PT, R2, R10, PT ;  /* 0x0000000a0200720c */ /* 0x008fda0003f06070 */
[----:B------:R-:W-:Y:S05]  /*00c0*/  @P0 EXIT ;  /* 0x000000000000094d */ /* 0x000fea0003800000 */
[----:B------:R-:W0:Y:S01]  /*00d0*/  LDC.64 R16, c[0x0][0x380] ;  /* 0x0000e000ff107b82 */ /* 0x000e220000000a00 */
[----:B------:R-:W1:Y:S01]  /*00e0*/  LDCU.64 UR36, c[0x0][0x358] ;  /* 0x00006b00ff2477ac */ /* 0x000e620008000a00 */
[----:B------:R-:W-:Y:S01]  /*00f0*/  MOV R0, 0x170 ;  /* 0x0000017000007802 */ /* 0x000fe20000000f00 */
[----:B------:R-:W2:Y:S01]  /*0100*/  LDCU.64 UR4, c[0x4][0x168] ;  /* 0x01002d00ff0477ac */ /* 0x000ea20008000a00 */
[----:B0-----:R-:W-:-:S05]  /*0110*/  IMAD.WIDE R16, R2, 0x4, R16 ;  /* 0x0000000402107825 */ /* 0x001fca00078e0210 */
[----:B-1----:R-:W3:Y:S01]  /*0120*/  LDG.E R3, desc[UR36][R16.64] ;  /* 0x0000002410037981 */ /* 0x002ee2000c1e1900 */
[----:B------:R0:W1:Y:S01]  /*0130*/  LDC.64 R8, c[0x4][R0] ;  /* 0x0100000000087b82 */ /* 0x0000620000000a00 */
[----:B--2---:R-:W-:Y:S01]  /*0140*/  IMAD.U32 R4, RZ, RZ, UR4 ;  /* 0x00000004ff047e24 */ /* 0x004fe2000f8e00ff */
[----:B------:R-:W-:Y:S01]  /*0150*/  MOV R5, UR5 ;  /* 0x0000000500057c02 */ /* 0x000fe20008000f00 */
[----:B------:R0:W-:Y:S04]  /*0160*/  STL [R1+0x8], R10 ;  /* 0x0000080a01007387 */ /* 0x0001e80000100800 */
[----:B-1-3--:R0:W-:Y:S02]  /*0170*/  STL.64 [R1], R2 ;  /* 0x0000000201007387 */ /* 0x00a1e40000100a00 */
[----:B------:R-:W-:-:S07]  /*0180*/  LEPC R20, `(.L_x_1114) ;  /* 0x000000001014794e */ /* 0x000fce0000000000 */
[----:B0-----:R-:W-:Y:S05]  /*0190*/  CALL.ABS.NOINC R8 ;  /* 0x0000000008007343 */ /* 0x001fea0003c00000 */
.L_x_1114:
[----:B------:R-:W2:Y:S01]  /*01a0*/  LDG.E R7, desc[UR36][R16.64] ;  /* 0x0000002410077981 */ /* 0x000ea2000c1e1900 */
[----:B------:R-:W0:Y:S01]  /*01b0*/  LDC.64 R4, c[0x0][0x388] ;  /* 0x0000e200ff047b82 */ /* 0x000e220000000a00 */
[----:B------:R-:W-:Y:S01]  /*01c0*/  BSSY.RECONVERGENT B0, `(.L_x_1115) ;  /* 0x0000008000007945 */ /* 0x000fe20003800200 */
[----:B0-----:R-:W-:Y:S01]  /*01d0*/  IMAD.WIDE R4, R2, 0x4, R4 ;  /* 0x0000000402047825 */ /* 0x001fe200078e0204 */
[----:B--2---:R-:W-:-:S13]  /*01e0*/  ISETP.GT.U32.AND P0, PT, R7, 0x1e, PT ;  /* 0x0000001e0700780c */ /* 0x004fda0003f04070 */
[----:B------:R-:W-:Y:S05]  /*01f0*/  @P0 BRA `(.L_x_1116) ;  /* 0x0000000000100947 */ /* 0x000fea0003800000 */
[----:B------:R-:W0:Y:S01]  /*0200*/  LDC.64 R2, c[0x0][0x390] ;  /* 0x0000e400ff027b82 */ /* 0x000e220000000a00 */
[----:B------:R-:W-:Y:S02]  /*0210*/  IMAD.MOV.U32 R9, RZ, RZ, 0x1 ;  /* 0x00000001ff097424 */ /* 0x000fe400078e00ff */
[----:B0-----:R-:W-:-:S05]  /*0220*/  IMAD.WIDE.U32 R2, R7, 0x4, R2 ;  /* 0x0000000407027825 */ /* 0x001fca00078e0002 */
[----:B------:R0:W-:Y:S02]  /*0230*/  REDG.E.ADD.STRONG.GPU desc[UR36][R2.64], R9 ;  /* 0x000000090200798e */ /* 0x0001e4000c12e124 */
.L_x_1116:
[----:B------:R-:W-:Y:S05]  /*0240*/  BSYNC.RECONVERGENT B0 ;  /* 0x0000000000007941 */ /* 0x000fea0003800200 */
.L_x_1115:
[----:B------:R-:W2:Y:S02]  /*0250*/  LDG.E R4, desc[UR36][R4.64] ;  /* 0x0000002404047981 */ /* 0x000ea4000c1e1900 */
[----:B--2---:R-:W-:-:S13]  /*0260*/  ISETP.NE.AND P0, PT, R4, RZ, PT ;  /* 0x000000ff0400720c */ /* 0x004fda0003f05270 */
[----:B------:R-:W-:Y:S05]  /*0270*/  @!P0 EXIT ;  /* 0x000000000000894d */ /* 0x000fea0003800000 */
[----:B------:R-:W2:Y:S01]  /*0280*/  LDG.E R17, desc[UR36][R16.64] ;  /* 0x0000002410117981 */ /* 0x000ea2000c1e1900 */
[----:B0-----:R-:W2:Y:S02]  /*0290*/  LDC.64 R2, c[0x0][0x398] ;  /* 0x0000e600ff027b82 */ /* 0x001ea40000000a00 */
[----:B--2---:R-:W-:-:S05]  /*02a0*/  IMAD.WIDE.U32 R2, R17, 0x4, R2 ;  /* 0x0000000411027825 */ /* 0x004fca00078e0002 */
[----:B------:R-:W-:Y:S01]  /*02b0*/  STG.E desc[UR36][R2.64], R17 ;  /* 0x0000001102007986 */ /* 0x000fe2000c101924 */
[----:B------:R-:W-:Y:S05]  /*02c0*/  EXIT ;  /* 0x000000000000794d */ /* 0x000fea0003800000 */
.L_x_1117:
        /* <DEDUP_REMOVED lines=11> */
.L_x_1142:


//--------------------- .text._Z16countCombinationPjjS_ --------------------------
	.section	.text._Z16countCombinationPjjS_,"ax",@progbits
	.align	128
        .global         _Z16countCombinationPjjS_
        .type           _Z16countCombinationPjjS_,@function
        .size           _Z16countCombinationPjjS_,(.L_x_1143 - _Z16countCombinationPjjS_)
        .other          _Z16countCombinationPjjS_,@"STO_CUDA_ENTRY STV_DEFAULT"
_Z16countCombinationPjjS_:
.text._Z16countCombinationPjjS_:
        /* <DEDUP_REMOVED lines=11> */
[----:B0-----:R-:W-:-:S06]  /*00b0*/  IMAD.WIDE R2, R7, 0x4, R2 ;  /* 0x0000000407027825 */ /* 0x001fcc00078e0202 */
[----:B-1----:R-:W3:Y:S01]  /*00c0*/  LDG.E R2, desc[UR4][R2.64] ;  /* 0x0000000402027981 */ /* 0x002ee2000c1e1900 */
[----:B--2---:R-:W-:Y:S01]  /*00d0*/  IMAD.WIDE R4, R7, 0x4, R4 ;  /* 0x0000000407047825 */ /* 0x004fe200078e0204 */
[----:B---3--:R-:W-:-:S05]  /*00e0*/  IADD3 R9, PT, PT, R2, -0x1, RZ ;  /* 0xffffffff02097810 */ /* 0x008fca0007ffe0ff */
[----:B------:R-:W-:-:S05]  /*00f0*/  IMAD R9, R2, R9, RZ ;  /* 0x0000000902097224 */ /* 0x000fca00078e02ff */
[----:B------:R-:W-:-:S05]  /*0100*/  SHF.R.U32.HI R9, RZ, 0x1, R9 ;  /* 0x00000001ff097819 */ /* 0x000fca0000011609 */
[----:B------:R-:W-:Y:S01]  /*0110*/  STG.E desc[UR4][R4.64], R9 ;  /* 0x0000000904007986 */ /* 0x000fe2000c101904 */
[----:B------:R-:W-:Y:S05]  /*0120*/  EXIT ;  /* 0x000000000000794d */ /* 0x000fea0003800000 */
.L_x_1118:
        /* <DEDUP_REMOVED lines=13> */
.L_x_1143:


//--------------------- .text._Z10joinGroupsPjS_j --------------------------
	.section	.text._Z10joinGroupsPjS_j,"ax",@progbits
	.align	128
        .global         _Z10joinGroupsPjS_j
        .type           _Z10joinGroupsPjS_j,@function
        .size           _Z10joinGroupsPjS_j,(.L_x_1144 - _Z10joinGroupsPjS_j)
        .other          _Z10joinGroupsPjS_j,@"STO_CUDA_ENTRY STV_DEFAULT"
_Z10joinGroupsPjS_j:
.text._Z10joinGroupsPjS_j:
[----:B------:R-:W-:Y:S01]  /*0000*/  LDC R1, c[0x0][0x37c] ;  /* 0x0000df00ff017b82 */ /* 0x000fe20000000800 */
[----:B------:R-:W0:Y:S07]  /*0010*/  S2R R4, SR_TID.X ;  /* 0x0000000000047919 */ /* 0x000e2e0000002100 */
[----:B------:R-:W0:Y:S01]  /*0020*/  S2UR UR4, SR_CTAID.X ;  /* 0x00000000000479c3 */ /* 0x000e220000002500 */
[----:B------:R-:W1:Y:S01]  /*0030*/  LDCU UR5, c[0x0][0x390] ;  /* 0x00007200ff0577ac */ /* 0x000e620008000800 */
[----:B------:R-:W2:Y:S06]  /*0040*/  LDCU.64 UR6, c[0x0][0x358] ;  /* 0x00006b00ff0677ac */ /* 0x000eac0008000a00 */
[----:B------:R-:W0:Y:S02]  /*0050*/  LDC R5, c[0x0][0x360] ;  /* 0x0000d800ff057b82 */ /* 0x000e240000000800 */
[----:B0-----:R-:W-:-:S05]  /*0060*/  IMAD R5, R5, UR4, R4 ;  /* 0x0000000405057c24 */ /* 0x001fca000f8e0204 */
[----:B-1----:R-:W-:-:S13]  /*0070*/  ISETP.GE.U32.AND P0, PT, R5, UR5, PT ;  /* 0x0000000505007c0c */ /* 0x002fda000bf06070 */
[----:B------:R-:W0:Y:S02]  /*0080*/  @!P0 LDC.64 R2, c[0x0][0x380] ;  /* 0x0000e000ff028b82 */ /* 0x000e240000000a00 */
[----:B0-----:R-:W-:-:S06]  /*0090*/  @!P0 IMAD.WIDE R2, R5, 0x4, R2 ;  /* 0x0000000405028825 */ /* 0x001fcc00078e0202 */
[----:B--2---:R-:W2:Y:S01]  /*00a0*/  @!P0 LDG.E R3, desc[UR6][R2.64] ;  /* 0x0000000602038981 */ /* 0x004ea2000c1e1900 */
[----:B------:R-:W0:Y:S01]  /*00b0*/  S2UR UR5, SR_CgaCtaId ;  /* 0x00000000000579c3 */ /* 0x000e220000008800 */
[----:B------:R-:W-:Y:S02]  /*00c0*/  UMOV UR4, 0x400 ;  /* 0x0000040000047882 */ /* 0x000fe40000000000 */
[----:B0-----:R-:W-:-:S06]  /*00d0*/  ULEA UR4, UR5, UR4, 0x18 ;  /* 0x0000000405047291 */ /* 0x001fcc000f8ec0ff */
[----:B------:R-:W-:-:S05]  /*00e0*/  LEA R0, R4, UR4, 0x2 ;  /* 0x0000000404007c11 */ /* 0x000fca000f8e10ff */
[----:B--2---:R0:W-:Y:S01]  /*00f0*/  @!P0 STS [R0], R3 ;  /* 0x0000000300008388 */ /* 0x0041e20000000800 */
[----:B------:R-:W-:Y:S06]  /*0100*/  BAR.SYNC.DEFER_BLOCKING 0x0 ;  /* 0x0000000000007b1d */ /* 0x000fec0000010000 */
[----:B------:R-:W-:Y:S05]  /*0110*/  @P0 EXIT ;  /* 0x000000000000094d */ /* 0x000fea0003800000 */
[----:B------:R-:W-:Y:S01]  /*0120*/  ISETP.NE.AND P0, PT, R4, RZ, PT ;  /* 0x000000ff0400720c */ /* 0x000fe20003f05270 */
[----:B------:R-:W-:-:S12]  /*0130*/  BSSY.RECONVERGENT B0, `(.L_x_1119) ;  /* 0x000000e000007945 */ /* 0x000fd80003800200 */
[----:B------:R-:W-:Y:S05]  /*0140*/  @P0 BRA `(.L_x_1120) ;  /* 0x0000000000200947 */ /* 0x000fea0003800000 */
[----:B------:R-:W-:-:S13]  /*0150*/  ISETP.GE.AND P0, PT, R5, 0x1, PT ;  /* 0x000000010500780c */ /* 0x000fda0003f06270 */
[----:B------:R-:W-:Y:S05]  /*0160*/  @!P0 EXIT ;  /* 0x000000000000894d */ /* 0x000fea0003800000 */
[----:B0-----:R-:W0:Y:S01]  /*0170*/  LDC.64 R2, c[0x0][0x380] ;  /* 0x0000e000ff027b82 */ /* 0x001e220000000a00 */
[----:B------:R-:W-:-:S04]  /*0180*/  VIADD R7, R5, 0xffffffff ;  /* 0xffffffff05077836 */ /* 0x000fc80000000000 */
[----:B0-----:R-:W-:Y:S02]  /*0190*/  IMAD.WIDE.U32 R2, R7, 0x4, R2 ;  /* 0x0000000407027825 */ /* 0x001fe400078e0002 */
[----:B------:R-:W0:Y:S04]  /*01a0*/  LDS R7, [UR4] ;  /* 0x00000004ff077984 */ /* 0x000e280008000800 */
[----:B------:R1:W5:Y:S01]  /*01b0*/  LDG.E R2, desc[UR6][R2.64] ;  /* 0x0000000602027981 */ /* 0x000362000c1e1900 */
[----:B------:R-:W-:Y:S05]  /*01c0*/  BRA `(.L_x_1121) ;  /* 0x0000000000107947 */ /* 0x000fea0003800000 */
.L_x_1120:
[----:B------:R-:W-:-:S13]  /*01d0*/  ISETP.GE.AND P0, PT, R5, 0x1, PT ;  /* 0x000000010500780c */ /* 0x000fda0003f06270 */
[----:B------:R-:W-:Y:S05]  /*01e0*/  @!P0 EXIT ;  /* 0x000000000000894d */ /* 0x000fea0003800000 */
[----:B------:R2:W3:Y:S04]  /*01f0*/  LDS R2, [R0+-0x4] ;  /* 0xfffffc0000027984 */ /* 0x0004e80000000800 */
[----:B------:R2:W4:Y:S02]  /*0200*/  LDS R7, [R0] ;  /* 0x0000000000077984 */ /* 0x0005240000000800 */
.L_x_1121:
[----:B------:R-:W-:Y:S05]  /*0210*/  BSYNC.RECONVERGENT B0 ;  /* 0x0000000000007941 */ /* 0x000fea0003800200 */
.L_x_1119:
[----:B0-2345:R-:W-:Y:S02]  /*0220*/  LOP3.LUT R0, R2, R7, RZ, 0x3c, !PT ;  /* 0x0000000702007212 */ /* 0x03dfe400078e3cff */
[----:B------:R-:W-:Y:S02]  /*0230*/  VIMNMX.U32 R7, PT, PT, R7, R2, !PT ;  /* 0x0000000207077248 */ /* 0x000fe40007fe0000 */
[----:B-1----:R-:W0:Y:S02]  /*0240*/  POPC R3, R0 ;  /* 0x0000000000037309 */ /* 0x002e240000000000 */
[----:B------:R-:W-:-:S04]  /*0250*/  ISETP.GE.U32.AND P0, PT, R7, R0, PT ;  /* 0x000000000700720c */ /* 0x000fc80003f06070 */
[----:B0-----:R-:W-:-:S13]  /*0260*/  ISETP.NE.OR P0, PT, R3, 0x2, P0 ;  /* 0x000000020300780c */ /* 0x001fda0000705670 */
[----:B------:R-:W0:Y:S02]  /*0270*/  @!P0 LDC.64 R2, c[0x0][0x388] ;  /* 0x0000e200ff028b82 */ /* 0x000e240000000a00 */
[----:B0-----:R-:W-:-:S05]  /*0280*/  @!P0 IMAD.WIDE.U32 R2, R5, 0x4, R2 ;  /* 0x0000000405028825 */ /* 0x001fca00078e0002 */
[----:B------:R0:W-:Y:S01]  /*0290*/  @!P0 STG.E desc[UR6][R2.64], RZ ;  /* 0x000000ff02008986 */ /* 0x0001e2000c101906 */
[----:B------:R-:W-:Y:S05]  /*02a0*/  @!P0 EXIT ;  /* 0x000000000000894d */ /* 0x000fea0003800000 */
[----:B0-----:R-:W0:Y:S01]  /*02b0*/  LDC.64 R2, c[0x0][0x388] ;  /* 0x0000e200ff027b82 */ /* 0x001e220000000a00 */
[----:B------:R-:W-:Y:S02]  /*02c0*/  IMAD.MOV.U32 R7, RZ, RZ, 0x1 ;  /* 0x00000001ff077424 */ /* 0x000fe400078e00ff */
[----:B0-----:R-:W-:-:S05]  /*02d0*/  IMAD.WIDE.U32 R2, R5, 0x4, R2 ;  /* 0x0000000405027825 */ /* 0x001fca00078e0002 */
[----:B------:R-:W-:Y:S01]  /*02e0*/  STG.E desc[UR6][R2.64], R7 ;  /* 0x0000000702007986 */ /* 0x000fe2000c101906 */
[----:B------:R-:W-:Y:S05]  /*02f0*/  EXIT ;  /* 0x000000000000794d */ /* 0x000fea0003800000 */
.L_x_1122:
        /* <DEDUP_REMOVED lines=16> */
.L_x_1144:


//--------------------- .nv.global.init           --------------------------
	.section	.nv.global.init,"aw",@progbits
.nv.global.init:
	.type		$str,@object
	.size		$str,(.L_45 - $str)
$str:
        /*0000*/ 	.byte	0x25, 0x64, 0x20, 0x25, 0x64, 0x0a, 0x00
.L_45:


//--------------------- .nv.shared._ZN3cub18CUB_300001_SM_10006detail4scan16DeviceScanKernelINS2_10policy_hubIjjjmN4cuda3__47maximumIjEEE10Policy1000EN6thrust24THRUST_300001_SM_1000_NS6detail15normal_iteratorINSC_10device_ptrIjEEEESH_NS0_13ScanTileStateIjLb1EEES8_NS0_8NullTypeEmjLb0ESK_EEvT0_T1_T2_iT3_T4_T5_ --------------------------
	.section	.nv.shared._ZN3cub18CUB_300001_SM_10006detail4scan16DeviceScanKernelINS2_10policy_hubIjjjmN4cuda3__47maximumIjEEE10Policy1000EN6thrust24THRUST_300001_SM_1000_NS6detail15normal_iteratorINSC_10device_ptrIjEEEESH_NS0_13ScanTileStateIjLb1EEES8_NS0_8NullTypeEmjLb0ESK_EEvT0_T1_T2_iT3_T4_T5_,"aw",@nobits
	.sectionflags	@""
	.align	16
.nv.shared._ZN3cub18CUB_300001_SM_10006detail4scan16DeviceScanKernelINS2_10policy_hubIjjjmN4cuda3__47maximumIjEEE10Policy1000EN6thrust24THRUST_300001_SM_1000_NS6detail15normal_iteratorINSC_10device_ptrIjEEEESH_NS0_13ScanTileStateIjLb1EEES8_NS0_8NullTypeEmjLb0ESK_EEvT0_T1_T2_iT3_T4_T5_:
	.zero		13328


//--------------------- .nv.shared.reserved.0     --------------------------
	.section	.nv.shared.reserved.0,"aw",@nobits
	.weak		__nv_reservedSMEM_offset_0_alias
	.size		__nv_reservedSMEM_offset_0_alias, 0, 64
	.other		__nv_reservedSMEM_offset_0_alias,@"STO_CUDA_RESERVED_SHARED STV_DEFAULT"
__nv_reservedSMEM_offset_0_alias:
	.zero		0
	.zero		64


//--------------------- .nv.global                --------------------------
	.section	.nv.global,"aw",@nobits
.nv.global:
	.type		_ZN34_INTERNAL_58f3bccb_4_k_cu_200a8e4d6thrust24THRUST_300001_SM_1000_NS12placeholders2_8E,@object
	.size		_ZN34_INTERNAL_58f3bccb_4_k_cu_200a8e4d6thrust24THRUST_300001_SM_1000_NS12placeholders2_8E,(_ZN34_INTERNAL_58f3bccb_4_k_cu_200a8e4d4cuda3std3__436_GLOBAL__N__58f3bccb_4_k_cu_200a8e4d6ignoreE - _ZN34_INTERNAL_58f3bccb_4_k_cu_200a8e4d6thrust24THRUST_300001_SM_1000_NS12placeholders2_8E)
_ZN34_INTERNAL_58f3bccb_4_k_cu_200a8e4d6thrust24THRUST_300001_SM_1000_NS12placeholders2_8E:
	.zero		1
	.type		_ZN34_INTERNAL_58f3bccb_4_k_cu_200a8e4d4cuda3std3__436_GLOBAL__N__58f3bccb_4_k_cu_200a8e4d6ignoreE,@object
	.size		_ZN34_INTERNAL_58f3bccb_4_k_cu_200a8e4d4cuda3std3__436_GLOBAL__N__58f3bccb_4_k_cu_200a8e4d6ignoreE,(_ZN34_INTERNAL_58f3bccb_4_k_cu_200a8e4d4cuda3std6ranges3__45__cpo4dataE - _ZN34_INTERNAL_58f3bccb_4_k_cu_200a8e4d4cuda3std3__436_GLOBAL__N__58f3bccb_4_k_cu_200a8e4d6ignoreE)
_ZN34_INTERNAL_58f3bccb_4_k_cu_200a8e4d4cuda3std3__436_GLOBAL__N__58f3bccb_4_k_cu_200a8e4d6ignoreE:
	.zero		1
	.type		_ZN34_INTERNAL_58f3bccb_4_k_cu_200a8e4d4cuda3std6ranges3__45__cpo4dataE,@object
	.size		_ZN34_INTERNAL_58f3bccb_4_k_cu_200a8e4d4cuda3std6ranges3__45__cpo4dataE,(_ZN34_INTERNAL_58f3bccb_4_k_cu_200a8e4d6thrust24THRUST_300001_SM_1000_NS6system3cpp3parE - _ZN34_INTERNAL_58f3bccb_4_k_cu_200a8e4d4cuda3std6ranges3__45__cpo4dataE)
_ZN34_INTERNAL_58f3bccb_4_k_cu_200a8e4d4cuda3std6ranges3__45__cpo4dataE:
	.zero		1
	.type		_ZN34_INTERNAL_58f3bccb_4_k_cu_200a8e4d6thrust24THRUST_300001_SM_1000_NS6system3cpp3parE,@object
	.size		_ZN34_INTERNAL_58f3bccb_4_k_cu_200a8e4d6thrust24THRUST_300001_SM_1000_NS6system3cpp3parE,(_ZN34_INTERNAL_58f3bccb_4_k_cu_200a8e4d4cuda3std3__45__cpo5beginE - _ZN34_INTERNAL_58f3bccb_4_k_cu_200a8e4d6thrust24THRUST_300001_SM_1000_NS6system3cpp3parE)
_ZN34_INTERNAL_58f3bccb_4_k_cu_200a8e4d6thrust24THRUST_300001_SM_1000_NS6system3cpp3parE:
	.zero		1
	.type		_ZN34_INTERNAL_58f3bccb_4_k_cu_200a8e4d4cuda3std3__45__cpo5beginE,@object
	.size		_ZN34_INTERNAL_58f3bccb_4_k_cu_200a8e4d4cuda3std3__45__cpo5beginE,(_ZN34_INTERNAL_58f3bccb_4_k_cu_200a8e4d4cuda3std6ranges3__45__cpo5beginE - _ZN34_INTERNAL_58f3bccb_4_k_cu_200a8e4d4cuda3std3__45__cpo5beginE)
_ZN34_INTERNAL_58f3bccb_4_k_cu_200a8e4d4cuda3std3__45__cpo5beginE:
	.zero		1
	.type		_ZN34_INTERNAL_58f3bccb_4_k_cu_200a8e4d4cuda3std6ranges3__45__cpo5beginE,@object
	.size		_ZN34_INTERNAL_58f3bccb_4_k_cu_200a8e4d4cuda3std6ranges3__45__cpo5beginE,(_ZN34_INTERNAL_58f3bccb_4_k_cu_200a8e4d6thrust24THRUST_300001_SM_1000_NS6deviceE - _ZN34_INTERNAL_58f3bccb_4_k_cu_200a8e4d4cuda3std6ranges3__45__cpo5beginE)
_ZN34_INTERNAL_58f3bccb_4_k_cu_200a8e4d4cuda3std6ranges3__45__cpo5beginE:
	.zero		1
	.type		_ZN34_INTERNAL_58f3bccb_4_k_cu_200a8e4d6thrust24THRUST_300001_SM_1000_NS6deviceE,@object
	.size		_ZN34_INTERNAL_58f3bccb_4_k_cu_200a8e4d6thrust24THRUST_300001_SM_1000_NS6deviceE,(_ZN34_INTERNAL_58f3bccb_4_k_cu_200a8e4d4cuda3std3__47nulloptE - _ZN34_INTERNAL_58f3bccb_4_k_cu_200a8e4d6thrust24THRUST_300001_SM_1000_NS6deviceE)
_ZN34_INTERNAL_58f3bccb_4_k_cu_200a8e4d6thrust24THRUST_300001_SM_1000_NS6deviceE:
	.zero		1
	.type		_ZN34_INTERNAL_58f3bccb_4_k_cu_200a8e4d4cuda3std3__47nulloptE,@object
	.size		_ZN34_INTERNAL_58f3bccb_4_k_cu_200a8e4d4cuda3std3__47nulloptE,(_ZN34_INTERNAL_58f3bccb_4_k_cu_200a8e4d4cuda3std6ranges3__45__cpo8distanceE - _ZN34_INTERNAL_58f3bccb_4_k_cu_200a8e4d4cuda3std3__47nulloptE)
_ZN34_INTERNAL_58f3bccb_4_k_cu_200a8e4d4cuda3std3__47nulloptE:
	.zero		1
	.type		_ZN34_INTERNAL_58f3bccb_4_k_cu_200a8e4d4cuda3std6ranges3__45__cpo8distanceE,@object
	.size		_ZN34_INTERNAL_58f3bccb_4_k_cu_200a8e4d4cuda3std6ranges3__45__cpo8distanceE,(_ZN34_INTERNAL_58f3bccb_4_k_cu_200a8e4d6thrust24THRUST_300001_SM_1000_NS12placeholders2_4E - _ZN34_INTERNAL_58f3bccb_4_k_cu_200a8e4d4cuda3std6ranges3__45__cpo8distanceE)
_ZN34_INTERNAL_58f3bccb_4_k_cu_200a8e4d4cuda3std6ranges3__45__cpo8distanceE:
	.zero		1
	.type		_ZN34_INTERNAL_58f3bccb_4_k_cu_200a8e4d6thrust24THRUST_300001_SM_1000_NS12placeholders2_4E,@object
	.size		_ZN34_INTERNAL_58f3bccb_4_k_cu_200a8e4d6thrust24THRUST_300001_SM_1000_NS12placeholders2_4E,(_ZN34_INTERNAL_58f3bccb_4_k_cu_200a8e4d4cuda3std3__45__cpo6rbeginE - _ZN34_INTERNAL_58f3bccb_4_k_cu_200a8e4d6thrust24THRUST_300001_SM_1000_NS12placeholders2_4E)
_ZN34_INTERNAL_58f3bccb_4_k_cu_200a8e4d6thrust24THRUST_300001_SM_1000_NS12placeholders2_4E:
	.zero		1
	.type		_ZN34_INTERNAL_58f3bccb_4_k_cu_200a8e4d4cuda3std3__45__cpo6rbeginE,@object
	.size		_ZN34_INTERNAL_58f3bccb_4_k_cu_200a8e4d4cuda3std3__45__cpo6rbeginE,(_ZN34_INTERNAL_58f3bccb_4_k_cu_200a8e4d4cuda3std6ranges3__45__cpo7advanceE - _ZN34_INTERNAL_58f3bccb_4_k_cu_200a8e4d4cuda3std3__45__cpo6rbeginE)
_ZN34_INTERNAL_58f3bccb_4_k_cu_200a8e4d4cuda3std3__45__cpo6rbeginE:
	.zero		1
	.type		_ZN34_INTERNAL_58f3bccb_4_k_cu_200a8e4d4cuda3std6ranges3__45__cpo7advanceE,@object
	.size		_ZN34_INTERNAL_58f3bccb_4_k_cu_200a8e4d4cuda3std6ranges3__45__cpo7advanceE,(_ZN34_INTERNAL_58f3bccb_4_k_cu_200a8e4d6thrust24THRUST_300001_SM_1000_NS12placeholders3_10E - _ZN34_INTERNAL_58f3bccb_4_k_cu_200a8e4d4cuda3std6ranges3__45__cpo7advanceE)
_ZN34_INTERNAL_58f3bccb_4_k_cu_200a8e4d4cuda3std6ranges3__45__cpo7advanceE:
	.zero		1
	.type		_ZN34_INTERNAL_58f3bccb_4_k_cu_200a8e4d6thrust24THRUST_300001_SM_1000_NS12placeholders3_10E,@object
	.size		_ZN34_INTERNAL_58f3bccb_4_k_cu_200a8e4d6thrust24THRUST_300001_SM_1000_NS12placeholders3_10E,(_ZN34_INTERNAL_58f3bccb_4_k_cu_200a8e4d4cuda3std3__48in_placeE - _ZN34_INTERNAL_58f3bccb_4_k_cu_200a8e4d6thrust24THRUST_300001_SM_1000_NS12placeholders3_10E)
_ZN34_INTERNAL_58f3bccb_4_k_cu_200a8e4d6thrust24THRUST_300001_SM_1000_NS12placeholders3_10E:
	.zero		1
	.type		_ZN34_INTERNAL_58f3bccb_4_k_cu_200a8e4d4cuda3std3__48in_placeE,@object
	.size		_ZN34_INTERNAL_58f3bccb_4_k_cu_200a8e4d4cuda3std3__48in_placeE,(_ZN34_INTERNAL_58f3bccb_4_k_cu_200a8e4d4cuda3std6ranges3__45__cpo4sizeE - _ZN34_INTERNAL_58f3bccb_4_k_cu_200a8e4d4cuda3std3__48in_placeE)
_ZN34_INTERNAL_58f3bccb_4_k_cu_200a8e4d4cuda3std3__48in_placeE:
	.zero		1
	.type		_ZN34_INTERNAL_58f3bccb_4_k_cu_200a8e4d4cuda3std6ranges3__45__cpo4sizeE,@object
	.size		_ZN34_INTERNAL_58f3bccb_4_k_cu_200a8e4d4cuda3std6ranges3__45__cpo4sizeE,(_ZN34_INTERNAL_58f3bccb_4_k_cu_200a8e4d6thrust24THRUST_300001_SM_1000_NS12placeholders2_2E - _ZN34_INTERNAL_58f3bccb_4_k_cu_200a8e4d4cuda3std6ranges3__45__cpo4sizeE)
_ZN34_INTERNAL_58f3bccb_4_k_cu_200a8e4d4cuda3std6ranges3__45__cpo4sizeE:
	.zero		1
	.type		_ZN34_INTERNAL_58f3bccb_4_k_cu_200a8e4d6thrust24THRUST_300001_SM_1000_NS12placeholders2_2E,@object
	.size		_ZN34_INTERNAL_58f3bccb_4_k_cu_200a8e4d6thrust24THRUST_300001_SM_1000_NS12placeholders2_2E,(_ZN34_INTERNAL_58f3bccb_4_k_cu_200a8e4d4cuda3std3__45__cpo6cbeginE - _ZN34_INTERNAL_58f3bccb_4_k_cu_200a8e4d6thrust24THRUST_300001_SM_1000_NS12placeholders2_2E)
_ZN34_INTERNAL_58f3bccb_4_k_cu_200a8e4d6thrust24THRUST_300001_SM_1000_NS12placeholders2_2E:
	.zero		1
	.type		_ZN34_INTERNAL_58f3bccb_4_k_cu_200a8e4d4cuda3std3__45__cpo6cbeginE,@object
	.size		_ZN34_INTERNAL_58f3bccb_4_k_cu_200a8e4d4cuda3std3__45__cpo6cbeginE,(_ZN34_INTERNAL_58f3bccb_4_k_cu_200a8e4d4cuda3std6ranges3__45__cpo6cbeginE - _ZN34_INTERNAL_58f3bccb_4_k_cu_200a8e4d4cuda3std3__45__cpo6cbeginE)
_ZN34_INTERNAL_58f3bccb_4_k_cu_200a8e4d4cuda3std3__45__cpo6cbeginE:
	.zero		1
	.type		_ZN34_INTERNAL_58f3bccb_4_k_cu_200a8e4d4cuda3std6ranges3__45__cpo6cbeginE,@object
	.size		_ZN34_INTERNAL_58f3bccb_4_k_cu_200a8e4d4cuda3std6ranges3__45__cpo6cbeginE,(_ZN34_INTERNAL_58f3bccb_4_k_cu_200a8e4d6thrust24THRUST_300001_SM_1000_NS12placeholders2_6E - _ZN34_INTERNAL_58f3bccb_4_k_cu_200a8e4d4cuda3std6ranges3__45__cpo6cbeginE)
_ZN34_INTERNAL_58f3bccb_4_k_cu_200a8e4d4cuda3std6ranges3__45__cpo6cbeginE:
	.zero		1
	.type		_ZN34_INTERNAL_58f3bccb_4_k_cu_200a8e4d6thrust24THRUST_300001_SM_1000_NS12placeholders2_6E,@object
	.size		_ZN34_INTERNAL_58f3bccb_4_k_cu_200a8e4d6thrust24THRUST_300001_SM_1000_NS12placeholders2_6E,(_ZN34_INTERNAL_58f3bccb_4_k_cu_200a8e4d4cuda3std3__45__cpo7crbeginE - _ZN34_INTERNAL_58f3bccb_4_k_cu_200a8e4d6thrust24THRUST_300001_SM_1000_NS12placeholders2_6E)
_ZN34_INTERNAL_58f3bccb_4_k_cu_200a8e4d6thrust24THRUST_300001_SM_1000_NS12placeholders2_6E:
	.zero		1
	.type		_ZN34_INTERNAL_58f3bccb_4_k_cu_200a8e4d4cuda3std3__45__cpo7crbeginE,@object
	.size		_ZN34_INTERNAL_58f3bccb_4_k_cu_200a8e4d4cuda3std3__45__cpo7crbeginE,(_ZN34_INTERNAL_58f3bccb_4_k_cu_200a8e4d4cuda3std6ranges3__45__cpo4nextE - _ZN34_INTERNAL_58f3bccb_4_k_cu_200a8e4d4cuda3std3__45__cpo7crbeginE)
_ZN34_INTERNAL_58f3bccb_4_k_cu_200a8e4d4cuda3std3__45__cpo7crbeginE:
	.zero		1
	.type		_ZN34_INTERNAL_58f3bccb_4_k_cu_200a8e4d4cuda3std6ranges3__45__cpo4nextE,@object
	.size		_ZN34_INTERNAL_58f3bccb_4_k_cu_200a8e4d4cuda3std6ranges3__45__cpo4nextE,(_ZN34_INTERNAL_58f3bccb_4_k_cu_200a8e4d4cuda3std6ranges3__45__cpo4swapE - _ZN34_INTERNAL_58f3bccb_4_k_cu_200a8e4d4cuda3std6ranges3__45__cpo4nextE)
_ZN34_INTERNAL_58f3bccb_4_k_cu_200a8e4d4cuda3std6ranges3__45__cpo4nextE:
	.zero		1
	.type		_ZN34_INTERNAL_58f3bccb_4_k_cu_200a8e4d4cuda3std6ranges3__45__cpo4swapE,@object
	.size		_ZN34_INTERNAL_58f3bccb_4_k_cu_200a8e4d4cuda3std6ranges3__45__cpo4swapE,(_ZN34_INTERNAL_58f3bccb_4_k_cu_200a8e4d6thrust24THRUST_300001_SM_1000_NS8cuda_cub10par_nosyncE - _ZN34_INTERNAL_58f3bccb_4_k_cu_200a8e4d4cuda3std6ranges3__45__cpo4swapE)
_ZN34_INTERNAL_58f3bccb_4_k_cu_200a8e4d4cuda3std6ranges3__45__cpo4swapE:
	.zero		1
	.type		_ZN34_INTERNAL_58f3bccb_4_k_cu_200a8e4d6thrust24THRUST_300001_SM_1000_NS8cuda_cub10par_nosyncE,@object
	.size		_ZN34_INTERNAL_58f3bccb_4_k_cu_200a8e4d6thrust24THRUST_300001_SM_1000_NS8cuda_cub10par_nosyncE,(_ZN34_INTERNAL_58f3bccb_4_k_cu_200a8e4d6thrust24THRUST_300001_SM_1000_NS3seqE - _ZN34_INTERNAL_58f3bccb_4_k_cu_200a8e4d6thrust24THRUST_300001_SM_1000_NS8cuda_cub10par_nosyncE)
_ZN34_INTERNAL_58f3bccb_4_k_cu_200a8e4d6thrust24THRUST_300001_SM_1000_NS8cuda_cub10par_nosyncE:
	.zero		1
	.type		_ZN34_INTERNAL_58f3bccb_4_k_cu_200a8e4d6thrust24THRUST_300001_SM_1000_NS3seqE,@object
	.size		_ZN34_INTERNAL_58f3bccb_4_k_cu_200a8e4d6thrust24THRUST_300001_SM_1000_NS3seqE,(_ZN34_INTERNAL_58f3bccb_4_k_cu_200a8e4d4cuda3std3__420unreachable_sentinelE - _ZN34_INTERNAL_58f3bccb_4_k_cu_200a8e4d6thrust24THRUST_300001_SM_1000_NS3seqE)
_ZN34_INTERNAL_58f3bccb_4_k_cu_200a8e4d6thrust24THRUST_300001_SM_1000_NS3seqE:
	.zero		1
	.type		_ZN34_INTERNAL_58f3bccb_4_k_cu_200a8e4d4cuda3std3__420unreachable_sentinelE,@object
	.size		_ZN34_INTERNAL_58f3bccb_4_k_cu_200a8e4d4cuda3std3__420unreachable_sentinelE,(_ZN34_INTERNAL_58f3bccb_4_k_cu_200a8e4d4cuda3std6ranges3__45__cpo5ssizeE - _ZN34_INTERNAL_58f3bccb_4_k_cu_200a8e4d4cuda3std3__420unreachable_sentinelE)
_ZN34_INTERNAL_58f3bccb_4_k_cu_200a8e4d4cuda3std3__420unreachable_sentinelE:
	.zero		1
	.type		_ZN34_INTERNAL_58f3bccb_4_k_cu_200a8e4d4cuda3std6ranges3__45__cpo5ssizeE,@object
	.size		_ZN34_INTERNAL_58f3bccb_4_k_cu_200a8e4d4cuda3std6ranges3__45__cpo5ssizeE,(_ZN34_INTERNAL_58f3bccb_4_k_cu_200a8e4d6thrust24THRUST_300001_SM_1000_NS12placeholders2_3E - _ZN34_INTERNAL_58f3bccb_4_k_cu_200a8e4d4cuda3std6ranges3__45__cpo5ssizeE)
_ZN34_INTERNAL_58f3bccb_4_k_cu_200a8e4d4cuda3std6ranges3__45__cpo5ssizeE:
	.zero		1
	.type		_ZN34_INTERNAL_58f3bccb_4_k_cu_200a8e4d6thrust24THRUST_300001_SM_1000_NS12placeholders2_3E,@object
	.size		_ZN34_INTERNAL_58f3bccb_4_k_cu_200a8e4d6thrust24THRUST_300001_SM_1000_NS12placeholders2_3E,(_ZN34_INTERNAL_58f3bccb_4_k_cu_200a8e4d4cuda3std3__45__cpo4cendE - _ZN34_INTERNAL_58f3bccb_4_k_cu_200a8e4d6thrust24THRUST_300001_SM_1000_NS12placeholders2_3E)
_ZN34_INTERNAL_58f3bccb_4_k_cu_200a8e4d6thrust24THRUST_300001_SM_1000_NS12placeholders2_3E:
	.zero		1
	.type		_ZN34_INTERNAL_58f3bccb_4_k_cu_200a8e4d4cuda3std3__45__cpo4cendE,@object
	.size		_ZN34_INTERNAL_58f3bccb_4_k_cu_200a8e4d4cuda3std3__45__cpo4cendE,(_ZN34_INTERNAL_58f3bccb_4_k_cu_200a8e4d4cuda3std6ranges3__45__cpo4cendE - _ZN34_INTERNAL_58f3bccb_4_k_cu_200a8e4d4cuda3std3__45__cpo4cendE)
_ZN34_INTERNAL_58f3bccb_4_k_cu_200a8e4d4cuda3std3__45__cpo4cendE:
	.zero		1
	.type		_ZN34_INTERNAL_58f3bccb_4_k_cu_200a8e4d4cuda3std6ranges3__45__cpo4cendE,@object
	.size		_ZN34_INTERNAL_58f3bccb_4_k_cu_200a8e4d4cuda3std6ranges3__45__cpo4cendE,(_ZN34_INTERNAL_58f3bccb_4_k_cu_200a8e4d6thrust24THRUST_300001_SM_1000_NS12placeholders2_7E - _ZN34_INTERNAL_58f3bccb_4_k_cu_200a8e4d4cuda3std6ranges3__45__cpo4cendE)
_ZN34_INTERNAL_58f3bccb_4_k_cu_200a8e4d4cuda3std6ranges3__45__cpo4cendE:
	.zero		1
	.type		_ZN34_INTERNAL_58f3bccb_4_k_cu_200a8e4d6thrust24THRUST_300001_SM_1000_NS12placeholders2_7E,@object
	.size		_ZN34_INTERNAL_58f3bccb_4_k_cu_200a8e4d6thrust24THRUST_300001_SM_1000_NS12placeholders2_7E,(_ZN34_INTERNAL_58f3bccb_4_k_cu_200a8e4d4cuda3std3__45__cpo5crendE - _ZN34_INTERNAL_58f3bccb_4_k_cu_200a8e4d6thrust24THRUST_300001_SM_1000_NS12placeholders2_7E)
_ZN34_INTERNAL_58f3bccb_4_k_cu_200a8e4d6thrust24THRUST_300001_SM_1000_NS12placeholders2_7E:
	.zero		1
	.type		_ZN34_INTERNAL_58f3bccb_4_k_cu_200a8e4d4cuda3std3__45__cpo5crendE,@object
	.size		_ZN34_INTERNAL_58f3bccb_4_k_cu_200a8e4d4cuda3std3__45__cpo5crendE,(_ZN34_INTERNAL_58f3bccb_4_k_cu_200a8e4d4cuda3std6ranges3__45__cpo4prevE - _ZN34_INTERNAL_58f3bccb_4_k_cu_200a8e4d4cuda3std3__45__cpo5crendE)
_ZN34_INTERNAL_58f3bccb_4_k_cu_200a8e4d4cuda3std3__45__cpo5crendE:
	.zero		1
	.type		_ZN34_INTERNAL_58f3bccb_4_k_cu_200a8e4d4cuda3std6ranges3__45__cpo4prevE,@object
	.size		_ZN34_INTERNAL_58f3bccb_4_k_cu_200a8e4d4cuda3std6ranges3__45__cpo4prevE,(_ZN34_INTERNAL_58f3bccb_4_k_cu_200a8e4d4cuda3std6ranges3__45__cpo9iter_moveE - _ZN34_INTERNAL_58f3bccb_4_k_cu_200a8e4d4cuda3std6ranges3__45__cpo4prevE)
_ZN34_INTERNAL_58f3bccb_4_k_cu_200a8e4d4cuda3std6ranges3__45__cpo4prevE:
	.zero		1
	.type		_ZN34_INTERNAL_58f3bccb_4_k_cu_200a8e4d4cuda3std6ranges3__45__cpo9iter_moveE,@object
	.size		_ZN34_INTERNAL_58f3bccb_4_k_cu_200a8e4d4cuda3std6ranges3__45__cpo9iter_moveE,(_ZN34_INTERNAL_58f3bccb_4_k_cu_200a8e4d6thrust24THRUST_300001_SM_1000_NS6system6detail10sequential3seqE - _ZN34_INTERNAL_58f3bccb_4_k_cu_200a8e4d4cuda3std6ranges3__45__cpo9iter_moveE)
_ZN34_INTERNAL_58f3bccb_4_k_cu_200a8e4d4cuda3std6ranges3__45__cpo9iter_moveE:
	.zero		1
	.type		_ZN34_INTERNAL_58f3bccb_4_k_cu_200a8e4d6thrust24THRUST_300001_SM_1000_NS6system6detail10sequential3seqE,@object
	.size		_ZN34_INTERNAL_58f3bccb_4_k_cu_200a8e4d6thrust24THRUST_300001_SM_1000_NS6system6detail10sequential3seqE,(_ZN34_INTERNAL_58f3bccb_4_k_cu_200a8e4d6thrust24THRUST_300001_SM_1000_NS12placeholders2_9E - _ZN34_INTERNAL_58f3bccb_4_k_cu_200a8e4d6thrust24THRUST_300001_SM_1000_NS6system6detail10sequential3seqE)
_ZN34_INTERNAL_58f3bccb_4_k_cu_200a8e4d6thrust24THRUST_300001_SM_1000_NS6system6detail10sequential3seqE:
	.zero		1
	.type		_ZN34_INTERNAL_58f3bccb_4_k_cu_200a8e4d6thrust24THRUST_300001_SM_1000_NS12placeholders2_9E,@object
	.size		_ZN34_INTERNAL_58f3bccb_4_k_cu_200a8e4d6thrust24THRUST_300001_SM_1000_NS12placeholders2_9E,(_ZN34_INTERNAL_58f3bccb_4_k_cu_200a8e4d4cuda3std3__419piecewise_constructE - _ZN34_INTERNAL_58f3bccb_4_k_cu_200a8e4d6thrust24THRUST_300001_SM_1000_NS12placeholders2_9E)
_ZN34_INTERNAL_58f3bccb_4_k_cu_200a8e4d6thrust24THRUST_300001_SM_1000_NS12placeholders2_9E:
	.zero		1
	.type		_ZN34_INTERNAL_58f3bccb_4_k_cu_200a8e4d4cuda3std3__419piecewise_constructE,@object
	.size		_ZN34_INTERNAL_58f3bccb_4_k_cu_200a8e4d4cuda3std3__419piecewise_constructE,(_ZN34_INTERNAL_58f3bccb_4_k_cu_200a8e4d4cuda3std6ranges3__45__cpo5cdataE - _ZN34_INTERNAL_58f3bccb_4_k_cu_200a8e4d4cuda3std3__419piecewise_constructE)
_ZN34_INTERNAL_58f3bccb_4_k_cu_200a8e4d4cuda3std3__419piecewise_constructE:
	.zero		1
	.type		_ZN34_INTERNAL_58f3bccb_4_k_cu_200a8e4d4cuda3std6ranges3__45__cpo5cdataE,@object
	.size		_ZN34_INTERNAL_58f3bccb_4_k_cu_200a8e4d4cuda3std6ranges3__45__cpo5cdataE,(_ZN34_INTERNAL_58f3bccb_4_k_cu_200a8e4d6thrust24THRUST_300001_SM_1000_NS12placeholders2_1E - _ZN34_INTERNAL_58f3bccb_4_k_cu_200a8e4d4cuda3std6ranges3__45__cpo5cdataE)
_ZN34_INTERNAL_58f3bccb_4_k_cu_200a8e4d4cuda3std6ranges3__45__cpo5cdataE:
	.zero		1
	.type		_ZN34_INTERNAL_58f3bccb_4_k_cu_200a8e4d6thrust24THRUST_300001_SM_1000_NS12placeholders2_1E,@object
	.size		_ZN34_INTERNAL_58f3bccb_4_k_cu_200a8e4d6thrust24THRUST_300001_SM_1000_NS12placeholders2_1E,(_ZN34_INTERNAL_58f3bccb_4_k_cu_200a8e4d4cuda3std3__45__cpo3endE - _ZN34_INTERNAL_58f3bccb_4_k_cu_200a8e4d6thrust24THRUST_300001_SM_1000_NS12placeholders2_1E)
_ZN34_INTERNAL_58f3bccb_4_k_cu_200a8e4d6thrust24THRUST_300001_SM_1000_NS12placeholders2_1E:
	.zero		1
	.type		_ZN34_INTERNAL_58f3bccb_4_k_cu_200a8e4d4cuda3std3__45__cpo3endE,@object
	.size		_ZN34_INTERNAL_58f3bccb_4_k_cu_200a8e4d4cuda3std3__45__cpo3endE,(_ZN34_INTERNAL_58f3bccb_4_k_cu_200a8e4d4cuda3std6ranges3__45__cpo3endE - _ZN34_INTERNAL_58f3bccb_4_k_cu_200a8e4d4cuda3std3__45__cpo3endE)
_ZN34_INTERNAL_58f3bccb_4_k_cu_200a8e4d4cuda3std3__45__cpo3endE:
	.zero		1
	.type		_ZN34_INTERNAL_58f3bccb_4_k_cu_200a8e4d4cuda3std6ranges3__45__cpo3endE,@object
	.size		_ZN34_INTERNAL_58f3bccb_4_k_cu_200a8e4d4cuda3std6ranges3__45__cpo3endE,(_ZN34_INTERNAL_58f3bccb_4_k_cu_200a8e4d6thrust24THRUST_300001_SM_1000_NS12placeholders2_5E - _ZN34_INTERNAL_58f3bccb_4_k_cu_200a8e4d4cuda3std6ranges3__45__cpo3endE)
_ZN34_INTERNAL_58f3bccb_4_k_cu_200a8e4d4cuda3std6ranges3__45__cpo3endE:
	.zero		1
	.type		_ZN34_INTERNAL_58f3bccb_4_k_cu_200a8e4d6thrust24THRUST_300001_SM_1000_NS12placeholders2_5E,@object
	.size		_ZN34_INTERNAL_58f3bccb_4_k_cu_200a8e4d6thrust24THRUST_300001_SM_1000_NS12placeholders2_5E,(_ZN34_INTERNAL_58f3bccb_4_k_cu_200a8e4d4cuda3std3__45__cpo4rendE - _ZN34_INTERNAL_58f3bccb_4_k_cu_200a8e4d6thrust24THRUST_300001_SM_1000_NS12placeholders2_5E)
_ZN34_INTERNAL_58f3bccb_4_k_cu_200a8e4d6thrust24THRUST_300001_SM_1000_NS12placeholders2_5E:
	.zero		1
	.type		_ZN34_INTERNAL_58f3bccb_4_k_cu_200a8e4d4cuda3std3__45__cpo4rendE,@object
	.size		_ZN34_INTERNAL_58f3bccb_4_k_cu_200a8e4d4cuda3std3__45__cpo4rendE,(_ZN34_INTERNAL_58f3bccb_4_k_cu_200a8e4d4cuda3std6ranges3__45__cpo9iter_swapE - _ZN34_INTERNAL_58f3bccb_4_k_cu_200a8e4d4cuda3std3__45__cpo4rendE)
_ZN34_INTERNAL_58f3bccb_4_k_cu_200a8e4d4cuda3std3__45__cpo4rendE:
	.zero		1
	.type		_ZN34_INTERNAL_58f3bccb_4_k_cu_200a8e4d4cuda3std6ranges3__45__cpo9iter_swapE,@object
	.size		_ZN34_INTERNAL_58f3bccb_4_k_cu_200a8e4d4cuda3std6ranges3__45__cpo9iter_swapE,(_ZN34_INTERNAL_58f3bccb_4_k_cu_200a8e4d4cuda3std3__48unexpectE - _ZN34_INTERNAL_58f3bccb_4_k_cu_200a8e4d4cuda3std6ranges3__45__cpo9iter_swapE)
_ZN34_INTERNAL_58f3bccb_4_k_cu_200a8e4d4cuda3std6ranges3__45__cpo9iter_swapE:
	.zero		1
	.type		_ZN34_INTERNAL_58f3bccb_4_k_cu_200a8e4d4cuda3std3__48unexpectE,@object
	.size		_ZN34_INTERNAL_58f3bccb_4_k_cu_200a8e4d4cuda3std3__48unexpectE,(_ZN34_INTERNAL_58f3bccb_4_k_cu_200a8e4d6thrust24THRUST_300001_SM_1000_NS8cuda_cub3parE - _ZN34_INTERNAL_58f3bccb_4_k_cu_200a8e4d4cuda3std3__48unexpectE)
_ZN34_INTERNAL_58f3bccb_4_k_cu_200a8e4d4cuda3std3__48unexpectE:
	.zero		1
	.type		_ZN34_INTERNAL_58f3bccb_4_k_cu_200a8e4d6thrust24THRUST_300001_SM_1000_NS8cuda_cub3parE,@object
	.size		_ZN34_INTERNAL_58f3bccb_4_k_cu_200a8e4d6thrust24THRUST_300001_SM_1000_NS8cuda_cub3parE,(.L_29 - _ZN34_INTERNAL_58f3bccb_4_k_cu_200a8e4d6thrust24THRUST_300001_SM_1000_NS8cuda_cub3parE)
_ZN34_INTERNAL_58f3bccb_4_k_cu_200a8e4d6thrust24THRUST_300001_SM_1000_NS8cuda_cub3parE:
	.zero		1
.L_29:


//--------------------- .nv.shared._ZN3cub18CUB_300001_SM_10006detail4scan16DeviceScanKernelINS2_10policy_hubIjjjjN4cuda3__47maximumIjEEE10Policy1000EN6thrust24THRUST_300001_SM_1000_NS6detail15normal_iteratorINSC_10device_ptrIjEEEESH_NS0_13ScanTileStateIjLb1EEES8_NS0_8NullTypeEjjLb0ESK_EEvT0_T1_T2_iT3_T4_T5_ --------------------------
	.section	.nv.shared._ZN3cub18CUB_300001_SM_10006detail4scan16DeviceScanKernelINS2_10policy_hubIjjjjN4cuda3__47maximumIjEEE10Policy1000EN6thrust24THRUST_300001_SM_1000_NS6detail15normal_iteratorINSC_10device_ptrIjEEEESH_NS0_13ScanTileStateIjLb1EEES8_NS0_8NullTypeEjjLb0ESK_EEvT0_T1_T2_iT3_T4_T5_,"aw",@nobits
	.sectionflags	@""
	.align	16
.nv.shared._ZN3cub18CUB_300001_SM_10006detail4scan16DeviceScanKernelINS2_10policy_hubIjjjjN4cuda3__47maximumIjEEE10Policy1000EN6thrust24THRUST_300001_SM_1000_NS6detail15normal_iteratorINSC_10device_ptrIjEEEESH_NS0_13ScanTileStateIjLb1EEES8_NS0_8NullTypeEjjLb0ESK_EEvT0_T1_T2_iT3_T4_T5_:
	.zero		13328


//--------------------- .nv.shared._ZN3cub18CUB_300001_SM_10006detail4scan16DeviceScanKernelINS2_10policy_hubIjjjmN4cuda3std3__44plusIvEEE10Policy1000EN6thrust24THRUST_300001_SM_1000_NS6detail15normal_iteratorINSD_10device_ptrIjEEEESI_NS0_13ScanTileStateIjLb1EEES9_NS0_8NullTypeEmjLb0ESL_EEvT0_T1_T2_iT3_T4_T5_ --------------------------
	.section	.nv.shared._ZN3cub18CUB_300001_SM_10006detail4scan16DeviceScanKernelINS2_10policy_hubIjjjmN4cuda3std3__44plusIvEEE10Policy1000EN6thrust24THRUST_300001_SM_1000_NS6detail15normal_iteratorINSD_10device_ptrIjEEEESI_NS0_13ScanTileStateIjLb1EEES9_NS0_8NullTypeEmjLb0ESL_EEvT0_T1_T2_iT3_T4_T5_,"aw",@nobits
	.sectionflags	@""
	.align	16
.nv.shared._ZN3cub18CUB_300001_SM_10006detail4scan16DeviceScanKernelINS2_10policy_hubIjjjmN4cuda3std3__44plusIvEEE10Policy1000EN6thrust24THRUST_300001_SM_1000_NS6detail15normal_iteratorINSD_10device_ptrIjEEEESI_NS0_13ScanTileStateIjLb1EEES9_NS0_8NullTypeEmjLb0ESL_EEvT0_T1_T2_iT3_T4_T5_:
	.zero		32656


//--------------------- .nv.shared._ZN3cub18CUB_300001_SM_10006detail4scan16DeviceScanKernelINS2_10policy_hubIjjjjN4cuda3std3__44plusIvEEE10Policy1000EN6thrust24THRUST_300001_SM_1000_NS6detail15normal_iteratorINSD_10device_ptrIjEEEESI_NS0_13ScanTileStateIjLb1EEES9_NS0_8NullTypeEjjLb0ESL_EEvT0_T1_T2_iT3_T4_T5_ --------------------------
	.section	.nv.shared._ZN3cub18CUB_300001_SM_10006detail4scan16DeviceScanKernelINS2_10policy_hubIjjjjN4cuda3std3__44plusIvEEE10Policy1000EN6thrust24THRUST_300001_SM_1000_NS6detail15normal_iteratorINSD_10device_ptrIjEEEESI_NS0_13ScanTileStateIjLb1EEES9_NS0_8NullTypeEjjLb0ESL_EEvT0_T1_T2_iT3_T4_T5_,"aw",@nobits
	.sectionflags	@""
	.align	16
.nv.shared._ZN3cub18CUB_300001_SM_10006detail4scan16DeviceScanKernelINS2_10policy_hubIjjjjN4cuda3std3__44plusIvEEE10Policy1000EN6thrust24THRUST_300001_SM_1000_NS6detail15normal_iteratorINSD_10device_ptrIjEEEESI_NS0_13ScanTileStateIjLb1EEES9_NS0_8NullTypeEjjLb0ESL_EEvT0_T1_T2_iT3_T4_T5_:
	.zero		34832


//--------------------- .nv.shared._ZN3cub18CUB_300001_SM_10006detail4scan16DeviceScanKernelINS2_10policy_hubIjjjmN4cuda3std3__44plusIvEEE10Policy1000EN6thrust24THRUST_300001_SM_1000_NS6detail15normal_iteratorINSD_10device_ptrIjEEEESI_NS0_13ScanTileStateIjLb1EEES9_NS1_10InputValueIjPjEEmjLb0EjEEvT0_T1_T2_iT3_T4_T5_ --------------------------
	.section	.nv.shared._ZN3cub18CUB_300001_SM_10006detail4scan16DeviceScanKernelINS2_10policy_hubIjjjmN4cuda3std3__44plusIvEEE10Policy1000EN6thrust24THRUST_300001_SM_1000_NS6detail15normal_iteratorINSD_10device_ptrIjEEEESI_NS0_13ScanTileStateIjLb1EEES9_NS1_10InputValueIjPjEEmjLb0EjEEvT0_T1_T2_iT3_T4_T5_,"aw",@nobits
	.sectionflags	@""
	.align	16
.nv.shared._ZN3cub18CUB_300001_SM_10006detail4scan16DeviceScanKernelINS2_10policy_hubIjjjmN4cuda3std3__44plusIvEEE10Policy1000EN6thrust24THRUST_300001_SM_1000_NS6detail15normal_iteratorINSD_10device_ptrIjEEEESI_NS0_13ScanTileStateIjLb1EEES9_NS1_10InputValueIjPjEEmjLb0EjEEvT0_T1_T2_iT3_T4_T5_:
	.zero		32656


//--------------------- .nv.shared._ZN3cub18CUB_300001_SM_10006detail4scan16DeviceScanKernelINS2_10policy_hubIjjjjN4cuda3std3__44plusIvEEE10Policy1000EN6thrust24THRUST_300001_SM_1000_NS6detail15normal_iteratorINSD_10device_ptrIjEEEESI_NS0_13ScanTileStateIjLb1EEES9_NS1_10InputValueIjPjEEjjLb0EjEEvT0_T1_T2_iT3_T4_T5_ --------------------------
	.section	.nv.shared._ZN3cub18CUB_300001_SM_10006detail4scan16DeviceScanKernelINS2_10policy_hubIjjjjN4cuda3std3__44plusIvEEE10Policy1000EN6thrust24THRUST_300001_SM_1000_NS6detail15normal_iteratorINSD_10device_ptrIjEEEESI_NS0_13ScanTileStateIjLb1EEES9_NS1_10InputValueIjPjEEjjLb0EjEEvT0_T1_T2_iT3_T4_T5_,"aw",@nobits
	.sectionflags	@""
	.align	16
.nv.shared._ZN3cub18CUB_300001_SM_10006detail4scan16DeviceScanKernelINS2_10policy_hubIjjjjN4cuda3std3__44plusIvEEE10Policy1000EN6thrust24THRUST_300001_SM_1000_NS6detail15normal_iteratorINSD_10device_ptrIjEEEESI_NS0_13ScanTileStateIjLb1EEES9_NS1_10InputValueIjPjEEjjLb0EjEEvT0_T1_T2_iT3_T4_T5_:
	.zero		34832


//--------------------- .nv.shared._ZN3cub18CUB_300001_SM_10006detail4scan20DeviceScanInitKernelINS0_13ScanTileStateIjLb1EEEEEvT_i --------------------------
	.section	.nv.shared._ZN3cub18CUB_300001_SM_10006detail4scan20DeviceScanInitKernelINS0_13ScanTileStateIjLb1EEEEEvT_i,"aw",@nobits
	.sectionflags	@""
	.align	16
	.zero		1024


//--------------------- .nv.shared._ZN3cub18CUB_300001_SM_10006detail8for_each13static_kernelINS2_12policy_hub_t12policy_500_tElN6thrust24THRUST_300001_SM_1000_NS8cuda_cub20__uninitialized_copy7functorINS7_6detail15normal_iteratorINS7_10device_ptrIKiEEEENS7_7pointerIiNS8_3tagENS7_11use_defaultESJ_EEEEEEvT0_T1_ --------------------------
	.section	.nv.shared._ZN3cub18CUB_300001_SM_10006detail8for_each13static_kernelINS2_12policy_hub_t12policy_500_tElN6thrust24THRUST_300001_SM_1000_NS8cuda_cub20__uninitialized_copy7functorINS7_6detail15normal_iteratorINS7_10device_ptrIKiEEEENS7_7pointerIiNS8_3tagENS7_11use_defaultESJ_EEEEEEvT0_T1_,"aw",@nobits
	.sectionflags	@""
	.align	16
	.zero		1024


//--------------------- .nv.shared._ZN3cub18CUB_300001_SM_10006detail8for_each13static_kernelINS2_12policy_hub_t12policy_500_tEmN6thrust24THRUST_300001_SM_1000_NS8cuda_cub20__uninitialized_fill7functorINS7_10device_ptrIiEEiEEEEvT0_T1_ --------------------------
	.section	.nv.shared._ZN3cub18CUB_300001_SM_10006detail8for_each13static_kernelINS2_12policy_hub_t12policy_500_tEmN6thrust24THRUST_300001_SM_1000_NS8cuda_cub20__uninitialized_fill7functorINS7_10device_ptrIiEEiEEEEvT0_T1_,"aw",@nobits
	.sectionflags	@""
	.align	16
	.zero		1024


//--------------------- .nv.shared._ZN3cub18CUB_300001_SM_10006detail8for_each13static_kernelINS2_12policy_hub_t12policy_500_tEmN6thrust24THRUST_300001_SM_1000_NS8cuda_cub20__uninitialized_fill7functorINS7_10device_ptrIjEEjEEEEvT0_T1_ --------------------------
	.section	.nv.shared._ZN3cub18CUB_300001_SM_10006detail8for_each13static_kernelINS2_12policy_hub_t12policy_500_tEmN6thrust24THRUST_300001_SM_1000_NS8cuda_cub20__uninitialized_fill7functorINS7_10device_ptrIjEEjEEEEvT0_T1_,"aw",@nobits
	.sectionflags	@""
	.align	16
	.zero		1024


//--------------------- .nv.shared._ZN3cub18CUB_300001_SM_10006detail11EmptyKernelIvEEvv --------------------------
	.section	.nv.shared._ZN3cub18CUB_300001_SM_10006detail11EmptyKernelIvEEvv,"aw",@nobits
	.sectionflags	@""
	.align	16
	.zero		1024


//--------------------- .nv.shared._ZN6thrust24THRUST_300001_SM_1000_NS8cuda_cub4core6detail13_kernel_agentINS1_15__reduce_by_key16ReduceByKeyAgentINS0_6detail15normal_iteratorINS0_10device_ptrIjEEEENS0_17constant_iteratorIiNS0_11use_defaultESD_EESB_SB_N4cuda3std3__48equal_toIjEENSH_4plusIjEEPllEEJSB_SE_SB_SB_SM_N3cub18CUB_300001_SM_100024ReduceByKeyScanTileStateIilLb1EEESJ_SL_llEEEvDpT0_ --------------------------
	.section	.nv.shared._ZN6thrust24THRUST_300001_SM_1000_NS8cuda_cub4core6detail13_kernel_agentINS1_15__reduce_by_key16ReduceByKeyAgentINS0_6detail15normal_iteratorINS0_10device_ptrIjEEEENS0_17constant_iteratorIiNS0_11use_defaultESD_EESB_SB_N4cuda3std3__48equal_toIjEENSH_4plusIjEEPllEEJSB_SE_SB_SB_SM_N3cub18CUB_300001_SM_100024ReduceByKeyScanTileStateIilLb1EEESJ_SL_llEEEvDpT0_,"aw",@nobits
	.sectionflags	@""
	.align	16
	.zero		1024


//--------------------- .nv.shared._ZN6thrust24THRUST_300001_SM_1000_NS8cuda_cub4core6detail13_kernel_agentINS1_15__reduce_by_key9InitAgentIN3cub18CUB_300001_SM_100024ReduceByKeyScanTileStateIilLb1EEElPlEEJSA_lSB_EEEvDpT0_ --------------------------
	.section	.nv.shared._ZN6thrust24THRUST_300001_SM_1000_NS8cuda_cub4core6detail13_kernel_agentINS1_15__reduce_by_key9InitAgentIN3cub18CUB_300001_SM_100024ReduceByKeyScanTileStateIilLb1EEElPlEEJSA_lSB_EEEvDpT0_,"aw",@nobits
	.sectionflags	@""
	.align	16
	.zero		1024


//--------------------- .nv.shared._ZN6thrust24THRUST_300001_SM_1000_NS8cuda_cub4core6detail13_kernel_agentINS1_15__reduce_by_key16ReduceByKeyAgentINS0_6detail15normal_iteratorINS0_10device_ptrIjEEEENS0_17constant_iteratorIiNS0_11use_defaultESD_EESB_SB_N4cuda3std3__48equal_toIjEENSH_4plusIjEEPiiEEJSB_SE_SB_SB_SM_N3cub18CUB_300001_SM_100024ReduceByKeyScanTileStateIiiLb1EEESJ_SL_iiEEEvDpT0_ --------------------------
	.section	.nv.shared._ZN6thrust24THRUST_300001_SM_1000_NS8cuda_cub4core6detail13_kernel_agentINS1_15__reduce_by_key16ReduceByKeyAgentINS0_6detail15normal_iteratorINS0_10device_ptrIjEEEENS0_17constant_iteratorIiNS0_11use_defaultESD_EESB_SB_N4cuda3std3__48equal_toIjEENSH_4plusIjEEPiiEEJSB_SE_SB_SB_SM_N3cub18CUB_300001_SM_100024ReduceByKeyScanTileStateIiiLb1EEESJ_SL_iiEEEvDpT0_,"aw",@nobits
	.sectionflags	@""
	.align	16
	.zero		1024


//--------------------- .nv.shared._ZN6thrust24THRUST_300001_SM_1000_NS8cuda_cub4core6detail13_kernel_agentINS1_15__reduce_by_key9InitAgentIN3cub18CUB_300001_SM_100024ReduceByKeyScanTileStateIiiLb1EEEiPiEEJSA_iSB_EEEvDpT0_ --------------------------
	.section	.nv.shared._ZN6thrust24THRUST_300001_SM_1000_NS8cuda_cub4core6detail13_kernel_agentINS1_15__reduce_by_key9InitAgentIN3cub18CUB_300001_SM_100024ReduceByKeyScanTileStateIiiLb1EEEiPiEEJSA_iSB_EEEvDpT0_,"aw",@nobits
	.sectionflags	@""
	.align	16
	.zero		1024


//--------------------- .nv.shared._Z11insertInputPjS_ii --------------------------
	.section	.nv.shared._Z11insertInputPjS_ii,"aw",@nobits
	.sectionflags	@""
	.align	16
	.zero		1024


//--------------------- .nv.shared._Z12checkSubCombPjiiS_S_iPi --------------------------
	.section	.nv.shared._Z12checkSubCombPjiiS_S_iPi,"aw",@nobits
	.sectionflags	@""
	.align	16
	.zero		1024


//--------------------- .nv.shared._Z15joinCombinationPjS_S_S_S_S_iS_iS_i --------------------------
	.section	.nv.shared._Z15joinCombinationPjS_S_S_S_S_iS_iS_i,"aw",@nobits
	.sectionflags	@""
	.align	16
	.zero		1024


//--------------------- .nv.shared._Z7finalGIPjS_j --------------------------
	.section	.nv.shared._Z7finalGIPjS_j,"aw",@nobits
	.sectionflags	@""
	.align	16
	.zero		1024


//--------------------- .nv.shared._Z6initGIPjS_S_S_j --------------------------
	.section	.nv.shared._Z6initGIPjS_S_S_j,"aw",@nobits
	.sectionflags	@""
	.align	16
	.zero		1024


//--------------------- .nv.shared._Z16countCombinationPjjS_ --------------------------
	.section	.nv.shared._Z16countCombinationPjjS_,"aw",@nobits
	.sectionflags	@""
	.align	16
	.zero		1024


//--------------------- .nv.shared._Z10joinGroupsPjS_j --------------------------
	.section	.nv.shared._Z10joinGroupsPjS_j,"aw",@nobits
	.sectionflags	@""
	.align	16
	.zero		1024


//--------------------- .nv.constant0._ZN3cub18CUB_300001_SM_10006detail4scan16DeviceScanKernelINS2_10policy_hubIjjjmN4cuda3__47maximumIjEEE10Policy1000EN6thrust24THRUST_300001_SM_1000_NS6detail15normal_iteratorINSC_10device_ptrIjEEEESH_NS0_13ScanTileStateIjLb1EEES8_NS0_8NullTypeEmjLb0ESK_EEvT0_T1_T2_iT3_T4_T5_ --------------------------
	.section	.nv.constant0._ZN3cub18CUB_300001_SM_10006detail4scan16DeviceScanKernelINS2_10policy_hubIjjjmN4cuda3__47maximumIjEEE10Policy1000EN6thrust24THRUST_300001_SM_1000_NS6detail15normal_iteratorINSC_10device_ptrIjEEEESH_NS0_13ScanTileStateIjLb1EEES8_NS0_8NullTypeEmjLb0ESK_EEvT0_T1_T2_iT3_T4_T5_,"a",@progbits
	.sectionflags	@""
	.align	4
.nv.constant0._ZN3cub18CUB_300001_SM_10006detail4scan16DeviceScanKernelINS2_10policy_hubIjjjmN4cuda3__47maximumIjEEE10Policy1000EN6thrust24THRUST_300001_SM_1000_NS6detail15normal_iteratorINSC_10device_ptrIjEEEESH_NS0_13ScanTileStateIjLb1EEES8_NS0_8NullTypeEmjLb0ESK_EEvT0_T1_T2_iT3_T4_T5_:
	.zero		936


//--------------------- .nv.constant0._ZN3cub18CUB_300001_SM_10006detail4scan16DeviceScanKernelINS2_10policy_hubIjjjjN4cuda3__47maximumIjEEE10Policy1000EN6thrust24THRUST_300001_SM_1000_NS6detail15normal_iteratorINSC_10device_ptrIjEEEESH_NS0_13ScanTileStateIjLb1EEES8_NS0_8NullTypeEjjLb0ESK_EEvT0_T1_T2_iT3_T4_T5_ --------------------------
	.section	.nv.constant0._ZN3cub18CUB_300001_SM_10006detail4scan16DeviceScanKernelINS2_10policy_hubIjjjjN4cuda3__47maximumIjEEE10Policy1000EN6thrust24THRUST_300001_SM_1000_NS6detail15normal_iteratorINSC_10device_ptrIjEEEESH_NS0_13ScanTileStateIjLb1EEES8_NS0_8NullTypeEjjLb0ESK_EEvT0_T1_T2_iT3_T4_T5_,"a",@progbits
	.sectionflags	@""
	.align	4
.nv.constant0._ZN3cub18CUB_300001_SM_10006detail4scan16DeviceScanKernelINS2_10policy_hubIjjjjN4cuda3__47maximumIjEEE10Policy1000EN6thrust24THRUST_300001_SM_1000_NS6detail15normal_iteratorINSC_10device_ptrIjEEEESH_NS0_13ScanTileStateIjLb1EEES8_NS0_8NullTypeEjjLb0ESK_EEvT0_T1_T2_iT3_T4_T5_:
	.zero		932


//--------------------- .nv.constant0._ZN3cub18CUB_300001_SM_10006detail4scan16DeviceScanKernelINS2_10policy_hubIjjjmN4cuda3std3__44plusIvEEE10Policy1000EN6thrust24THRUST_300001_SM_1000_NS6detail15normal_iteratorINSD_10device_ptrIjEEEESI_NS0_13ScanTileStateIjLb1EEES9_NS0_8NullTypeEmjLb0ESL_EEvT0_T1_T2_iT3_T4_T5_ --------------------------
	.section	.nv.constant0._ZN3cub18CUB_300001_SM_10006detail4scan16DeviceScanKernelINS2_10policy_hubIjjjmN4cuda3std3__44plusIvEEE10Policy1000EN6thrust24THRUST_300001_SM_1000_NS6detail15normal_iteratorINSD_10device_ptrIjEEEESI_NS0_13ScanTileStateIjLb1EEES9_NS0_8NullTypeEmjLb0ESL_EEvT0_T1_T2_iT3_T4_T5_,"a",@progbits
	.sectionflags	@""
	.align	4
.nv.constant0._ZN3cub18CUB_300001_SM_10006detail4scan16DeviceScanKernelINS2_10policy_hubIjjjmN4cuda3std3__44plusIvEEE10Policy1000EN6thrust24THRUST_300001_SM_1000_NS6detail15normal_iteratorINSD_10device_ptrIjEEEESI_NS0_13ScanTileStateIjLb1EEES9_NS0_8NullTypeEmjLb0ESL_EEvT0_T1_T2_iT3_T4_T5_:
	.zero		936


//--------------------- .nv.constant0._ZN3cub18CUB_300001_SM_10006detail4scan16DeviceScanKernelINS2_10policy_hubIjjjjN4cuda3std3__44plusIvEEE10Policy1000EN6thrust24THRUST_300001_SM_1000_NS6detail15normal_iteratorINSD_10device_ptrIjEEEESI_NS0_13ScanTileStateIjLb1EEES9_NS0_8NullTypeEjjLb0ESL_EEvT0_T1_T2_iT3_T4_T5_ --------------------------
	.section	.nv.constant0._ZN3cub18CUB_300001_SM_10006detail4scan16DeviceScanKernelINS2_10policy_hubIjjjjN4cuda3std3__44plusIvEEE10Policy1000EN6thrust24THRUST_300001_SM_1000_NS6detail15normal_iteratorINSD_10device_ptrIjEEEESI_NS0_13ScanTileStateIjLb1EEES9_NS0_8NullTypeEjjLb0ESL_EEvT0_T1_T2_iT3_T4_T5_,"a",@progbits
	.sectionflags	@""
	.align	4
.nv.constant0._ZN3cub18CUB_300001_SM_10006detail4scan16DeviceScanKernelINS2_10policy_hubIjjjjN4cuda3std3__44plusIvEEE10Policy1000EN6thrust24THRUST_300001_SM_1000_NS6detail15normal_iteratorINSD_10device_ptrIjEEEESI_NS0_13ScanTileStateIjLb1EEES9_NS0_8NullTypeEjjLb0ESL_EEvT0_T1_T2_iT3_T4_T5_:
	.zero		932


//--------------------- .nv.constant0._ZN3cub18CUB_300001_SM_10006detail4scan16DeviceScanKernelINS2_10policy_hubIjjjmN4cuda3std3__44plusIvEEE10Policy1000EN6thrust24THRUST_300001_SM_1000_NS6detail15normal_iteratorINSD_10device_ptrIjEEEESI_NS0_13ScanTileStateIjLb1EEES9_NS1_10InputValueIjPjEEmjLb0EjEEvT0_T1_T2_iT3_T4_T5_ --------------------------
	.section	.nv.constant0._ZN3cub18CUB_300001_SM_10006detail4scan16DeviceScanKernelINS2_10policy_hubIjjjmN4cuda3std3__44plusIvEEE10Policy1000EN6thrust24THRUST_300001_SM_1000_NS6detail15normal_iteratorINSD_10device_ptrIjEEEESI_NS0_13ScanTileStateIjLb1EEES9_NS1_10InputValueIjPjEEmjLb0EjEEvT0_T1_T2_iT3_T4_T5_,"a",@progbits
	.sectionflags	@""
	.align	4
.nv.constant0._ZN3cub18CUB_300001_SM_10006detail4scan16DeviceScanKernelINS2_10policy_hubIjjjmN4cuda3std3__44plusIvEEE10Policy1000EN6thrust24THRUST_300001_SM_1000_NS6detail15normal_iteratorINSD_10device_ptrIjEEEESI_NS0_13ScanTileStateIjLb1EEES9_NS1_10InputValueIjPjEEmjLb0EjEEvT0_T1_T2_iT3_T4_T5_:
	.zero		952


//--------------------- .nv.constant0._ZN3cub18CUB_300001_SM_10006detail4scan16DeviceScanKernelINS2_10policy_hubIjjjjN4cuda3std3__44plusIvEEE10Policy1000EN6thrust24THRUST_300001_SM_1000_NS6detail15normal_iteratorINSD_10device_ptrIjEEEESI_NS0_13ScanTileStateIjLb1EEES9_NS1_10InputValueIjPjEEjjLb0EjEEvT0_T1_T2_iT3_T4_T5_ --------------------------
	.section	.nv.constant0._ZN3cub18CUB_300001_SM_10006detail4scan16DeviceScanKernelINS2_10policy_hubIjjjjN4cuda3std3__44plusIvEEE10Policy1000EN6thrust24THRUST_300001_SM_1000_NS6detail15normal_iteratorINSD_10device_ptrIjEEEESI_NS0_13ScanTileStateIjLb1EEES9_NS1_10InputValueIjPjEEjjLb0EjEEvT0_T1_T2_iT3_T4_T5_,"a",@progbits
	.sectionflags	@""
	.align	4
.nv.constant0._ZN3cub18CUB_300001_SM_10006detail4scan16DeviceScanKernelINS2_10policy_hubIjjjjN4cuda3std3__44plusIvEEE10Policy1000EN6thrust24THRUST_300001_SM_1000_NS6detail15normal_iteratorINSD_10device_ptrIjEEEESI_NS0_13ScanTileStateIjLb1EEES9_NS1_10InputValueIjPjEEjjLb0EjEEvT0_T1_T2_iT3_T4_T5_:
	.zero		948


//--------------------- .nv.constant0._ZN3cub18CUB_300001_SM_10006detail4scan20DeviceScanInitKernelINS0_13ScanTileStateIjLb1EEEEEvT_i --------------------------
	.section	.nv.constant0._ZN3cub18CUB_300001_SM_10006detail4scan20DeviceScanInitKernelINS0_13ScanTileStateIjLb1EEEEEvT_i,"a",@progbits
	.sectionflags	@""
	.align	4
.nv.constant0._ZN3cub18CUB_300001_SM_10006detail4scan20DeviceScanInitKernelINS0_13ScanTileStateIjLb1EEEEEvT_i:
	.zero		908


//--------------------- .nv.constant0._ZN3cub18CUB_300001_SM_10006detail8for_each13static_kernelINS2_12policy_hub_t12policy_500_tElN6thrust24THRUST_300001_SM_1000_NS8cuda_cub20__uninitialized_copy7functorINS7_6detail15normal_iteratorINS7_10device_ptrIKiEEEENS7_7pointerIiNS8_3tagENS7_11use_defaultESJ_EEEEEEvT0_T1_ --------------------------
	.section	.nv.constant0._ZN3cub18CUB_300001_SM_10006detail8for_each13static_kernelINS2_12policy_hub_t12policy_500_tElN6thrust24THRUST_300001_SM_1000_NS8cuda_cub20__uninitialized_copy7functorINS7_6detail15normal_iteratorINS7_10device_ptrIKiEEEENS7_7pointerIiNS8_3tagENS7_11use_defaultESJ_EEEEEEvT0_T1_,"a",@progbits
	.sectionflags	@""
	.align	4
.nv.constant0._ZN3cub18CUB_300001_SM_10006detail8for_each13static_kernelINS2_12policy_hub_t12policy_500_tElN6thrust24THRUST_300001_SM_1000_NS8cuda_cub20__uninitialized_copy7functorINS7_6detail15normal_iteratorINS7_10device_ptrIKiEEEENS7_7pointerIiNS8_3tagENS7_11use_defaultESJ_EEEEEEvT0_T1_:
	.zero		920


//--------------------- .nv.constant0._ZN3cub18CUB_300001_SM_10006detail8for_each13static_kernelINS2_12policy_hub_t12policy_500_tEmN6thrust24THRUST_300001_SM_1000_NS8cuda_cub20__uninitialized_fill7functorINS7_10device_ptrIiEEiEEEEvT0_T1_ --------------------------
	.section	.nv.constant0._ZN3cub18CUB_300001_SM_10006detail8for_each13static_kernelINS2_12policy_hub_t12policy_500_tEmN6thrust24THRUST_300001_SM_1000_NS8cuda_cub20__uninitialized_fill7functorINS7_10device_ptrIiEEiEEEEvT0_T1_,"a",@progbits
	.sectionflags	@""
	.align	4
.nv.constant0._ZN3cub18CUB_300001_SM_10006detail8for_each13static_kernelINS2_12policy_hub_t12policy_500_tEmN6thrust24THRUST_300001_SM_1000_NS8cuda_cub20__uninitialized_fill7functorINS7_10device_ptrIiEEiEEEEvT0_T1_:
	.zero		920


//--------------------- .nv.constant0._ZN3cub18CUB_300001_SM_10006detail8for_each13static_kernelINS2_12policy_hub_t12policy_500_tEmN6thrust24THRUST_300001_SM_1000_NS8cuda_cub20__uninitialized_fill7functorINS7_10device_ptrIjEEjEEEEvT0_T1_ --------------------------
	.section	.nv.constant0._ZN3cub18CUB_300001_SM_10006detail8for_each13static_kernelINS2_12policy_hub_t12policy_500_tEmN6thrust24THRUST_300001_SM_1000_NS8cuda_cub20__uninitialized_fill7functorINS7_10device_ptrIjEEjEEEEvT0_T1_,"a",@progbits
	.sectionflags	@""
	.align	4
.nv.constant0._ZN3cub18CUB_300001_SM_10006detail8for_each13static_kernelINS2_12policy_hub_t12policy_500_tEmN6thrust24THRUST_300001_SM_1000_NS8cuda_cub20__uninitialized_fill7functorINS7_10device_ptrIjEEjEEEEvT0_T1_:
	.zero		920


//--------------------- .nv.constant0._ZN3cub18CUB_300001_SM_10006detail11EmptyKernelIvEEvv --------------------------
	.section	.nv.constant0._ZN3cub18CUB_300001_SM_10006detail11EmptyKernelIvEEvv,"a",@progbits
	.sectionflags	@""
	.align	4
.nv.constant0._ZN3cub18CUB_300001_SM_10006detail11EmptyKernelIvEEvv:
	.zero		896


//--------------------- .nv.constant0._ZN6thrust24THRUST_300001_SM_1000_NS8cuda_cub4core6detail13_kernel_agentINS1_15__reduce_by_key16ReduceByKeyAgentINS0_6detail15normal_iteratorINS0_10device_ptrIjEEEENS0_17constant_iteratorIiNS0_11use_defaultESD_EESB_SB_N4cuda3std3__48equal_toIjEENSH_4plusIjEEPllEEJSB_SE_SB_SB_SM_N3cub18CUB_300001_SM_100024ReduceByKeyScanTileStateIilLb1EEESJ_SL_llEEEvDpT0_ --------------------------
	.section	.nv.constant0._ZN6thrust24THRUST_300001_SM_1000_NS8cuda_cub4core6detail13_kernel_agentINS1_15__reduce_by_key16ReduceByKeyAgentINS0_6detail15normal_iteratorINS0_10device_ptrIjEEEENS0_17constant_iteratorIiNS0_11use_defaultESD_EESB_SB_N4cuda3std3__48equal_toIjEENSH_4plusIjEEPllEEJSB_SE_SB_SB_SM_N3cub18CUB_300001_SM_100024ReduceByKeyScanTileStateIilLb1EEESJ_SL_llEEEvDpT0_,"a",@progbits
	.sectionflags	@""
	.align	4
.nv.constant0._ZN6thrust24THRUST_300001_SM_1000_NS8cuda_cub4core6detail13_kernel_agentINS1_15__reduce_by_key16ReduceByKeyAgentINS0_6detail15normal_iteratorINS0_10device_ptrIjEEEENS0_17constant_iteratorIiNS0_11use_defaultESD_EESB_SB_N4cuda3std3__48equal_toIjEENSH_4plusIjEEPllEEJSB_SE_SB_SB_SM_N3cub18CUB_300001_SM_100024ReduceByKeyScanTileStateIilLb1EEESJ_SL_llEEEvDpT0_:
	.zero		976


//--------------------- .nv.constant0._ZN6thrust24THRUST_300001_SM_1000_NS8cuda_cub4core6detail13_kernel_agentINS1_15__reduce_by_key9InitAgentIN3cub18CUB_300001_SM_100024ReduceByKeyScanTileStateIilLb1EEElPlEEJSA_lSB_EEEvDpT0_ --------------------------
	.section	.nv.constant0._ZN6thrust24THRUST_300001_SM_1000_NS8cuda_cub4core6detail13_kernel_agentINS1_15__reduce_by_key9InitAgentIN3cub18CUB_300001_SM_100024ReduceByKeyScanTileStateIilLb1EEElPlEEJSA_lSB_EEEvDpT0_,"a",@progbits
	.sectionflags	@""
	.align	4
.nv.constant0._ZN6thrust24THRUST_300001_SM_1000_NS8cuda_cub4core6detail13_kernel_agentINS1_15__reduce_by_key9InitAgentIN3cub18CUB_300001_SM_100024ReduceByKeyScanTileStateIilLb1EEElPlEEJSA_lSB_EEEvDpT0_:
	.zero		920


//--------------------- .nv.constant0._ZN6thrust24THRUST_300001_SM_1000_NS8cuda_cub4core6detail13_kernel_agentINS1_15__reduce_by_key16ReduceByKeyAgentINS0_6detail15normal_iteratorINS0_10device_ptrIjEEEENS0_17constant_iteratorIiNS0_11use_defaultESD_EESB_SB_N4cuda3std3__48equal_toIjEENSH_4plusIjEEPiiEEJSB_SE_SB_SB_SM_N3cub18CUB_300001_SM_100024ReduceByKeyScanTileStateIiiLb1EEESJ_SL_iiEEEvDpT0_ --------------------------
	.section	.nv.constant0._ZN6thrust24THRUST_300001_SM_1000_NS8cuda_cub4core6detail13_kernel_agentINS1_15__reduce_by_key16ReduceByKeyAgentINS0_6detail15normal_iteratorINS0_10device_ptrIjEEEENS0_17constant_iteratorIiNS0_11use_defaultESD_EESB_SB_N4cuda3std3__48equal_toIjEENSH_4plusIjEEPiiEEJSB_SE_SB_SB_SM_N3cub18CUB_300001_SM_100024ReduceByKeyScanTileStateIiiLb1EEESJ_SL_iiEEEvDpT0_,"a",@progbits
	.sectionflags	@""
	.align	4
.nv.constant0._ZN6thrust24THRUST_300001_SM_1000_NS8cuda_cub4core6detail13_kernel_agentINS1_15__reduce_by_key16ReduceByKeyAgentINS0_6detail15normal_iteratorINS0_10device_ptrIjEEEENS0_17constant_iteratorIiNS0_11use_defaultESD_EESB_SB_N4cuda3std3__48equal_toIjEENSH_4plusIjEEPiiEEJSB_SE_SB_SB_SM_N3cub18CUB_300001_SM_100024ReduceByKeyScanTileStateIiiLb1EEESJ_SL_iiEEEvDpT0_:
	.zero		964


//--------------------- .nv.constant0._ZN6thrust24THRUST_300001_SM_1000_NS8cuda_cub4core6detail13_kernel_agentINS1_15__reduce_by_key9InitAgentIN3cub18CUB_300001_SM_100024ReduceByKeyScanTileStateIiiLb1EEEiPiEEJSA_iSB_EEEvDpT0_ --------------------------
	.section	.nv.constant0._ZN6thrust24THRUST_300001_SM_1000_NS8cuda_cub4core6detail13_kernel_agentINS1_15__reduce_by_key9InitAgentIN3cub18CUB_300001_SM_100024ReduceByKeyScanTileStateIiiLb1EEEiPiEEJSA_iSB_EEEvDpT0_,"a",@progbits
	.sectionflags	@""
	.align	4
.nv.constant0._ZN6thrust24THRUST_300001_SM_1000_NS8cuda_cub4core6detail13_kernel_agentINS1_15__reduce_by_key9InitAgentIN3cub18CUB_300001_SM_100024ReduceByKeyScanTileStateIiiLb1EEEiPiEEJSA_iSB_EEEvDpT0_:
	.zero		920


//--------------------- .nv.constant0._Z11insertInputPjS_ii --------------------------
	.section	.nv.constant0._Z11insertInputPjS_ii,"a",@progbits
	.sectionflags	@""
	.align	4
.nv.constant0._Z11insertInputPjS_ii:
	.zero		920


//--------------------- .nv.constant0._Z12checkSubCombPjiiS_S_iPi --------------------------
	.section	.nv.constant0._Z12checkSubCombPjiiS_S_iPi,"a",@progbits
	.sectionflags	@""
	.align	4
.nv.constant0._Z12checkSubCombPjiiS_S_iPi:
	.zero		944


//--------------------- .nv.constant0._Z15joinCombinationPjS_S_S_S_S_iS_iS_i --------------------------
	.section	.nv.constant0._Z15joinCombinationPjS_S_S_S_S_iS_iS_i,"a",@progbits
	.sectionflags	@""
	.align	4
.nv.constant0._Z15joinCombinationPjS_S_S_S_S_iS_iS_i:
	.zero		980


//--------------------- .nv.constant0._Z7finalGIPjS_j --------------------------
	.section	.nv.constant0._Z7finalGIPjS_j,"a",@progbits
	.sectionflags	@""
	.align	4
.nv.constant0._Z7finalGIPjS_j:
	.zero		916


//--------------------- .nv.constant0._Z6initGIPjS_S_S_j --------------------------
	.section	.nv.constant0._Z6initGIPjS_S_S_j,"a",@progbits
	.sectionflags	@""
	.align	4
.nv.constant0._Z6initGIPjS_S_S_j:
	.zero		932


//--------------------- .nv.constant0._Z16countCombinationPjjS_ --------------------------
	.section	.nv.constant0._Z16countCombinationPjjS_,"a",@progbits
	.sectionflags	@""
	.align	4
.nv.constant0._Z16countCombinationPjjS_:
	.zero		920


//--------------------- .nv.constant0._Z10joinGroupsPjS_j --------------------------
	.section	.nv.constant0._Z10joinGroupsPjS_j,"a",@progbits
	.sectionflags	@""
	.align	4
.nv.constant0._Z10joinGroupsPjS_j:
	.zero		916


//--------------------- SYMBOLS --------------------------

	.type		.nv.reservedSmem.offset0,@object
	.size		.nv.reservedSmem.offset0,0x4
	.type		.nv.reservedSmem.cap,@object
	.size		.nv.reservedSmem.cap,0x4
	.type		vprintf,@function
